//
// Generated by NVIDIA NVVM Compiler
//
// Compiler Build ID: CL-36424714
// Cuda compilation tools, release 13.0, V13.0.88
// Based on NVVM 20.0.0
//

.version 9.0
.target sm_100
.address_size 64

	// .globl	_Z16kernel_swap_rowsPdiiii
.global .align 1 .b8 _ZN34_INTERNAL_e4e35869_4_k_cu_e7a25f9c4cuda3std3__45__cpo5beginE[1];
.global .align 1 .b8 _ZN34_INTERNAL_e4e35869_4_k_cu_e7a25f9c4cuda3std3__45__cpo3endE[1];
.global .align 1 .b8 _ZN34_INTERNAL_e4e35869_4_k_cu_e7a25f9c4cuda3std3__45__cpo6cbeginE[1];
.global .align 1 .b8 _ZN34_INTERNAL_e4e35869_4_k_cu_e7a25f9c4cuda3std3__45__cpo4cendE[1];
.global .align 1 .b8 _ZN34_INTERNAL_e4e35869_4_k_cu_e7a25f9c4cuda3std3__45__cpo6rbeginE[1];
.global .align 1 .b8 _ZN34_INTERNAL_e4e35869_4_k_cu_e7a25f9c4cuda3std3__45__cpo4rendE[1];
.global .align 1 .b8 _ZN34_INTERNAL_e4e35869_4_k_cu_e7a25f9c4cuda3std3__45__cpo7crbeginE[1];
.global .align 1 .b8 _ZN34_INTERNAL_e4e35869_4_k_cu_e7a25f9c4cuda3std3__45__cpo5crendE[1];
.global .align 1 .b8 _ZN34_INTERNAL_e4e35869_4_k_cu_e7a25f9c4cuda3std3__436_GLOBAL__N__e4e35869_4_k_cu_e7a25f9c6ignoreE[1];
.global .align 1 .b8 _ZN34_INTERNAL_e4e35869_4_k_cu_e7a25f9c4cuda3std3__419piecewise_constructE[1];
.global .align 1 .b8 _ZN34_INTERNAL_e4e35869_4_k_cu_e7a25f9c4cuda3std3__48in_placeE[1];
.global .align 1 .b8 _ZN34_INTERNAL_e4e35869_4_k_cu_e7a25f9c4cuda3std3__420unreachable_sentinelE[1];
.global .align 1 .b8 _ZN34_INTERNAL_e4e35869_4_k_cu_e7a25f9c4cuda3std3__47nulloptE[1];
.global .align 1 .b8 _ZN34_INTERNAL_e4e35869_4_k_cu_e7a25f9c4cuda3std3__48unexpectE[1];
.global .align 1 .b8 _ZN34_INTERNAL_e4e35869_4_k_cu_e7a25f9c4cuda3std6ranges3__45__cpo4swapE[1];
.global .align 1 .b8 _ZN34_INTERNAL_e4e35869_4_k_cu_e7a25f9c4cuda3std6ranges3__45__cpo9iter_moveE[1];
.global .align 1 .b8 _ZN34_INTERNAL_e4e35869_4_k_cu_e7a25f9c4cuda3std6ranges3__45__cpo5beginE[1];
.global .align 1 .b8 _ZN34_INTERNAL_e4e35869_4_k_cu_e7a25f9c4cuda3std6ranges3__45__cpo3endE[1];
.global .align 1 .b8 _ZN34_INTERNAL_e4e35869_4_k_cu_e7a25f9c4cuda3std6ranges3__45__cpo6cbeginE[1];
.global .align 1 .b8 _ZN34_INTERNAL_e4e35869_4_k_cu_e7a25f9c4cuda3std6ranges3__45__cpo4cendE[1];
.global .align 1 .b8 _ZN34_INTERNAL_e4e35869_4_k_cu_e7a25f9c4cuda3std6ranges3__45__cpo7advanceE[1];
.global .align 1 .b8 _ZN34_INTERNAL_e4e35869_4_k_cu_e7a25f9c4cuda3std6ranges3__45__cpo9iter_swapE[1];
.global .align 1 .b8 _ZN34_INTERNAL_e4e35869_4_k_cu_e7a25f9c4cuda3std6ranges3__45__cpo4nextE[1];
.global .align 1 .b8 _ZN34_INTERNAL_e4e35869_4_k_cu_e7a25f9c4cuda3std6ranges3__45__cpo4prevE[1];
.global .align 1 .b8 _ZN34_INTERNAL_e4e35869_4_k_cu_e7a25f9c4cuda3std6ranges3__45__cpo4dataE[1];
.global .align 1 .b8 _ZN34_INTERNAL_e4e35869_4_k_cu_e7a25f9c4cuda3std6ranges3__45__cpo5cdataE[1];
.global .align 1 .b8 _ZN34_INTERNAL_e4e35869_4_k_cu_e7a25f9c4cuda3std6ranges3__45__cpo4sizeE[1];
.global .align 1 .b8 _ZN34_INTERNAL_e4e35869_4_k_cu_e7a25f9c4cuda3std6ranges3__45__cpo5ssizeE[1];
.global .align 1 .b8 _ZN34_INTERNAL_e4e35869_4_k_cu_e7a25f9c4cuda3std6ranges3__45__cpo8distanceE[1];
.global .align 1 .b8 _ZN34_INTERNAL_e4e35869_4_k_cu_e7a25f9c6thrust24THRUST_300001_SM_1000_NS8cuda_cub3parE[1];
.global .align 1 .b8 _ZN34_INTERNAL_e4e35869_4_k_cu_e7a25f9c6thrust24THRUST_300001_SM_1000_NS8cuda_cub10par_nosyncE[1];
.global .align 1 .b8 _ZN34_INTERNAL_e4e35869_4_k_cu_e7a25f9c6thrust24THRUST_300001_SM_1000_NS6system6detail10sequential3seqE[1];
.global .align 1 .b8 _ZN34_INTERNAL_e4e35869_4_k_cu_e7a25f9c6thrust24THRUST_300001_SM_1000_NS6system3cpp3parE[1];
.global .align 1 .b8 _ZN34_INTERNAL_e4e35869_4_k_cu_e7a25f9c6thrust24THRUST_300001_SM_1000_NS12placeholders2_1E[1];
.global .align 1 .b8 _ZN34_INTERNAL_e4e35869_4_k_cu_e7a25f9c6thrust24THRUST_300001_SM_1000_NS12placeholders2_2E[1];
.global .align 1 .b8 _ZN34_INTERNAL_e4e35869_4_k_cu_e7a25f9c6thrust24THRUST_300001_SM_1000_NS12placeholders2_3E[1];
.global .align 1 .b8 _ZN34_INTERNAL_e4e35869_4_k_cu_e7a25f9c6thrust24THRUST_300001_SM_1000_NS12placeholders2_4E[1];
.global .align 1 .b8 _ZN34_INTERNAL_e4e35869_4_k_cu_e7a25f9c6thrust24THRUST_300001_SM_1000_NS12placeholders2_5E[1];
.global .align 1 .b8 _ZN34_INTERNAL_e4e35869_4_k_cu_e7a25f9c6thrust24THRUST_300001_SM_1000_NS12placeholders2_6E[1];
.global .align 1 .b8 _ZN34_INTERNAL_e4e35869_4_k_cu_e7a25f9c6thrust24THRUST_300001_SM_1000_NS12placeholders2_7E[1];
.global .align 1 .b8 _ZN34_INTERNAL_e4e35869_4_k_cu_e7a25f9c6thrust24THRUST_300001_SM_1000_NS12placeholders2_8E[1];
.global .align 1 .b8 _ZN34_INTERNAL_e4e35869_4_k_cu_e7a25f9c6thrust24THRUST_300001_SM_1000_NS12placeholders2_9E[1];
.global .align 1 .b8 _ZN34_INTERNAL_e4e35869_4_k_cu_e7a25f9c6thrust24THRUST_300001_SM_1000_NS12placeholders3_10E[1];
.global .align 1 .b8 _ZN34_INTERNAL_e4e35869_4_k_cu_e7a25f9c6thrust24THRUST_300001_SM_1000_NS3seqE[1];
.global .align 1 .b8 _ZN34_INTERNAL_e4e35869_4_k_cu_e7a25f9c6thrust24THRUST_300001_SM_1000_NS6deviceE[1];
.extern .shared .align 16 .b8 _ZN6thrust24THRUST_300001_SM_1000_NS8cuda_cub4core6detail5shmemE[];

.visible .entry _Z16kernel_swap_rowsPdiiii(
	.param .u64 .ptr .align 1 _Z16kernel_swap_rowsPdiiii_param_0,
	.param .u32 _Z16kernel_swap_rowsPdiiii_param_1,
	.param .u32 _Z16kernel_swap_rowsPdiiii_param_2,
	.param .u32 _Z16kernel_swap_rowsPdiiii_param_3,
	.param .u32 _Z16kernel_swap_rowsPdiiii_param_4
)
{
	.reg .pred 	%p<7>;
	.reg .b32 	%r<58>;
	.reg .b64 	%rd<23>;
	.reg .b64 	%fd<11>;

	ld.param.u64 	%rd2, [_Z16kernel_swap_rowsPdiiii_param_0];
	ld.param.u32 	%r19, [_Z16kernel_swap_rowsPdiiii_param_1];
	ld.param.u32 	%r20, [_Z16kernel_swap_rowsPdiiii_param_2];
	ld.param.u32 	%r21, [_Z16kernel_swap_rowsPdiiii_param_3];
	ld.param.u32 	%r22, [_Z16kernel_swap_rowsPdiiii_param_4];
	cvta.to.global.u64 	%rd1, %rd2;
	mov.u32 	%r23, %ntid.x;
	mov.u32 	%r24, %ctaid.x;
	mov.u32 	%r25, %tid.x;
	mad.lo.s32 	%r56, %r23, %r24, %r25;
	mov.u32 	%r26, %nctaid.x;
	mul.lo.s32 	%r2, %r23, %r26;
	setp.ge.s32 	%p1, %r56, %r22;
	@%p1 bra 	$L__BB0_6;
	add.s32 	%r27, %r56, %r2;
	max.s32 	%r28, %r22, %r27;
	setp.lt.s32 	%p2, %r27, %r22;
	selp.u32 	%r29, 1, 0, %p2;
	add.s32 	%r30, %r27, %r29;
	sub.s32 	%r31, %r28, %r30;
	div.u32 	%r32, %r31, %r2;
	add.s32 	%r3, %r32, %r29;
	and.b32  	%r33, %r3, 3;
	setp.eq.s32 	%p3, %r33, 3;
	@%p3 bra 	$L__BB0_4;
	mul.lo.s32 	%r34, %r21, %r56;
	add.s32 	%r54, %r20, %r34;
	mul.lo.s32 	%r5, %r2, %r21;
	add.s32 	%r53, %r19, %r34;
	add.s32 	%r35, %r3, 1;
	and.b32  	%r36, %r35, 3;
	neg.s32 	%r52, %r36;
$L__BB0_3:
	.pragma "nounroll";
	mul.wide.s32 	%rd3, %r53, 8;
	add.s64 	%rd4, %rd1, %rd3;
	ld.global.f64 	%fd1, [%rd4];
	mul.wide.s32 	%rd5, %r54, 8;
	add.s64 	%rd6, %rd1, %rd5;
	ld.global.f64 	%fd2, [%rd6];
	st.global.f64 	[%rd4], %fd2;
	st.global.f64 	[%rd6], %fd1;
	add.s32 	%r56, %r56, %r2;
	add.s32 	%r54, %r54, %r5;
	add.s32 	%r53, %r53, %r5;
	add.s32 	%r52, %r52, 1;
	setp.ne.s32 	%p4, %r52, 0;
	@%p4 bra 	$L__BB0_3;
$L__BB0_4:
	setp.lt.u32 	%p5, %r3, 3;
	@%p5 bra 	$L__BB0_6;
$L__BB0_5:
	mul.lo.s32 	%r37, %r56, %r21;
	add.s32 	%r38, %r37, %r19;
	mul.wide.s32 	%rd7, %r38, 8;
	add.s64 	%rd8, %rd1, %rd7;
	ld.global.f64 	%fd3, [%rd8];
	add.s32 	%r39, %r37, %r20;
	mul.wide.s32 	%rd9, %r39, 8;
	add.s64 	%rd10, %rd1, %rd9;
	ld.global.f64 	%fd4, [%rd10];
	st.global.f64 	[%rd8], %fd4;
	st.global.f64 	[%rd10], %fd3;
	add.s32 	%r40, %r56, %r2;
	mul.lo.s32 	%r41, %r40, %r21;
	add.s32 	%r42, %r41, %r19;
	mul.wide.s32 	%rd11, %r42, 8;
	add.s64 	%rd12, %rd1, %rd11;
	ld.global.f64 	%fd5, [%rd12];
	add.s32 	%r43, %r41, %r20;
	mul.wide.s32 	%rd13, %r43, 8;
	add.s64 	%rd14, %rd1, %rd13;
	ld.global.f64 	%fd6, [%rd14];
	st.global.f64 	[%rd12], %fd6;
	st.global.f64 	[%rd14], %fd5;
	add.s32 	%r44, %r40, %r2;
	mul.lo.s32 	%r45, %r44, %r21;
	add.s32 	%r46, %r45, %r19;
	mul.wide.s32 	%rd15, %r46, 8;
	add.s64 	%rd16, %rd1, %rd15;
	ld.global.f64 	%fd7, [%rd16];
	add.s32 	%r47, %r45, %r20;
	mul.wide.s32 	%rd17, %r47, 8;
	add.s64 	%rd18, %rd1, %rd17;
	ld.global.f64 	%fd8, [%rd18];
	st.global.f64 	[%rd16], %fd8;
	st.global.f64 	[%rd18], %fd7;
	add.s32 	%r48, %r44, %r2;
	mul.lo.s32 	%r49, %r48, %r21;
	add.s32 	%r50, %r49, %r19;
	mul.wide.s32 	%rd19, %r50, 8;
	add.s64 	%rd20, %rd1, %rd19;
	ld.global.f64 	%fd9, [%rd20];
	add.s32 	%r51, %r49, %r20;
	mul.wide.s32 	%rd21, %r51, 8;
	add.s64 	%rd22, %rd1, %rd21;
	ld.global.f64 	%fd10, [%rd22];
	st.global.f64 	[%rd20], %fd10;
	st.global.f64 	[%rd22], %fd9;
	add.s32 	%r56, %r48, %r2;
	setp.lt.s32 	%p6, %r56, %r22;
	@%p6 bra 	$L__BB0_5;
$L__BB0_6:
	ret;

}
	// .globl	_Z6kernelPdiiii
.visible .entry _Z6kernelPdiiii(
	.param .u64 .ptr .align 1 _Z6kernelPdiiii_param_0,
	.param .u32 _Z6kernelPdiiii_param_1,
	.param .u32 _Z6kernelPdiiii_param_2,
	.param .u32 _Z6kernelPdiiii_param_3,
	.param .u32 _Z6kernelPdiiii_param_4
)
{
	.reg .pred 	%p<10>;
	.reg .b32 	%r<56>;
	.reg .b64 	%rd<30>;
	.reg .b64 	%fd<50>;

	ld.param.u64 	%rd9, [_Z6kernelPdiiii_param_0];
	ld.param.u32 	%r20, [_Z6kernelPdiiii_param_2];
	ld.param.u32 	%r21, [_Z6kernelPdiiii_param_3];
	ld.param.u32 	%r22, [_Z6kernelPdiiii_param_4];
	cvta.to.global.u64 	%rd1, %rd9;
	mov.u32 	%r1, %ntid.x;
	mov.u32 	%r23, %ntid.y;
	mov.u32 	%r24, %ctaid.y;
	mov.u32 	%r25, %tid.y;
	mov.u32 	%r26, %nctaid.x;
	mul.lo.s32 	%r2, %r1, %r26;
	mad.lo.s32 	%r27, %r23, %r24, %r25;
	add.s32 	%r28, %r27, %r20;
	add.s32 	%r53, %r28, 1;
	setp.ge.s32 	%p1, %r53, %r22;
	@%p1 bra 	$L__BB1_10;
	ld.param.u32 	%r51, [_Z6kernelPdiiii_param_1];
	mov.u32 	%r29, %ctaid.x;
	mul.lo.s32 	%r30, %r1, %r29;
	mov.u32 	%r31, %tid.x;
	add.s32 	%r32, %r31, %r30;
	add.s32 	%r33, %r32, 1;
	add.s32 	%r4, %r33, %r51;
	mul.lo.s32 	%r5, %r21, %r20;
	add.s32 	%r34, %r5, %r51;
	mul.wide.s32 	%rd10, %r34, 8;
	add.s64 	%rd2, %rd1, %rd10;
	add.s32 	%r35, %r31, %r51;
	add.s32 	%r36, %r2, %r30;
	add.s32 	%r37, %r35, %r36;
	add.s32 	%r38, %r37, 1;
	max.s32 	%r39, %r21, %r38;
	not.b32 	%r40, %r36;
	add.s32 	%r41, %r39, %r40;
	sub.s32 	%r42, %r41, %r35;
	setp.ne.s32 	%p2, %r42, 0;
	selp.u32 	%r6, 1, 0, %p2;
	selp.s32 	%r43, -1, 0, %p2;
	add.s32 	%r7, %r42, %r43;
	mul.wide.s32 	%rd3, %r33, 8;
	add.s64 	%rd4, %rd2, %rd3;
	add.s32 	%r8, %r4, %r2;
	mul.wide.s32 	%rd5, %r2, 8;
	add.s32 	%r9, %r8, %r2;
	div.u32 	%r45, %r7, %r2;
	add.s32 	%r12, %r45, %r6;
$L__BB1_2:
	setp.ge.s32 	%p3, %r4, %r21;
	@%p3 bra 	$L__BB1_9;
	ld.param.u32 	%r52, [_Z6kernelPdiiii_param_1];
	ld.param.u64 	%rd28, [_Z6kernelPdiiii_param_0];
	mul.lo.s32 	%r11, %r53, %r21;
	add.s32 	%r44, %r11, %r52;
	cvta.to.global.u64 	%rd11, %rd28;
	mul.wide.s32 	%rd12, %r44, 8;
	add.s64 	%rd6, %rd11, %rd12;
	and.b32  	%r13, %r12, 3;
	setp.eq.s32 	%p4, %r13, 3;
	mov.u32 	%r54, %r4;
	@%p4 bra 	$L__BB1_7;
	ld.global.f64 	%fd1, [%rd4];
	ld.global.f64 	%fd2, [%rd2];
	div.rn.f64 	%fd3, %fd1, %fd2;
	ld.global.f64 	%fd4, [%rd6];
	mul.f64 	%fd5, %fd3, %fd4;
	add.s64 	%rd7, %rd6, %rd3;
	ld.global.f64 	%fd6, [%rd7];
	sub.f64 	%fd7, %fd6, %fd5;
	st.global.f64 	[%rd7], %fd7;
	setp.eq.s32 	%p5, %r13, 0;
	mov.u32 	%r54, %r8;
	@%p5 bra 	$L__BB1_7;
	add.s64 	%rd13, %rd4, %rd5;
	ld.global.f64 	%fd8, [%rd13];
	ld.global.f64 	%fd9, [%rd2];
	div.rn.f64 	%fd10, %fd8, %fd9;
	ld.global.f64 	%fd11, [%rd6];
	mul.f64 	%fd12, %fd10, %fd11;
	add.s64 	%rd8, %rd7, %rd5;
	ld.global.f64 	%fd13, [%rd8];
	sub.f64 	%fd14, %fd13, %fd12;
	st.global.f64 	[%rd8], %fd14;
	setp.eq.s32 	%p6, %r13, 1;
	mov.u32 	%r54, %r9;
	@%p6 bra 	$L__BB1_7;
	add.s32 	%r54, %r9, %r2;
	add.s64 	%rd15, %rd13, %rd5;
	ld.global.f64 	%fd15, [%rd15];
	ld.global.f64 	%fd16, [%rd2];
	div.rn.f64 	%fd17, %fd15, %fd16;
	ld.global.f64 	%fd18, [%rd6];
	mul.f64 	%fd19, %fd17, %fd18;
	add.s64 	%rd16, %rd8, %rd5;
	ld.global.f64 	%fd20, [%rd16];
	sub.f64 	%fd21, %fd20, %fd19;
	st.global.f64 	[%rd16], %fd21;
$L__BB1_7:
	setp.lt.u32 	%p7, %r12, 3;
	@%p7 bra 	$L__BB1_9;
$L__BB1_8:
	ld.param.u64 	%rd29, [_Z6kernelPdiiii_param_0];
	add.s32 	%r46, %r54, %r5;
	cvta.to.global.u64 	%rd17, %rd29;
	mul.wide.s32 	%rd18, %r46, 8;
	add.s64 	%rd19, %rd17, %rd18;
	ld.global.f64 	%fd22, [%rd19];
	ld.global.f64 	%fd23, [%rd2];
	div.rn.f64 	%fd24, %fd22, %fd23;
	ld.global.f64 	%fd25, [%rd6];
	mul.f64 	%fd26, %fd24, %fd25;
	add.s32 	%r47, %r54, %r11;
	mul.wide.s32 	%rd20, %r47, 8;
	add.s64 	%rd21, %rd17, %rd20;
	ld.global.f64 	%fd27, [%rd21];
	sub.f64 	%fd28, %fd27, %fd26;
	st.global.f64 	[%rd21], %fd28;
	add.s64 	%rd22, %rd19, %rd5;
	ld.global.f64 	%fd29, [%rd22];
	ld.global.f64 	%fd30, [%rd2];
	div.rn.f64 	%fd31, %fd29, %fd30;
	ld.global.f64 	%fd32, [%rd6];
	mul.f64 	%fd33, %fd31, %fd32;
	add.s64 	%rd23, %rd21, %rd5;
	ld.global.f64 	%fd34, [%rd23];
	sub.f64 	%fd35, %fd34, %fd33;
	st.global.f64 	[%rd23], %fd35;
	add.s64 	%rd24, %rd22, %rd5;
	ld.global.f64 	%fd36, [%rd24];
	ld.global.f64 	%fd37, [%rd2];
	div.rn.f64 	%fd38, %fd36, %fd37;
	ld.global.f64 	%fd39, [%rd6];
	mul.f64 	%fd40, %fd38, %fd39;
	add.s64 	%rd25, %rd23, %rd5;
	ld.global.f64 	%fd41, [%rd25];
	sub.f64 	%fd42, %fd41, %fd40;
	st.global.f64 	[%rd25], %fd42;
	add.s64 	%rd26, %rd24, %rd5;
	ld.global.f64 	%fd43, [%rd26];
	ld.global.f64 	%fd44, [%rd2];
	div.rn.f64 	%fd45, %fd43, %fd44;
	ld.global.f64 	%fd46, [%rd6];
	mul.f64 	%fd47, %fd45, %fd46;
	add.s64 	%rd27, %rd25, %rd5;
	ld.global.f64 	%fd48, [%rd27];
	sub.f64 	%fd49, %fd48, %fd47;
	st.global.f64 	[%rd27], %fd49;
	shl.b32 	%r48, %r2, 2;
	add.s32 	%r54, %r48, %r54;
	setp.lt.s32 	%p8, %r54, %r21;
	@%p8 bra 	$L__BB1_8;
$L__BB1_9:
	mov.u32 	%r50, %nctaid.y;
	mad.lo.s32 	%r53, %r23, %r50, %r53;
	setp.lt.s32 	%p9, %r53, %r22;
	@%p9 bra 	$L__BB1_2;
$L__BB1_10:
	ret;

}
	// .globl	_ZN6thrust24THRUST_300001_SM_1000_NS8cuda_cub4core6detail13_kernel_agentINS1_8__reduce11ReduceAgentINS0_12zip_iteratorIN4cuda3std3__45tupleIJNS0_10device_ptrIdEENS0_17counting_iteratorIlNS0_11use_defaultESF_SF_EEEEEEEPNSB_IJdlEEESJ_iNS1_9__extrema9arg_max_fIdl10comparatorEEEEJSI_SK_iSO_EEEvDpT0_
.visible .entry _ZN6thrust24THRUST_300001_SM_1000_NS8cuda_cub4core6detail13_kernel_agentINS1_8__reduce11ReduceAgentINS0_12zip_iteratorIN4cuda3std3__45tupleIJNS0_10device_ptrIdEENS0_17counting_iteratorIlNS0_11use_defaultESF_SF_EEEEEEEPNSB_IJdlEEESJ_iNS1_9__extrema9arg_max_fIdl10comparatorEEEEJSI_SK_iSO_EEEvDpT0_(
	.param .align 8 .b8 _ZN6thrust24THRUST_300001_SM_1000_NS8cuda_cub4core6detail13_kernel_agentINS1_8__reduce11ReduceAgentINS0_12zip_iteratorIN4cuda3std3__45tupleIJNS0_10device_ptrIdEENS0_17counting_iteratorIlNS0_11use_defaultESF_SF_EEEEEEEPNSB_IJdlEEESJ_iNS1_9__extrema9arg_max_fIdl10comparatorEEEEJSI_SK_iSO_EEEvDpT0__param_0[16],
	.param .u64 .ptr .align 1 _ZN6thrust24THRUST_300001_SM_1000_NS8cuda_cub4core6detail13_kernel_agentINS1_8__reduce11ReduceAgentINS0_12zip_iteratorIN4cuda3std3__45tupleIJNS0_10device_ptrIdEENS0_17counting_iteratorIlNS0_11use_defaultESF_SF_EEEEEEEPNSB_IJdlEEESJ_iNS1_9__extrema9arg_max_fIdl10comparatorEEEEJSI_SK_iSO_EEEvDpT0__param_1,
	.param .u32 _ZN6thrust24THRUST_300001_SM_1000_NS8cuda_cub4core6detail13_kernel_agentINS1_8__reduce11ReduceAgentINS0_12zip_iteratorIN4cuda3std3__45tupleIJNS0_10device_ptrIdEENS0_17counting_iteratorIlNS0_11use_defaultESF_SF_EEEEEEEPNSB_IJdlEEESJ_iNS1_9__extrema9arg_max_fIdl10comparatorEEEEJSI_SK_iSO_EEEvDpT0__param_2,
	.param .align 1 .b8 _ZN6thrust24THRUST_300001_SM_1000_NS8cuda_cub4core6detail13_kernel_agentINS1_8__reduce11ReduceAgentINS0_12zip_iteratorIN4cuda3std3__45tupleIJNS0_10device_ptrIdEENS0_17counting_iteratorIlNS0_11use_defaultESF_SF_EEEEEEEPNSB_IJdlEEESJ_iNS1_9__extrema9arg_max_fIdl10comparatorEEEEJSI_SK_iSO_EEEvDpT0__param_3[1]
)
.maxntid 256
{
	.reg .pred 	%p<213>;
	.reg .b32 	%r<400>;
	.reg .b64 	%rd<368>;
	.reg .b64 	%fd<352>;

	ld.param.u64 	%rd198, [_ZN6thrust24THRUST_300001_SM_1000_NS8cuda_cub4core6detail13_kernel_agentINS1_8__reduce11ReduceAgentINS0_12zip_iteratorIN4cuda3std3__45tupleIJNS0_10device_ptrIdEENS0_17counting_iteratorIlNS0_11use_defaultESF_SF_EEEEEEEPNSB_IJdlEEESJ_iNS1_9__extrema9arg_max_fIdl10comparatorEEEEJSI_SK_iSO_EEEvDpT0__param_0+8];
	ld.param.u64 	%rd197, [_ZN6thrust24THRUST_300001_SM_1000_NS8cuda_cub4core6detail13_kernel_agentINS1_8__reduce11ReduceAgentINS0_12zip_iteratorIN4cuda3std3__45tupleIJNS0_10device_ptrIdEENS0_17counting_iteratorIlNS0_11use_defaultESF_SF_EEEEEEEPNSB_IJdlEEESJ_iNS1_9__extrema9arg_max_fIdl10comparatorEEEEJSI_SK_iSO_EEEvDpT0__param_0];
	ld.param.u32 	%r36, [_ZN6thrust24THRUST_300001_SM_1000_NS8cuda_cub4core6detail13_kernel_agentINS1_8__reduce11ReduceAgentINS0_12zip_iteratorIN4cuda3std3__45tupleIJNS0_10device_ptrIdEENS0_17counting_iteratorIlNS0_11use_defaultESF_SF_EEEEEEEPNSB_IJdlEEESJ_iNS1_9__extrema9arg_max_fIdl10comparatorEEEEJSI_SK_iSO_EEEvDpT0__param_2];
	setp.eq.s32 	%p1, %r36, 0;
	@%p1 bra 	$L__BB2_206;
	cvta.to.global.u64 	%rd1, %rd197;
	setp.gt.s32 	%p2, %r36, 1279;
	@%p2 bra 	$L__BB2_122;
	mov.u32 	%r1, %tid.x;
	setp.ge.s32 	%p96, %r1, %r36;
	mov.f64 	%fd298, 0d0000000000000000;
	mov.b64 	%rd309, 0;
	mov.u32 	%r391, %r1;
	@%p96 bra 	$L__BB2_4;
	cvt.u64.u32 	%rd265, %r1;
	mul.wide.u32 	%rd266, %r1, 8;
	add.s64 	%rd267, %rd1, %rd266;
	add.s64 	%rd309, %rd198, %rd265;
	ld.global.f64 	%fd298, [%rd267];
	add.s32 	%r391, %r1, 256;
$L__BB2_4:
	setp.ge.s32 	%p97, %r391, %r36;
	@%p97 bra 	$L__BB2_26;
	not.b32 	%r160, %r391;
	add.s32 	%r4, %r36, %r160;
	and.b32  	%r161, %r4, 768;
	setp.eq.s32 	%p98, %r161, 768;
	@%p98 bra 	$L__BB2_11;
	cvt.u64.u32 	%rd269, %r391;
	add.s64 	%rd300, %rd198, %rd269;
	mul.wide.u32 	%rd270, %r391, 8;
	add.s64 	%rd299, %rd1, %rd270;
	shr.u32 	%r162, %r4, 8;
	add.s32 	%r163, %r162, 1;
	and.b32  	%r164, %r163, 3;
	neg.s32 	%r389, %r164;
$L__BB2_7:
	.pragma "nounroll";
	mov.u64 	%rd9, %rd309;
	mov.f64 	%fd3, %fd298;
	ld.global.f64 	%fd4, [%rd299];
	abs.f64 	%fd5, %fd3;
	abs.f64 	%fd6, %fd4;
	setp.lt.f64 	%p99, %fd5, %fd6;
	mov.u64 	%rd309, %rd300;
	mov.f64 	%fd298, %fd4;
	@%p99 bra 	$L__BB2_10;
	setp.lt.f64 	%p100, %fd6, %fd5;
	mov.u64 	%rd309, %rd9;
	mov.f64 	%fd298, %fd3;
	@%p100 bra 	$L__BB2_10;
	setp.lt.s64 	%p101, %rd9, %rd300;
	min.s64 	%rd309, %rd9, %rd300;
	selp.f64 	%fd298, %fd3, %fd4, %p101;
$L__BB2_10:
	add.s32 	%r391, %r391, 256;
	add.s64 	%rd300, %rd300, 256;
	add.s64 	%rd299, %rd299, 2048;
	add.s32 	%r389, %r389, 1;
	setp.ne.s32 	%p102, %r389, 0;
	@%p102 bra 	$L__BB2_7;
$L__BB2_11:
	setp.lt.u32 	%p103, %r4, 768;
	@%p103 bra 	$L__BB2_26;
	add.s32 	%r392, %r391, 512;
$L__BB2_13:
	mov.u32 	%r12, %r392;
	add.s32 	%r165, %r12, -512;
	cvt.s64.s32 	%rd271, %r165;
	mul.wide.s32 	%rd272, %r165, 8;
	add.s64 	%rd17, %rd1, %rd272;
	add.s64 	%rd18, %rd198, %rd271;
	ld.global.f64 	%fd12, [%rd17];
	abs.f64 	%fd13, %fd298;
	abs.f64 	%fd14, %fd12;
	setp.lt.f64 	%p104, %fd13, %fd14;
	mov.u64 	%rd306, %rd18;
	mov.f64 	%fd295, %fd12;
	@%p104 bra 	$L__BB2_16;
	setp.lt.f64 	%p105, %fd14, %fd13;
	mov.u64 	%rd306, %rd309;
	mov.f64 	%fd295, %fd298;
	@%p105 bra 	$L__BB2_16;
	setp.lt.s64 	%p106, %rd309, %rd18;
	min.s64 	%rd306, %rd309, %rd18;
	selp.f64 	%fd295, %fd298, %fd12, %p106;
$L__BB2_16:
	add.s32 	%r166, %r12, -256;
	cvt.s64.s32 	%rd273, %r166;
	add.s64 	%rd21, %rd198, %rd273;
	ld.global.f64 	%fd17, [%rd17+2048];
	abs.f64 	%fd18, %fd295;
	abs.f64 	%fd19, %fd17;
	setp.lt.f64 	%p107, %fd18, %fd19;
	mov.u64 	%rd307, %rd21;
	mov.f64 	%fd296, %fd17;
	@%p107 bra 	$L__BB2_19;
	setp.lt.f64 	%p108, %fd19, %fd18;
	mov.u64 	%rd307, %rd306;
	mov.f64 	%fd296, %fd295;
	@%p108 bra 	$L__BB2_19;
	setp.lt.s64 	%p109, %rd306, %rd21;
	min.s64 	%rd307, %rd306, %rd21;
	selp.f64 	%fd296, %fd295, %fd17, %p109;
$L__BB2_19:
	cvt.s64.s32 	%rd274, %r12;
	add.s64 	%rd24, %rd198, %rd274;
	ld.global.f64 	%fd22, [%rd17+4096];
	abs.f64 	%fd23, %fd296;
	abs.f64 	%fd24, %fd22;
	setp.lt.f64 	%p110, %fd23, %fd24;
	mov.u64 	%rd308, %rd24;
	mov.f64 	%fd297, %fd22;
	@%p110 bra 	$L__BB2_22;
	setp.lt.f64 	%p111, %fd24, %fd23;
	mov.u64 	%rd308, %rd307;
	mov.f64 	%fd297, %fd296;
	@%p111 bra 	$L__BB2_22;
	setp.lt.s64 	%p112, %rd307, %rd24;
	min.s64 	%rd308, %rd307, %rd24;
	selp.f64 	%fd297, %fd296, %fd22, %p112;
$L__BB2_22:
	add.s32 	%r167, %r12, 256;
	cvt.s64.s32 	%rd275, %r167;
	add.s64 	%rd27, %rd198, %rd275;
	ld.global.f64 	%fd27, [%rd17+6144];
	abs.f64 	%fd28, %fd297;
	abs.f64 	%fd29, %fd27;
	setp.lt.f64 	%p113, %fd28, %fd29;
	mov.u64 	%rd309, %rd27;
	mov.f64 	%fd298, %fd27;
	@%p113 bra 	$L__BB2_25;
	setp.lt.f64 	%p114, %fd29, %fd28;
	mov.u64 	%rd309, %rd308;
	mov.f64 	%fd298, %fd297;
	@%p114 bra 	$L__BB2_25;
	setp.lt.s64 	%p115, %rd308, %rd27;
	min.s64 	%rd309, %rd308, %rd27;
	selp.f64 	%fd298, %fd297, %fd27, %p115;
$L__BB2_25:
	add.s32 	%r392, %r12, 1024;
	add.s32 	%r168, %r12, 512;
	setp.lt.s32 	%p116, %r168, %r36;
	@%p116 bra 	$L__BB2_13;
$L__BB2_26:
	setp.lt.s32 	%p117, %r36, 256;
	@%p117 bra 	$L__BB2_71;
	// begin inline asm
	mov.u32 %r282, %laneid;
	// end inline asm
	mov.b64 	%rd286, %fd298;
	mov.b64 	{%r284, %r289}, %rd286;
	mov.b32 	%r300, 1;
	mov.b32 	%r301, 31;
	mov.b32 	%r302, -1;
	// begin inline asm
	shfl.sync.down.b32 %r283, %r284, %r300, %r301, %r302;
	// end inline asm
	// begin inline asm
	shfl.sync.down.b32 %r288, %r289, %r300, %r301, %r302;
	// end inline asm
	mov.b64 	%rd287, {%r283, %r288};
	mov.b64 	%fd33, %rd287;
	mov.b64 	{%r294, %r299}, %rd309;
	// begin inline asm
	shfl.sync.down.b32 %r293, %r294, %r300, %r301, %r302;
	// end inline asm
	// begin inline asm
	shfl.sync.down.b32 %r298, %r299, %r300, %r301, %r302;
	// end inline asm
	mov.b64 	%rd31, {%r293, %r298};
	setp.gt.s32 	%p169, %r282, 30;
	mov.u64 	%rd311, %rd309;
	mov.f64 	%fd300, %fd298;
	@%p169 bra 	$L__BB2_31;
	abs.f64 	%fd34, %fd298;
	abs.f64 	%fd35, %fd33;
	setp.lt.f64 	%p170, %fd34, %fd35;
	mov.u64 	%rd311, %rd31;
	mov.f64 	%fd300, %fd33;
	@%p170 bra 	$L__BB2_31;
	setp.lt.f64 	%p171, %fd35, %fd34;
	mov.u64 	%rd311, %rd309;
	mov.f64 	%fd300, %fd298;
	@%p171 bra 	$L__BB2_31;
	setp.lt.s64 	%p172, %rd309, %rd31;
	min.s64 	%rd311, %rd309, %rd31;
	selp.f64 	%fd300, %fd298, %fd33, %p172;
$L__BB2_31:
	mov.b64 	%rd288, %fd300;
	mov.b64 	{%r304, %r309}, %rd288;
	mov.b32 	%r320, 2;
	mov.b32 	%r321, 31;
	mov.b32 	%r322, -1;
	// begin inline asm
	shfl.sync.down.b32 %r303, %r304, %r320, %r321, %r322;
	// end inline asm
	// begin inline asm
	shfl.sync.down.b32 %r308, %r309, %r320, %r321, %r322;
	// end inline asm
	mov.b64 	%rd289, {%r303, %r308};
	mov.b64 	%fd38, %rd289;
	mov.b64 	{%r314, %r319}, %rd311;
	// begin inline asm
	shfl.sync.down.b32 %r313, %r314, %r320, %r321, %r322;
	// end inline asm
	// begin inline asm
	shfl.sync.down.b32 %r318, %r319, %r320, %r321, %r322;
	// end inline asm
	mov.b64 	%rd34, {%r313, %r318};
	setp.gt.s32 	%p173, %r282, 29;
	mov.u64 	%rd312, %rd311;
	mov.f64 	%fd301, %fd300;
	@%p173 bra 	$L__BB2_35;
	abs.f64 	%fd39, %fd300;
	abs.f64 	%fd40, %fd38;
	setp.lt.f64 	%p174, %fd39, %fd40;
	mov.u64 	%rd312, %rd34;
	mov.f64 	%fd301, %fd38;
	@%p174 bra 	$L__BB2_35;
	setp.lt.f64 	%p175, %fd40, %fd39;
	mov.u64 	%rd312, %rd311;
	mov.f64 	%fd301, %fd300;
	@%p175 bra 	$L__BB2_35;
	setp.lt.s64 	%p176, %rd311, %rd34;
	min.s64 	%rd312, %rd311, %rd34;
	selp.f64 	%fd301, %fd300, %fd38, %p176;
$L__BB2_35:
	mov.b64 	%rd290, %fd301;
	mov.b64 	{%r324, %r329}, %rd290;
	mov.b32 	%r340, 4;
	mov.b32 	%r341, 31;
	mov.b32 	%r342, -1;
	// begin inline asm
	shfl.sync.down.b32 %r323, %r324, %r340, %r341, %r342;
	// end inline asm
	// begin inline asm
	shfl.sync.down.b32 %r328, %r329, %r340, %r341, %r342;
	// end inline asm
	mov.b64 	%rd291, {%r323, %r328};
	mov.b64 	%fd43, %rd291;
	mov.b64 	{%r334, %r339}, %rd312;
	// begin inline asm
	shfl.sync.down.b32 %r333, %r334, %r340, %r341, %r342;
	// end inline asm
	// begin inline asm
	shfl.sync.down.b32 %r338, %r339, %r340, %r341, %r342;
	// end inline asm
	mov.b64 	%rd37, {%r333, %r338};
	setp.gt.s32 	%p177, %r282, 27;
	mov.u64 	%rd313, %rd312;
	mov.f64 	%fd302, %fd301;
	@%p177 bra 	$L__BB2_39;
	abs.f64 	%fd44, %fd301;
	abs.f64 	%fd45, %fd43;
	setp.lt.f64 	%p178, %fd44, %fd45;
	mov.u64 	%rd313, %rd37;
	mov.f64 	%fd302, %fd43;
	@%p178 bra 	$L__BB2_39;
	setp.lt.f64 	%p179, %fd45, %fd44;
	mov.u64 	%rd313, %rd312;
	mov.f64 	%fd302, %fd301;
	@%p179 bra 	$L__BB2_39;
	setp.lt.s64 	%p180, %rd312, %rd37;
	min.s64 	%rd313, %rd312, %rd37;
	selp.f64 	%fd302, %fd301, %fd43, %p180;
$L__BB2_39:
	mov.b64 	%rd292, %fd302;
	mov.b64 	{%r344, %r349}, %rd292;
	mov.b32 	%r360, 8;
	mov.b32 	%r361, 31;
	mov.b32 	%r362, -1;
	// begin inline asm
	shfl.sync.down.b32 %r343, %r344, %r360, %r361, %r362;
	// end inline asm
	// begin inline asm
	shfl.sync.down.b32 %r348, %r349, %r360, %r361, %r362;
	// end inline asm
	mov.b64 	%rd293, {%r343, %r348};
	mov.b64 	%fd48, %rd293;
	mov.b64 	{%r354, %r359}, %rd313;
	// begin inline asm
	shfl.sync.down.b32 %r353, %r354, %r360, %r361, %r362;
	// end inline asm
	// begin inline asm
	shfl.sync.down.b32 %r358, %r359, %r360, %r361, %r362;
	// end inline asm
	mov.b64 	%rd40, {%r353, %r358};
	setp.gt.s32 	%p181, %r282, 23;
	mov.u64 	%rd314, %rd313;
	mov.f64 	%fd303, %fd302;
	@%p181 bra 	$L__BB2_43;
	abs.f64 	%fd49, %fd302;
	abs.f64 	%fd50, %fd48;
	setp.lt.f64 	%p182, %fd49, %fd50;
	mov.u64 	%rd314, %rd40;
	mov.f64 	%fd303, %fd48;
	@%p182 bra 	$L__BB2_43;
	setp.lt.f64 	%p183, %fd50, %fd49;
	mov.u64 	%rd314, %rd313;
	mov.f64 	%fd303, %fd302;
	@%p183 bra 	$L__BB2_43;
	setp.lt.s64 	%p184, %rd313, %rd40;
	min.s64 	%rd314, %rd313, %rd40;
	selp.f64 	%fd303, %fd302, %fd48, %p184;
$L__BB2_43:
	mov.b64 	%rd294, %fd303;
	mov.b64 	{%r364, %r369}, %rd294;
	mov.b32 	%r380, 16;
	mov.b32 	%r381, 31;
	mov.b32 	%r382, -1;
	// begin inline asm
	shfl.sync.down.b32 %r363, %r364, %r380, %r381, %r382;
	// end inline asm
	// begin inline asm
	shfl.sync.down.b32 %r368, %r369, %r380, %r381, %r382;
	// end inline asm
	mov.b64 	%rd295, {%r363, %r368};
	mov.b64 	%fd53, %rd295;
	mov.b64 	{%r374, %r379}, %rd314;
	// begin inline asm
	shfl.sync.down.b32 %r373, %r374, %r380, %r381, %r382;
	// end inline asm
	// begin inline asm
	shfl.sync.down.b32 %r378, %r379, %r380, %r381, %r382;
	// end inline asm
	mov.b64 	%rd43, {%r373, %r378};
	setp.gt.s32 	%p185, %r282, 15;
	mov.u64 	%rd367, %rd314;
	mov.f64 	%fd351, %fd303;
	@%p185 bra 	$L__BB2_47;
	abs.f64 	%fd54, %fd303;
	abs.f64 	%fd55, %fd53;
	setp.lt.f64 	%p186, %fd54, %fd55;
	mov.u64 	%rd367, %rd43;
	mov.f64 	%fd351, %fd53;
	@%p186 bra 	$L__BB2_47;
	setp.lt.f64 	%p187, %fd55, %fd54;
	mov.u64 	%rd367, %rd314;
	mov.f64 	%fd351, %fd303;
	@%p187 bra 	$L__BB2_47;
	setp.lt.s64 	%p188, %rd314, %rd43;
	min.s64 	%rd367, %rd314, %rd43;
	selp.f64 	%fd351, %fd303, %fd53, %p188;
$L__BB2_47:
	setp.ne.s32 	%p189, %r282, 0;
	@%p189 bra 	$L__BB2_49;
	shr.u32 	%r383, %r1, 1;
	and.b32  	%r384, %r383, 496;
	mov.u32 	%r385, _ZN6thrust24THRUST_300001_SM_1000_NS8cuda_cub4core6detail5shmemE;
	add.s32 	%r386, %r385, %r384;
	st.shared.f64 	[%r386+8], %fd351;
	st.shared.u64 	[%r386+16], %rd367;
$L__BB2_49:
	bar.sync 	0;
	setp.ne.s32 	%p190, %r1, 0;
	@%p190 bra 	$L__BB2_204;
	ld.shared.f64 	%fd58, [_ZN6thrust24THRUST_300001_SM_1000_NS8cuda_cub4core6detail5shmemE+24];
	ld.shared.u64 	%rd46, [_ZN6thrust24THRUST_300001_SM_1000_NS8cuda_cub4core6detail5shmemE+32];
	abs.f64 	%fd59, %fd351;
	abs.f64 	%fd60, %fd58;
	setp.lt.f64 	%p191, %fd59, %fd60;
	mov.u64 	%rd316, %rd46;
	mov.f64 	%fd305, %fd58;
	@%p191 bra 	$L__BB2_53;
	setp.lt.f64 	%p192, %fd60, %fd59;
	mov.u64 	%rd316, %rd367;
	mov.f64 	%fd305, %fd351;
	@%p192 bra 	$L__BB2_53;
	setp.lt.s64 	%p193, %rd367, %rd46;
	min.s64 	%rd316, %rd367, %rd46;
	selp.f64 	%fd305, %fd351, %fd58, %p193;
$L__BB2_53:
	ld.shared.f64 	%fd63, [_ZN6thrust24THRUST_300001_SM_1000_NS8cuda_cub4core6detail5shmemE+40];
	ld.shared.u64 	%rd49, [_ZN6thrust24THRUST_300001_SM_1000_NS8cuda_cub4core6detail5shmemE+48];
	abs.f64 	%fd64, %fd305;
	abs.f64 	%fd65, %fd63;
	setp.lt.f64 	%p194, %fd64, %fd65;
	mov.u64 	%rd317, %rd49;
	mov.f64 	%fd306, %fd63;
	@%p194 bra 	$L__BB2_56;
	setp.lt.f64 	%p195, %fd65, %fd64;
	mov.u64 	%rd317, %rd316;
	mov.f64 	%fd306, %fd305;
	@%p195 bra 	$L__BB2_56;
	setp.lt.s64 	%p196, %rd316, %rd49;
	min.s64 	%rd317, %rd316, %rd49;
	selp.f64 	%fd306, %fd305, %fd63, %p196;
$L__BB2_56:
	ld.shared.f64 	%fd68, [_ZN6thrust24THRUST_300001_SM_1000_NS8cuda_cub4core6detail5shmemE+56];
	ld.shared.u64 	%rd52, [_ZN6thrust24THRUST_300001_SM_1000_NS8cuda_cub4core6detail5shmemE+64];
	abs.f64 	%fd69, %fd306;
	abs.f64 	%fd70, %fd68;
	setp.lt.f64 	%p197, %fd69, %fd70;
	mov.u64 	%rd318, %rd52;
	mov.f64 	%fd307, %fd68;
	@%p197 bra 	$L__BB2_59;
	setp.lt.f64 	%p198, %fd70, %fd69;
	mov.u64 	%rd318, %rd317;
	mov.f64 	%fd307, %fd306;
	@%p198 bra 	$L__BB2_59;
	setp.lt.s64 	%p199, %rd317, %rd52;
	min.s64 	%rd318, %rd317, %rd52;
	selp.f64 	%fd307, %fd306, %fd68, %p199;
$L__BB2_59:
	ld.shared.f64 	%fd73, [_ZN6thrust24THRUST_300001_SM_1000_NS8cuda_cub4core6detail5shmemE+72];
	ld.shared.u64 	%rd55, [_ZN6thrust24THRUST_300001_SM_1000_NS8cuda_cub4core6detail5shmemE+80];
	abs.f64 	%fd74, %fd307;
	abs.f64 	%fd75, %fd73;
	setp.lt.f64 	%p200, %fd74, %fd75;
	mov.u64 	%rd319, %rd55;
	mov.f64 	%fd308, %fd73;
	@%p200 bra 	$L__BB2_62;
	setp.lt.f64 	%p201, %fd75, %fd74;
	mov.u64 	%rd319, %rd318;
	mov.f64 	%fd308, %fd307;
	@%p201 bra 	$L__BB2_62;
	setp.lt.s64 	%p202, %rd318, %rd55;
	min.s64 	%rd319, %rd318, %rd55;
	selp.f64 	%fd308, %fd307, %fd73, %p202;
$L__BB2_62:
	ld.shared.f64 	%fd78, [_ZN6thrust24THRUST_300001_SM_1000_NS8cuda_cub4core6detail5shmemE+88];
	ld.shared.u64 	%rd58, [_ZN6thrust24THRUST_300001_SM_1000_NS8cuda_cub4core6detail5shmemE+96];
	abs.f64 	%fd79, %fd308;
	abs.f64 	%fd80, %fd78;
	setp.lt.f64 	%p203, %fd79, %fd80;
	mov.u64 	%rd320, %rd58;
	mov.f64 	%fd309, %fd78;
	@%p203 bra 	$L__BB2_65;
	setp.lt.f64 	%p204, %fd80, %fd79;
	mov.u64 	%rd320, %rd319;
	mov.f64 	%fd309, %fd308;
	@%p204 bra 	$L__BB2_65;
	setp.lt.s64 	%p205, %rd319, %rd58;
	min.s64 	%rd320, %rd319, %rd58;
	selp.f64 	%fd309, %fd308, %fd78, %p205;
$L__BB2_65:
	ld.shared.f64 	%fd83, [_ZN6thrust24THRUST_300001_SM_1000_NS8cuda_cub4core6detail5shmemE+104];
	ld.shared.u64 	%rd61, [_ZN6thrust24THRUST_300001_SM_1000_NS8cuda_cub4core6detail5shmemE+112];
	abs.f64 	%fd84, %fd309;
	abs.f64 	%fd85, %fd83;
	setp.lt.f64 	%p206, %fd84, %fd85;
	mov.u64 	%rd321, %rd61;
	mov.f64 	%fd310, %fd83;
	@%p206 bra 	$L__BB2_68;
	setp.lt.f64 	%p207, %fd85, %fd84;
	mov.u64 	%rd321, %rd320;
	mov.f64 	%fd310, %fd309;
	@%p207 bra 	$L__BB2_68;
	setp.lt.s64 	%p208, %rd320, %rd61;
	min.s64 	%rd321, %rd320, %rd61;
	selp.f64 	%fd310, %fd309, %fd83, %p208;
$L__BB2_68:
	ld.shared.f64 	%fd88, [_ZN6thrust24THRUST_300001_SM_1000_NS8cuda_cub4core6detail5shmemE+120];
	ld.shared.u64 	%rd64, [_ZN6thrust24THRUST_300001_SM_1000_NS8cuda_cub4core6detail5shmemE+128];
	abs.f64 	%fd89, %fd310;
	abs.f64 	%fd90, %fd88;
	setp.lt.f64 	%p209, %fd89, %fd90;
	mov.u64 	%rd367, %rd64;
	mov.f64 	%fd351, %fd88;
	@%p209 bra 	$L__BB2_204;
	setp.lt.f64 	%p210, %fd90, %fd89;
	mov.u64 	%rd367, %rd321;
	mov.f64 	%fd351, %fd310;
	@%p210 bra 	$L__BB2_204;
	setp.lt.s64 	%p211, %rd321, %rd64;
	min.s64 	%rd367, %rd321, %rd64;
	selp.f64 	%fd351, %fd310, %fd88, %p211;
	bra.uni 	$L__BB2_204;
$L__BB2_71:
	// begin inline asm
	mov.u32 %r169, %laneid;
	// end inline asm
	and.b32  	%r190, %r1, 992;
	add.s32 	%r191, %r190, 32;
	setp.gt.s32 	%p118, %r191, %r36;
	not.b32 	%r192, %r190;
	add.s32 	%r193, %r36, %r192;
	selp.b32 	%r188, %r193, 31, %p118;
	mov.b64 	%rd276, %fd298;
	mov.b64 	{%r171, %r176}, %rd276;
	mov.b32 	%r187, 1;
	mov.b32 	%r189, -1;
	// begin inline asm
	shfl.sync.down.b32 %r170, %r171, %r187, %r188, %r189;
	// end inline asm
	// begin inline asm
	shfl.sync.down.b32 %r175, %r176, %r187, %r188, %r189;
	// end inline asm
	mov.b64 	%rd277, {%r170, %r175};
	mov.b64 	%fd92, %rd277;
	mov.b64 	{%r181, %r186}, %rd309;
	// begin inline asm
	shfl.sync.down.b32 %r180, %r181, %r187, %r188, %r189;
	// end inline asm
	// begin inline asm
	shfl.sync.down.b32 %r185, %r186, %r187, %r188, %r189;
	// end inline asm
	mov.b64 	%rd66, {%r180, %r185};
	setp.ge.s32 	%p119, %r169, %r188;
	mov.u64 	%rd322, %rd309;
	mov.f64 	%fd311, %fd298;
	@%p119 bra 	$L__BB2_75;
	abs.f64 	%fd93, %fd298;
	abs.f64 	%fd94, %fd92;
	setp.lt.f64 	%p120, %fd93, %fd94;
	mov.u64 	%rd322, %rd66;
	mov.f64 	%fd311, %fd92;
	@%p120 bra 	$L__BB2_75;
	setp.lt.f64 	%p121, %fd94, %fd93;
	mov.u64 	%rd322, %rd309;
	mov.f64 	%fd311, %fd298;
	@%p121 bra 	$L__BB2_75;
	setp.lt.s64 	%p122, %rd309, %rd66;
	min.s64 	%rd322, %rd309, %rd66;
	selp.f64 	%fd311, %fd298, %fd92, %p122;
$L__BB2_75:
	mov.b64 	%rd278, %fd311;
	mov.b64 	{%r195, %r200}, %rd278;
	mov.b32 	%r211, 2;
	mov.b32 	%r213, -1;
	// begin inline asm
	shfl.sync.down.b32 %r194, %r195, %r211, %r188, %r213;
	// end inline asm
	// begin inline asm
	shfl.sync.down.b32 %r199, %r200, %r211, %r188, %r213;
	// end inline asm
	mov.b64 	%rd279, {%r194, %r199};
	mov.b64 	%fd97, %rd279;
	mov.b64 	{%r205, %r210}, %rd322;
	// begin inline asm
	shfl.sync.down.b32 %r204, %r205, %r211, %r188, %r213;
	// end inline asm
	// begin inline asm
	shfl.sync.down.b32 %r209, %r210, %r211, %r188, %r213;
	// end inline asm
	mov.b64 	%rd69, {%r204, %r209};
	add.s32 	%r214, %r169, 2;
	setp.gt.s32 	%p123, %r214, %r188;
	mov.u64 	%rd323, %rd322;
	mov.f64 	%fd312, %fd311;
	@%p123 bra 	$L__BB2_79;
	abs.f64 	%fd98, %fd311;
	abs.f64 	%fd99, %fd97;
	setp.lt.f64 	%p124, %fd98, %fd99;
	mov.u64 	%rd323, %rd69;
	mov.f64 	%fd312, %fd97;
	@%p124 bra 	$L__BB2_79;
	setp.lt.f64 	%p125, %fd99, %fd98;
	mov.u64 	%rd323, %rd322;
	mov.f64 	%fd312, %fd311;
	@%p125 bra 	$L__BB2_79;
	setp.lt.s64 	%p126, %rd322, %rd69;
	min.s64 	%rd323, %rd322, %rd69;
	selp.f64 	%fd312, %fd311, %fd97, %p126;
$L__BB2_79:
	mov.b64 	%rd280, %fd312;
	mov.b64 	{%r216, %r221}, %rd280;
	mov.b32 	%r232, 4;
	mov.b32 	%r234, -1;
	// begin inline asm
	shfl.sync.down.b32 %r215, %r216, %r232, %r188, %r234;
	// end inline asm
	// begin inline asm
	shfl.sync.down.b32 %r220, %r221, %r232, %r188, %r234;
	// end inline asm
	mov.b64 	%rd281, {%r215, %r220};
	mov.b64 	%fd102, %rd281;
	mov.b64 	{%r226, %r231}, %rd323;
	// begin inline asm
	shfl.sync.down.b32 %r225, %r226, %r232, %r188, %r234;
	// end inline asm
	// begin inline asm
	shfl.sync.down.b32 %r230, %r231, %r232, %r188, %r234;
	// end inline asm
	mov.b64 	%rd72, {%r225, %r230};
	add.s32 	%r235, %r169, 4;
	setp.gt.s32 	%p127, %r235, %r188;
	mov.u64 	%rd324, %rd323;
	mov.f64 	%fd313, %fd312;
	@%p127 bra 	$L__BB2_83;
	abs.f64 	%fd103, %fd312;
	abs.f64 	%fd104, %fd102;
	setp.lt.f64 	%p128, %fd103, %fd104;
	mov.u64 	%rd324, %rd72;
	mov.f64 	%fd313, %fd102;
	@%p128 bra 	$L__BB2_83;
	setp.lt.f64 	%p129, %fd104, %fd103;
	mov.u64 	%rd324, %rd323;
	mov.f64 	%fd313, %fd312;
	@%p129 bra 	$L__BB2_83;
	setp.lt.s64 	%p130, %rd323, %rd72;
	min.s64 	%rd324, %rd323, %rd72;
	selp.f64 	%fd313, %fd312, %fd102, %p130;
$L__BB2_83:
	mov.b64 	%rd282, %fd313;
	mov.b64 	{%r237, %r242}, %rd282;
	mov.b32 	%r253, 8;
	mov.b32 	%r255, -1;
	// begin inline asm
	shfl.sync.down.b32 %r236, %r237, %r253, %r188, %r255;
	// end inline asm
	// begin inline asm
	shfl.sync.down.b32 %r241, %r242, %r253, %r188, %r255;
	// end inline asm
	mov.b64 	%rd283, {%r236, %r241};
	mov.b64 	%fd107, %rd283;
	mov.b64 	{%r247, %r252}, %rd324;
	// begin inline asm
	shfl.sync.down.b32 %r246, %r247, %r253, %r188, %r255;
	// end inline asm
	// begin inline asm
	shfl.sync.down.b32 %r251, %r252, %r253, %r188, %r255;
	// end inline asm
	mov.b64 	%rd75, {%r246, %r251};
	add.s32 	%r256, %r169, 8;
	setp.gt.s32 	%p131, %r256, %r188;
	mov.u64 	%rd325, %rd324;
	mov.f64 	%fd314, %fd313;
	@%p131 bra 	$L__BB2_87;
	abs.f64 	%fd108, %fd313;
	abs.f64 	%fd109, %fd107;
	setp.lt.f64 	%p132, %fd108, %fd109;
	mov.u64 	%rd325, %rd75;
	mov.f64 	%fd314, %fd107;
	@%p132 bra 	$L__BB2_87;
	setp.lt.f64 	%p133, %fd109, %fd108;
	mov.u64 	%rd325, %rd324;
	mov.f64 	%fd314, %fd313;
	@%p133 bra 	$L__BB2_87;
	setp.lt.s64 	%p134, %rd324, %rd75;
	min.s64 	%rd325, %rd324, %rd75;
	selp.f64 	%fd314, %fd313, %fd107, %p134;
$L__BB2_87:
	mov.b64 	%rd284, %fd314;
	mov.b64 	{%r258, %r263}, %rd284;
	mov.b32 	%r274, 16;
	mov.b32 	%r276, -1;
	// begin inline asm
	shfl.sync.down.b32 %r257, %r258, %r274, %r188, %r276;
	// end inline asm
	// begin inline asm
	shfl.sync.down.b32 %r262, %r263, %r274, %r188, %r276;
	// end inline asm
	mov.b64 	%rd285, {%r257, %r262};
	mov.b64 	%fd112, %rd285;
	mov.b64 	{%r268, %r273}, %rd325;
	// begin inline asm
	shfl.sync.down.b32 %r267, %r268, %r274, %r188, %r276;
	// end inline asm
	// begin inline asm
	shfl.sync.down.b32 %r272, %r273, %r274, %r188, %r276;
	// end inline asm
	mov.b64 	%rd78, {%r267, %r272};
	add.s32 	%r277, %r169, 16;
	setp.gt.s32 	%p135, %r277, %r188;
	mov.u64 	%rd367, %rd325;
	mov.f64 	%fd351, %fd314;
	@%p135 bra 	$L__BB2_91;
	abs.f64 	%fd113, %fd314;
	abs.f64 	%fd114, %fd112;
	setp.lt.f64 	%p136, %fd113, %fd114;
	mov.u64 	%rd367, %rd78;
	mov.f64 	%fd351, %fd112;
	@%p136 bra 	$L__BB2_91;
	setp.lt.f64 	%p137, %fd114, %fd113;
	mov.u64 	%rd367, %rd325;
	mov.f64 	%fd351, %fd314;
	@%p137 bra 	$L__BB2_91;
	setp.lt.s64 	%p138, %rd325, %rd78;
	min.s64 	%rd367, %rd325, %rd78;
	selp.f64 	%fd351, %fd314, %fd112, %p138;
$L__BB2_91:
	setp.ne.s32 	%p139, %r169, 0;
	@%p139 bra 	$L__BB2_93;
	shr.u32 	%r278, %r1, 1;
	and.b32  	%r279, %r278, 496;
	mov.u32 	%r280, _ZN6thrust24THRUST_300001_SM_1000_NS8cuda_cub4core6detail5shmemE;
	add.s32 	%r281, %r280, %r279;
	st.shared.f64 	[%r281+8], %fd351;
	st.shared.u64 	[%r281+16], %rd367;
$L__BB2_93:
	bar.sync 	0;
	setp.ne.s32 	%p140, %r1, 0;
	@%p140 bra 	$L__BB2_204;
	setp.lt.s32 	%p141, %r36, 33;
	mov.f64 	%fd316, %fd351;
	mov.u64 	%rd327, %rd367;
	@%p141 bra 	$L__BB2_98;
	ld.shared.f64 	%fd117, [_ZN6thrust24THRUST_300001_SM_1000_NS8cuda_cub4core6detail5shmemE+24];
	ld.shared.u64 	%rd81, [_ZN6thrust24THRUST_300001_SM_1000_NS8cuda_cub4core6detail5shmemE+32];
	abs.f64 	%fd118, %fd351;
	abs.f64 	%fd119, %fd117;
	setp.lt.f64 	%p142, %fd118, %fd119;
	mov.f64 	%fd316, %fd117;
	mov.u64 	%rd327, %rd81;
	@%p142 bra 	$L__BB2_98;
	setp.lt.f64 	%p143, %fd119, %fd118;
	mov.f64 	%fd316, %fd351;
	mov.u64 	%rd327, %rd367;
	@%p143 bra 	$L__BB2_98;
	setp.lt.s64 	%p144, %rd367, %rd81;
	min.s64 	%rd327, %rd367, %rd81;
	selp.f64 	%fd316, %fd351, %fd117, %p144;
$L__BB2_98:
	setp.lt.s32 	%p145, %r36, 65;
	mov.f64 	%fd317, %fd316;
	mov.u64 	%rd328, %rd327;
	@%p145 bra 	$L__BB2_102;
	ld.shared.f64 	%fd122, [_ZN6thrust24THRUST_300001_SM_1000_NS8cuda_cub4core6detail5shmemE+40];
	ld.shared.u64 	%rd84, [_ZN6thrust24THRUST_300001_SM_1000_NS8cuda_cub4core6detail5shmemE+48];
	abs.f64 	%fd123, %fd316;
	abs.f64 	%fd124, %fd122;
	setp.lt.f64 	%p146, %fd123, %fd124;
	mov.f64 	%fd317, %fd122;
	mov.u64 	%rd328, %rd84;
	@%p146 bra 	$L__BB2_102;
	setp.lt.f64 	%p147, %fd124, %fd123;
	mov.f64 	%fd317, %fd316;
	mov.u64 	%rd328, %rd327;
	@%p147 bra 	$L__BB2_102;
	setp.lt.s64 	%p148, %rd327, %rd84;
	min.s64 	%rd328, %rd327, %rd84;
	selp.f64 	%fd317, %fd316, %fd122, %p148;
$L__BB2_102:
	setp.lt.s32 	%p149, %r36, 97;
	mov.f64 	%fd318, %fd317;
	mov.u64 	%rd329, %rd328;
	@%p149 bra 	$L__BB2_106;
	ld.shared.f64 	%fd127, [_ZN6thrust24THRUST_300001_SM_1000_NS8cuda_cub4core6detail5shmemE+56];
	ld.shared.u64 	%rd87, [_ZN6thrust24THRUST_300001_SM_1000_NS8cuda_cub4core6detail5shmemE+64];
	abs.f64 	%fd128, %fd317;
	abs.f64 	%fd129, %fd127;
	setp.lt.f64 	%p150, %fd128, %fd129;
	mov.f64 	%fd318, %fd127;
	mov.u64 	%rd329, %rd87;
	@%p150 bra 	$L__BB2_106;
	setp.lt.f64 	%p151, %fd129, %fd128;
	mov.f64 	%fd318, %fd317;
	mov.u64 	%rd329, %rd328;
	@%p151 bra 	$L__BB2_106;
	setp.lt.s64 	%p152, %rd328, %rd87;
	min.s64 	%rd329, %rd328, %rd87;
	selp.f64 	%fd318, %fd317, %fd127, %p152;
$L__BB2_106:
	setp.lt.s32 	%p153, %r36, 129;
	mov.f64 	%fd319, %fd318;
	mov.u64 	%rd330, %rd329;
	@%p153 bra 	$L__BB2_110;
	ld.shared.f64 	%fd132, [_ZN6thrust24THRUST_300001_SM_1000_NS8cuda_cub4core6detail5shmemE+72];
	ld.shared.u64 	%rd90, [_ZN6thrust24THRUST_300001_SM_1000_NS8cuda_cub4core6detail5shmemE+80];
	abs.f64 	%fd133, %fd318;
	abs.f64 	%fd134, %fd132;
	setp.lt.f64 	%p154, %fd133, %fd134;
	mov.f64 	%fd319, %fd132;
	mov.u64 	%rd330, %rd90;
	@%p154 bra 	$L__BB2_110;
	setp.lt.f64 	%p155, %fd134, %fd133;
	mov.f64 	%fd319, %fd318;
	mov.u64 	%rd330, %rd329;
	@%p155 bra 	$L__BB2_110;
	setp.lt.s64 	%p156, %rd329, %rd90;
	min.s64 	%rd330, %rd329, %rd90;
	selp.f64 	%fd319, %fd318, %fd132, %p156;
$L__BB2_110:
	setp.lt.s32 	%p157, %r36, 161;
	mov.f64 	%fd320, %fd319;
	mov.u64 	%rd331, %rd330;
	@%p157 bra 	$L__BB2_114;
	ld.shared.f64 	%fd137, [_ZN6thrust24THRUST_300001_SM_1000_NS8cuda_cub4core6detail5shmemE+88];
	ld.shared.u64 	%rd93, [_ZN6thrust24THRUST_300001_SM_1000_NS8cuda_cub4core6detail5shmemE+96];
	abs.f64 	%fd138, %fd319;
	abs.f64 	%fd139, %fd137;
	setp.lt.f64 	%p158, %fd138, %fd139;
	mov.f64 	%fd320, %fd137;
	mov.u64 	%rd331, %rd93;
	@%p158 bra 	$L__BB2_114;
	setp.lt.f64 	%p159, %fd139, %fd138;
	mov.f64 	%fd320, %fd319;
	mov.u64 	%rd331, %rd330;
	@%p159 bra 	$L__BB2_114;
	setp.lt.s64 	%p160, %rd330, %rd93;
	min.s64 	%rd331, %rd330, %rd93;
	selp.f64 	%fd320, %fd319, %fd137, %p160;
$L__BB2_114:
	setp.lt.s32 	%p161, %r36, 193;
	mov.f64 	%fd321, %fd320;
	mov.u64 	%rd332, %rd331;
	@%p161 bra 	$L__BB2_118;
	ld.shared.f64 	%fd142, [_ZN6thrust24THRUST_300001_SM_1000_NS8cuda_cub4core6detail5shmemE+104];
	ld.shared.u64 	%rd96, [_ZN6thrust24THRUST_300001_SM_1000_NS8cuda_cub4core6detail5shmemE+112];
	abs.f64 	%fd143, %fd320;
	abs.f64 	%fd144, %fd142;
	setp.lt.f64 	%p162, %fd143, %fd144;
	mov.f64 	%fd321, %fd142;
	mov.u64 	%rd332, %rd96;
	@%p162 bra 	$L__BB2_118;
	setp.lt.f64 	%p163, %fd144, %fd143;
	mov.f64 	%fd321, %fd320;
	mov.u64 	%rd332, %rd331;
	@%p163 bra 	$L__BB2_118;
	setp.lt.s64 	%p164, %rd331, %rd96;
	min.s64 	%rd332, %rd331, %rd96;
	selp.f64 	%fd321, %fd320, %fd142, %p164;
$L__BB2_118:
	setp.lt.s32 	%p165, %r36, 225;
	mov.u64 	%rd367, %rd332;
	mov.f64 	%fd351, %fd321;
	@%p165 bra 	$L__BB2_204;
	ld.shared.f64 	%fd147, [_ZN6thrust24THRUST_300001_SM_1000_NS8cuda_cub4core6detail5shmemE+120];
	ld.shared.u64 	%rd99, [_ZN6thrust24THRUST_300001_SM_1000_NS8cuda_cub4core6detail5shmemE+128];
	abs.f64 	%fd148, %fd321;
	abs.f64 	%fd149, %fd147;
	setp.lt.f64 	%p166, %fd148, %fd149;
	mov.u64 	%rd367, %rd99;
	mov.f64 	%fd351, %fd147;
	@%p166 bra 	$L__BB2_204;
	setp.lt.f64 	%p167, %fd149, %fd148;
	mov.u64 	%rd367, %rd332;
	mov.f64 	%fd351, %fd321;
	@%p167 bra 	$L__BB2_204;
	setp.lt.s64 	%p168, %rd332, %rd99;
	min.s64 	%rd367, %rd332, %rd99;
	selp.f64 	%fd351, %fd321, %fd147, %p168;
	bra.uni 	$L__BB2_204;
$L__BB2_122:
	mov.u32 	%r17, %tid.x;
	cvt.u64.u32 	%rd200, %r17;
	cvta.to.global.u64 	%rd201, %rd197;
	mul.wide.u32 	%rd202, %r17, 8;
	add.s64 	%rd203, %rd201, %rd202;
	ld.global.f64 	%fd274, [%rd203];
	add.s32 	%r37, %r17, 256;
	cvt.u64.u32 	%rd204, %r37;
	ld.global.f64 	%fd275, [%rd203+2048];
	add.s32 	%r38, %r17, 512;
	cvt.u64.u32 	%rd205, %r38;
	ld.global.f64 	%fd276, [%rd203+4096];
	add.s32 	%r39, %r17, 768;
	cvt.u64.u32 	%rd206, %r39;
	ld.global.f64 	%fd277, [%rd203+6144];
	or.b32  	%r40, %r17, 1024;
	cvt.u64.u32 	%rd101, %r40;
	add.s64 	%rd354, %rd198, %rd101;
	ld.global.f64 	%fd338, [%rd203+8192];
	abs.f64 	%fd278, %fd274;
	abs.f64 	%fd279, %fd275;
	setp.geu.f64 	%p3, %fd278, %fd279;
	selp.f64 	%fd280, %fd274, %fd275, %p3;
	selp.b64 	%rd207, %rd200, %rd204, %p3;
	abs.f64 	%fd281, %fd280;
	abs.f64 	%fd282, %fd276;
	setp.geu.f64 	%p4, %fd281, %fd282;
	selp.f64 	%fd283, %fd280, %fd276, %p4;
	selp.b64 	%rd208, %rd207, %rd205, %p4;
	abs.f64 	%fd284, %fd283;
	abs.f64 	%fd285, %fd277;
	setp.geu.f64 	%p5, %fd284, %fd285;
	selp.f64 	%fd152, %fd283, %fd277, %p5;
	selp.b64 	%rd104, %rd208, %rd206, %p5;
	abs.f64 	%fd153, %fd152;
	abs.f64 	%fd154, %fd338;
	setp.lt.f64 	%p6, %fd153, %fd154;
	@%p6 bra 	$L__BB2_124;
	setp.lt.f64 	%p7, %fd154, %fd153;
	setp.lt.u64 	%p8, %rd104, %rd101;
	or.pred  	%p9, %p7, %p8;
	selp.f64 	%fd338, %fd152, %fd338, %p9;
	add.s64 	%rd211, %rd198, %rd104;
	selp.b64 	%rd354, %rd211, %rd354, %p9;
$L__BB2_124:
	setp.lt.u32 	%p10, %r36, 2560;
	mov.b32 	%r394, 1280;
	@%p10 bra 	$L__BB2_137;
	mov.b32 	%r393, 1280;
	mov.f64 	%fd323, %fd338;
$L__BB2_126:
	cvt.u64.u32 	%rd212, %r393;
	add.s64 	%rd213, %rd200, %rd212;
	mul.wide.u32 	%rd214, %r393, 8;
	cvta.to.global.u64 	%rd215, %rd197;
	add.s64 	%rd217, %rd215, %rd202;
	add.s64 	%rd218, %rd217, %rd214;
	add.s64 	%rd335, %rd213, %rd198;
	ld.global.f64 	%fd324, [%rd218];
	ld.global.f64 	%fd325, [%rd218+2048];
	ld.global.f64 	%fd326, [%rd218+4096];
	ld.global.f64 	%fd327, [%rd218+6144];
	ld.global.f64 	%fd338, [%rd218+8192];
	abs.f64 	%fd163, %fd323;
	abs.f64 	%fd164, %fd324;
	setp.lt.f64 	%p11, %fd163, %fd164;
	@%p11 bra 	$L__BB2_128;
	setp.lt.f64 	%p12, %fd164, %fd163;
	setp.lt.s64 	%p13, %rd354, %rd335;
	or.pred  	%p14, %p12, %p13;
	selp.f64 	%fd324, %fd323, %fd324, %p14;
	selp.b64 	%rd335, %rd354, %rd335, %p14;
$L__BB2_128:
	cvt.u64.u32 	%rd219, %r393;
	add.s64 	%rd220, %rd200, %rd219;
	add.s64 	%rd221, %rd220, %rd198;
	add.s64 	%rd336, %rd221, 256;
	abs.f64 	%fd167, %fd324;
	abs.f64 	%fd168, %fd325;
	setp.lt.f64 	%p15, %fd167, %fd168;
	@%p15 bra 	$L__BB2_130;
	setp.lt.f64 	%p16, %fd168, %fd167;
	add.s64 	%rd226, %rd221, 256;
	setp.lt.s64 	%p17, %rd335, %rd226;
	or.pred  	%p18, %p16, %p17;
	selp.f64 	%fd325, %fd324, %fd325, %p18;
	selp.b64 	%rd336, %rd335, %rd226, %p18;
$L__BB2_130:
	add.s64 	%rd337, %rd221, 512;
	abs.f64 	%fd171, %fd325;
	abs.f64 	%fd172, %fd326;
	setp.lt.f64 	%p19, %fd171, %fd172;
	@%p19 bra 	$L__BB2_132;
	setp.lt.f64 	%p20, %fd172, %fd171;
	add.s64 	%rd234, %rd221, 512;
	setp.lt.s64 	%p21, %rd336, %rd234;
	or.pred  	%p22, %p20, %p21;
	selp.f64 	%fd326, %fd325, %fd326, %p22;
	selp.b64 	%rd337, %rd336, %rd234, %p22;
$L__BB2_132:
	add.s64 	%rd338, %rd221, 768;
	abs.f64 	%fd175, %fd326;
	abs.f64 	%fd176, %fd327;
	setp.lt.f64 	%p23, %fd175, %fd176;
	@%p23 bra 	$L__BB2_134;
	setp.lt.f64 	%p24, %fd176, %fd175;
	setp.lt.s64 	%p25, %rd337, %rd338;
	or.pred  	%p26, %p24, %p25;
	selp.f64 	%fd327, %fd326, %fd327, %p26;
	selp.b64 	%rd338, %rd337, %rd338, %p26;
$L__BB2_134:
	add.s64 	%rd354, %rd221, 1024;
	abs.f64 	%fd179, %fd327;
	abs.f64 	%fd180, %fd338;
	setp.lt.f64 	%p27, %fd179, %fd180;
	@%p27 bra 	$L__BB2_136;
	setp.lt.f64 	%p28, %fd180, %fd179;
	setp.lt.s64 	%p29, %rd338, %rd354;
	or.pred  	%p30, %p28, %p29;
	selp.f64 	%fd338, %fd327, %fd338, %p30;
	selp.b64 	%rd354, %rd338, %rd354, %p30;
$L__BB2_136:
	add.s32 	%r394, %r393, 1280;
	add.s32 	%r43, %r393, 2560;
	setp.le.s32 	%p31, %r43, %r36;
	mov.u32 	%r393, %r394;
	mov.f64 	%fd323, %fd338;
	@%p31 bra 	$L__BB2_126;
$L__BB2_137:
	setp.le.s32 	%p32, %r36, %r394;
	@%p32 bra 	$L__BB2_160;
	sub.s32 	%r21, %r36, %r394;
	setp.ge.s32 	%p33, %r17, %r21;
	@%p33 bra 	$L__BB2_160;
	cvta.to.global.u64 	%rd127, %rd197;
	not.b32 	%r44, %r17;
	add.s32 	%r45, %r36, %r44;
	sub.s32 	%r22, %r45, %r394;
	and.b32  	%r46, %r22, 768;
	setp.eq.s32 	%p34, %r46, 768;
	mov.u32 	%r397, %r17;
	@%p34 bra 	$L__BB2_145;
	add.s32 	%r47, %r17, %r394;
	cvt.u64.u32 	%rd242, %r47;
	add.s64 	%rd342, %rd198, %rd242;
	mul.wide.u32 	%rd243, %r47, 8;
	add.s64 	%rd341, %rd127, %rd243;
	shr.u32 	%r48, %r22, 8;
	add.s32 	%r49, %r48, 1;
	and.b32  	%r50, %r49, 3;
	neg.s32 	%r395, %r50;
	mov.u32 	%r397, %r17;
$L__BB2_141:
	.pragma "nounroll";
	mov.u64 	%rd132, %rd354;
	mov.f64 	%fd184, %fd338;
	ld.global.f64 	%fd185, [%rd341];
	abs.f64 	%fd186, %fd184;
	abs.f64 	%fd187, %fd185;
	setp.lt.f64 	%p35, %fd186, %fd187;
	mov.f64 	%fd338, %fd185;
	mov.u64 	%rd354, %rd342;
	@%p35 bra 	$L__BB2_144;
	setp.lt.f64 	%p36, %fd187, %fd186;
	mov.f64 	%fd338, %fd184;
	mov.u64 	%rd354, %rd132;
	@%p36 bra 	$L__BB2_144;
	setp.lt.s64 	%p37, %rd132, %rd342;
	selp.f64 	%fd338, %fd184, %fd185, %p37;
	min.s64 	%rd354, %rd132, %rd342;
$L__BB2_144:
	add.s32 	%r397, %r397, 256;
	add.s64 	%rd342, %rd342, 256;
	add.s64 	%rd341, %rd341, 2048;
	add.s32 	%r395, %r395, 1;
	setp.ne.s32 	%p38, %r395, 0;
	@%p38 bra 	$L__BB2_141;
$L__BB2_145:
	setp.lt.u32 	%p39, %r22, 768;
	@%p39 bra 	$L__BB2_160;
	add.s32 	%r398, %r397, %r394;
	cvt.u64.u32 	%rd244, %r398;
	add.s64 	%rd349, %rd198, %rd244;
	cvt.u64.u32 	%rd245, %r397;
	cvt.u64.u32 	%rd246, %r394;
	add.s64 	%rd247, %rd245, %rd246;
	shl.b64 	%rd248, %rd247, 3;
	add.s64 	%rd249, %rd248, %rd127;
	add.s64 	%rd348, %rd249, 6144;
	mul.wide.u32 	%rd250, %r398, 8;
	add.s64 	%rd347, %rd127, %rd250;
	add.s32 	%r399, %r397, 512;
$L__BB2_147:
	mov.u32 	%r32, %r399;
	ld.global.f64 	%fd193, [%rd347];
	abs.f64 	%fd194, %fd338;
	abs.f64 	%fd195, %fd193;
	setp.lt.f64 	%p40, %fd194, %fd195;
	mov.f64 	%fd335, %fd193;
	mov.u64 	%rd351, %rd349;
	@%p40 bra 	$L__BB2_150;
	setp.lt.f64 	%p41, %fd195, %fd194;
	mov.f64 	%fd335, %fd338;
	mov.u64 	%rd351, %rd354;
	@%p41 bra 	$L__BB2_150;
	setp.lt.s64 	%p42, %rd354, %rd349;
	selp.f64 	%fd335, %fd338, %fd193, %p42;
	min.s64 	%rd351, %rd354, %rd349;
$L__BB2_150:
	add.s32 	%r51, %r398, 256;
	cvt.u64.u32 	%rd251, %r51;
	add.s64 	%rd148, %rd198, %rd251;
	ld.global.f64 	%fd198, [%rd348+-4096];
	abs.f64 	%fd199, %fd335;
	abs.f64 	%fd200, %fd198;
	setp.lt.f64 	%p43, %fd199, %fd200;
	mov.f64 	%fd336, %fd198;
	mov.u64 	%rd352, %rd148;
	@%p43 bra 	$L__BB2_153;
	setp.lt.f64 	%p44, %fd200, %fd199;
	mov.f64 	%fd336, %fd335;
	mov.u64 	%rd352, %rd351;
	@%p44 bra 	$L__BB2_153;
	setp.lt.s64 	%p45, %rd351, %rd148;
	selp.f64 	%fd336, %fd335, %fd198, %p45;
	min.s64 	%rd352, %rd351, %rd148;
$L__BB2_153:
	add.s32 	%r52, %r398, 512;
	cvt.u64.u32 	%rd252, %r52;
	add.s64 	%rd151, %rd198, %rd252;
	ld.global.f64 	%fd203, [%rd348+-2048];
	abs.f64 	%fd204, %fd336;
	abs.f64 	%fd205, %fd203;
	setp.lt.f64 	%p46, %fd204, %fd205;
	mov.f64 	%fd337, %fd203;
	mov.u64 	%rd353, %rd151;
	@%p46 bra 	$L__BB2_156;
	setp.lt.f64 	%p47, %fd205, %fd204;
	mov.f64 	%fd337, %fd336;
	mov.u64 	%rd353, %rd352;
	@%p47 bra 	$L__BB2_156;
	setp.lt.s64 	%p48, %rd352, %rd151;
	selp.f64 	%fd337, %fd336, %fd203, %p48;
	min.s64 	%rd353, %rd352, %rd151;
$L__BB2_156:
	add.s32 	%r53, %r398, 768;
	cvt.u64.u32 	%rd253, %r53;
	add.s64 	%rd154, %rd198, %rd253;
	ld.global.f64 	%fd208, [%rd348];
	abs.f64 	%fd209, %fd337;
	abs.f64 	%fd210, %fd208;
	setp.lt.f64 	%p49, %fd209, %fd210;
	mov.f64 	%fd338, %fd208;
	mov.u64 	%rd354, %rd154;
	@%p49 bra 	$L__BB2_159;
	setp.lt.f64 	%p50, %fd210, %fd209;
	mov.f64 	%fd338, %fd337;
	mov.u64 	%rd354, %rd353;
	@%p50 bra 	$L__BB2_159;
	setp.lt.s64 	%p51, %rd353, %rd154;
	selp.f64 	%fd338, %fd337, %fd208, %p51;
	min.s64 	%rd354, %rd353, %rd154;
$L__BB2_159:
	add.s64 	%rd349, %rd349, 1024;
	add.s64 	%rd348, %rd348, 8192;
	add.s64 	%rd347, %rd347, 8192;
	add.s32 	%r399, %r32, 1024;
	add.s32 	%r54, %r32, 512;
	add.s32 	%r398, %r398, 1024;
	setp.lt.s32 	%p52, %r54, %r21;
	@%p52 bra 	$L__BB2_147;
$L__BB2_160:
	// begin inline asm
	mov.u32 %r55, %laneid;
	// end inline asm
	mov.b64 	%rd254, %fd338;
	mov.b64 	{%r57, %r62}, %rd254;
	mov.b32 	%r73, 1;
	mov.b32 	%r74, 31;
	mov.b32 	%r75, -1;
	// begin inline asm
	shfl.sync.down.b32 %r56, %r57, %r73, %r74, %r75;
	// end inline asm
	// begin inline asm
	shfl.sync.down.b32 %r61, %r62, %r73, %r74, %r75;
	// end inline asm
	mov.b64 	%rd255, {%r56, %r61};
	mov.b64 	%fd214, %rd255;
	mov.b64 	{%r67, %r72}, %rd354;
	// begin inline asm
	shfl.sync.down.b32 %r66, %r67, %r73, %r74, %r75;
	// end inline asm
	// begin inline asm
	shfl.sync.down.b32 %r71, %r72, %r73, %r74, %r75;
	// end inline asm
	mov.b64 	%rd161, {%r66, %r71};
	setp.gt.s32 	%p53, %r55, 30;
	mov.f64 	%fd340, %fd338;
	mov.u64 	%rd356, %rd354;
	@%p53 bra 	$L__BB2_164;
	abs.f64 	%fd215, %fd338;
	abs.f64 	%fd216, %fd214;
	setp.lt.f64 	%p54, %fd215, %fd216;
	mov.f64 	%fd340, %fd214;
	mov.u64 	%rd356, %rd161;
	@%p54 bra 	$L__BB2_164;
	setp.lt.f64 	%p55, %fd216, %fd215;
	mov.f64 	%fd340, %fd338;
	mov.u64 	%rd356, %rd354;
	@%p55 bra 	$L__BB2_164;
	setp.lt.s64 	%p56, %rd354, %rd161;
	selp.f64 	%fd340, %fd338, %fd214, %p56;
	min.s64 	%rd356, %rd354, %rd161;
$L__BB2_164:
	mov.b64 	%rd256, %fd340;
	mov.b64 	{%r77, %r82}, %rd256;
	mov.b32 	%r93, 2;
	mov.b32 	%r94, 31;
	mov.b32 	%r95, -1;
	// begin inline asm
	shfl.sync.down.b32 %r76, %r77, %r93, %r94, %r95;
	// end inline asm
	// begin inline asm
	shfl.sync.down.b32 %r81, %r82, %r93, %r94, %r95;
	// end inline asm
	mov.b64 	%rd257, {%r76, %r81};
	mov.b64 	%fd219, %rd257;
	mov.b64 	{%r87, %r92}, %rd356;
	// begin inline asm
	shfl.sync.down.b32 %r86, %r87, %r93, %r94, %r95;
	// end inline asm
	// begin inline asm
	shfl.sync.down.b32 %r91, %r92, %r93, %r94, %r95;
	// end inline asm
	mov.b64 	%rd164, {%r86, %r91};
	setp.gt.s32 	%p57, %r55, 29;
	mov.f64 	%fd341, %fd340;
	mov.u64 	%rd357, %rd356;
	@%p57 bra 	$L__BB2_168;
	abs.f64 	%fd220, %fd340;
	abs.f64 	%fd221, %fd219;
	setp.lt.f64 	%p58, %fd220, %fd221;
	mov.f64 	%fd341, %fd219;
	mov.u64 	%rd357, %rd164;
	@%p58 bra 	$L__BB2_168;
	setp.lt.f64 	%p59, %fd221, %fd220;
	mov.f64 	%fd341, %fd340;
	mov.u64 	%rd357, %rd356;
	@%p59 bra 	$L__BB2_168;
	setp.lt.s64 	%p60, %rd356, %rd164;
	selp.f64 	%fd341, %fd340, %fd219, %p60;
	min.s64 	%rd357, %rd356, %rd164;
$L__BB2_168:
	mov.b64 	%rd258, %fd341;
	mov.b64 	{%r97, %r102}, %rd258;
	mov.b32 	%r113, 4;
	mov.b32 	%r114, 31;
	mov.b32 	%r115, -1;
	// begin inline asm
	shfl.sync.down.b32 %r96, %r97, %r113, %r114, %r115;
	// end inline asm
	// begin inline asm
	shfl.sync.down.b32 %r101, %r102, %r113, %r114, %r115;
	// end inline asm
	mov.b64 	%rd259, {%r96, %r101};
	mov.b64 	%fd224, %rd259;
	mov.b64 	{%r107, %r112}, %rd357;
	// begin inline asm
	shfl.sync.down.b32 %r106, %r107, %r113, %r114, %r115;
	// end inline asm
	// begin inline asm
	shfl.sync.down.b32 %r111, %r112, %r113, %r114, %r115;
	// end inline asm
	mov.b64 	%rd167, {%r106, %r111};
	setp.gt.s32 	%p61, %r55, 27;
	mov.f64 	%fd342, %fd341;
	mov.u64 	%rd358, %rd357;
	@%p61 bra 	$L__BB2_172;
	abs.f64 	%fd225, %fd341;
	abs.f64 	%fd226, %fd224;
	setp.lt.f64 	%p62, %fd225, %fd226;
	mov.f64 	%fd342, %fd224;
	mov.u64 	%rd358, %rd167;
	@%p62 bra 	$L__BB2_172;
	setp.lt.f64 	%p63, %fd226, %fd225;
	mov.f64 	%fd342, %fd341;
	mov.u64 	%rd358, %rd357;
	@%p63 bra 	$L__BB2_172;
	setp.lt.s64 	%p64, %rd357, %rd167;
	selp.f64 	%fd342, %fd341, %fd224, %p64;
	min.s64 	%rd358, %rd357, %rd167;
$L__BB2_172:
	mov.b64 	%rd260, %fd342;
	mov.b64 	{%r117, %r122}, %rd260;
	mov.b32 	%r133, 8;
	mov.b32 	%r134, 31;
	mov.b32 	%r135, -1;
	// begin inline asm
	shfl.sync.down.b32 %r116, %r117, %r133, %r134, %r135;
	// end inline asm
	// begin inline asm
	shfl.sync.down.b32 %r121, %r122, %r133, %r134, %r135;
	// end inline asm
	mov.b64 	%rd261, {%r116, %r121};
	mov.b64 	%fd229, %rd261;
	mov.b64 	{%r127, %r132}, %rd358;
	// begin inline asm
	shfl.sync.down.b32 %r126, %r127, %r133, %r134, %r135;
	// end inline asm
	// begin inline asm
	shfl.sync.down.b32 %r131, %r132, %r133, %r134, %r135;
	// end inline asm
	mov.b64 	%rd170, {%r126, %r131};
	setp.gt.s32 	%p65, %r55, 23;
	mov.f64 	%fd343, %fd342;
	mov.u64 	%rd359, %rd358;
	@%p65 bra 	$L__BB2_176;
	abs.f64 	%fd230, %fd342;
	abs.f64 	%fd231, %fd229;
	setp.lt.f64 	%p66, %fd230, %fd231;
	mov.f64 	%fd343, %fd229;
	mov.u64 	%rd359, %rd170;
	@%p66 bra 	$L__BB2_176;
	setp.lt.f64 	%p67, %fd231, %fd230;
	mov.f64 	%fd343, %fd342;
	mov.u64 	%rd359, %rd358;
	@%p67 bra 	$L__BB2_176;
	setp.lt.s64 	%p68, %rd358, %rd170;
	selp.f64 	%fd343, %fd342, %fd229, %p68;
	min.s64 	%rd359, %rd358, %rd170;
$L__BB2_176:
	mov.b64 	%rd262, %fd343;
	mov.b64 	{%r137, %r142}, %rd262;
	mov.b32 	%r153, 16;
	mov.b32 	%r154, 31;
	mov.b32 	%r155, -1;
	// begin inline asm
	shfl.sync.down.b32 %r136, %r137, %r153, %r154, %r155;
	// end inline asm
	// begin inline asm
	shfl.sync.down.b32 %r141, %r142, %r153, %r154, %r155;
	// end inline asm
	mov.b64 	%rd263, {%r136, %r141};
	mov.b64 	%fd234, %rd263;
	mov.b64 	{%r147, %r152}, %rd359;
	// begin inline asm
	shfl.sync.down.b32 %r146, %r147, %r153, %r154, %r155;
	// end inline asm
	// begin inline asm
	shfl.sync.down.b32 %r151, %r152, %r153, %r154, %r155;
	// end inline asm
	mov.b64 	%rd173, {%r146, %r151};
	setp.gt.s32 	%p69, %r55, 15;
	mov.f64 	%fd351, %fd343;
	mov.u64 	%rd367, %rd359;
	@%p69 bra 	$L__BB2_180;
	abs.f64 	%fd235, %fd343;
	abs.f64 	%fd236, %fd234;
	setp.lt.f64 	%p70, %fd235, %fd236;
	mov.f64 	%fd351, %fd234;
	mov.u64 	%rd367, %rd173;
	@%p70 bra 	$L__BB2_180;
	setp.lt.f64 	%p71, %fd236, %fd235;
	mov.f64 	%fd351, %fd343;
	mov.u64 	%rd367, %rd359;
	@%p71 bra 	$L__BB2_180;
	setp.lt.s64 	%p72, %rd359, %rd173;
	selp.f64 	%fd351, %fd343, %fd234, %p72;
	min.s64 	%rd367, %rd359, %rd173;
$L__BB2_180:
	setp.ne.s32 	%p73, %r55, 0;
	@%p73 bra 	$L__BB2_182;
	shr.u32 	%r156, %r17, 1;
	and.b32  	%r157, %r156, 496;
	mov.u32 	%r158, _ZN6thrust24THRUST_300001_SM_1000_NS8cuda_cub4core6detail5shmemE;
	add.s32 	%r159, %r158, %r157;
	st.shared.f64 	[%r159+8], %fd351;
	st.shared.u64 	[%r159+16], %rd367;
$L__BB2_182:
	bar.sync 	0;
	setp.ne.s32 	%p74, %r17, 0;
	@%p74 bra 	$L__BB2_204;
	ld.shared.f64 	%fd239, [_ZN6thrust24THRUST_300001_SM_1000_NS8cuda_cub4core6detail5shmemE+24];
	ld.shared.u64 	%rd176, [_ZN6thrust24THRUST_300001_SM_1000_NS8cuda_cub4core6detail5shmemE+32];
	abs.f64 	%fd240, %fd351;
	abs.f64 	%fd241, %fd239;
	setp.lt.f64 	%p75, %fd240, %fd241;
	mov.f64 	%fd345, %fd239;
	mov.u64 	%rd361, %rd176;
	@%p75 bra 	$L__BB2_186;
	setp.lt.f64 	%p76, %fd241, %fd240;
	mov.f64 	%fd345, %fd351;
	mov.u64 	%rd361, %rd367;
	@%p76 bra 	$L__BB2_186;
	setp.lt.s64 	%p77, %rd367, %rd176;
	selp.f64 	%fd345, %fd351, %fd239, %p77;
	min.s64 	%rd361, %rd367, %rd176;
$L__BB2_186:
	ld.shared.f64 	%fd244, [_ZN6thrust24THRUST_300001_SM_1000_NS8cuda_cub4core6detail5shmemE+40];
	ld.shared.u64 	%rd179, [_ZN6thrust24THRUST_300001_SM_1000_NS8cuda_cub4core6detail5shmemE+48];
	abs.f64 	%fd245, %fd345;
	abs.f64 	%fd246, %fd244;
	setp.lt.f64 	%p78, %fd245, %fd246;
	mov.f64 	%fd346, %fd244;
	mov.u64 	%rd362, %rd179;
	@%p78 bra 	$L__BB2_189;
	setp.lt.f64 	%p79, %fd246, %fd245;
	mov.f64 	%fd346, %fd345;
	mov.u64 	%rd362, %rd361;
	@%p79 bra 	$L__BB2_189;
	setp.lt.s64 	%p80, %rd361, %rd179;
	selp.f64 	%fd346, %fd345, %fd244, %p80;
	min.s64 	%rd362, %rd361, %rd179;
$L__BB2_189:
	ld.shared.f64 	%fd249, [_ZN6thrust24THRUST_300001_SM_1000_NS8cuda_cub4core6detail5shmemE+56];
	ld.shared.u64 	%rd182, [_ZN6thrust24THRUST_300001_SM_1000_NS8cuda_cub4core6detail5shmemE+64];
	abs.f64 	%fd250, %fd346;
	abs.f64 	%fd251, %fd249;
	setp.lt.f64 	%p81, %fd250, %fd251;
	mov.f64 	%fd347, %fd249;
	mov.u64 	%rd363, %rd182;
	@%p81 bra 	$L__BB2_192;
	setp.lt.f64 	%p82, %fd251, %fd250;
	mov.f64 	%fd347, %fd346;
	mov.u64 	%rd363, %rd362;
	@%p82 bra 	$L__BB2_192;
	setp.lt.s64 	%p83, %rd362, %rd182;
	selp.f64 	%fd347, %fd346, %fd249, %p83;
	min.s64 	%rd363, %rd362, %rd182;
$L__BB2_192:
	ld.shared.f64 	%fd254, [_ZN6thrust24THRUST_300001_SM_1000_NS8cuda_cub4core6detail5shmemE+72];
	ld.shared.u64 	%rd185, [_ZN6thrust24THRUST_300001_SM_1000_NS8cuda_cub4core6detail5shmemE+80];
	abs.f64 	%fd255, %fd347;
	abs.f64 	%fd256, %fd254;
	setp.lt.f64 	%p84, %fd255, %fd256;
	mov.f64 	%fd348, %fd254;
	mov.u64 	%rd364, %rd185;
	@%p84 bra 	$L__BB2_195;
	setp.lt.f64 	%p85, %fd256, %fd255;
	mov.f64 	%fd348, %fd347;
	mov.u64 	%rd364, %rd363;
	@%p85 bra 	$L__BB2_195;
	setp.lt.s64 	%p86, %rd363, %rd185;
	selp.f64 	%fd348, %fd347, %fd254, %p86;
	min.s64 	%rd364, %rd363, %rd185;
$L__BB2_195:
	ld.shared.f64 	%fd259, [_ZN6thrust24THRUST_300001_SM_1000_NS8cuda_cub4core6detail5shmemE+88];
	ld.shared.u64 	%rd188, [_ZN6thrust24THRUST_300001_SM_1000_NS8cuda_cub4core6detail5shmemE+96];
	abs.f64 	%fd260, %fd348;
	abs.f64 	%fd261, %fd259;
	setp.lt.f64 	%p87, %fd260, %fd261;
	mov.f64 	%fd349, %fd259;
	mov.u64 	%rd365, %rd188;
	@%p87 bra 	$L__BB2_198;
	setp.lt.f64 	%p88, %fd261, %fd260;
	mov.f64 	%fd349, %fd348;
	mov.u64 	%rd365, %rd364;
	@%p88 bra 	$L__BB2_198;
	setp.lt.s64 	%p89, %rd364, %rd188;
	selp.f64 	%fd349, %fd348, %fd259, %p89;
	min.s64 	%rd365, %rd364, %rd188;
$L__BB2_198:
	ld.shared.f64 	%fd264, [_ZN6thrust24THRUST_300001_SM_1000_NS8cuda_cub4core6detail5shmemE+104];
	ld.shared.u64 	%rd191, [_ZN6thrust24THRUST_300001_SM_1000_NS8cuda_cub4core6detail5shmemE+112];
	abs.f64 	%fd265, %fd349;
	abs.f64 	%fd266, %fd264;
	setp.lt.f64 	%p90, %fd265, %fd266;
	mov.f64 	%fd350, %fd264;
	mov.u64 	%rd366, %rd191;
	@%p90 bra 	$L__BB2_201;
	setp.lt.f64 	%p91, %fd266, %fd265;
	mov.f64 	%fd350, %fd349;
	mov.u64 	%rd366, %rd365;
	@%p91 bra 	$L__BB2_201;
	setp.lt.s64 	%p92, %rd365, %rd191;
	selp.f64 	%fd350, %fd349, %fd264, %p92;
	min.s64 	%rd366, %rd365, %rd191;
$L__BB2_201:
	ld.shared.f64 	%fd269, [_ZN6thrust24THRUST_300001_SM_1000_NS8cuda_cub4core6detail5shmemE+120];
	ld.shared.u64 	%rd194, [_ZN6thrust24THRUST_300001_SM_1000_NS8cuda_cub4core6detail5shmemE+128];
	abs.f64 	%fd270, %fd350;
	abs.f64 	%fd271, %fd269;
	setp.lt.f64 	%p93, %fd270, %fd271;
	mov.u64 	%rd367, %rd194;
	mov.f64 	%fd351, %fd269;
	@%p93 bra 	$L__BB2_204;
	setp.lt.f64 	%p94, %fd271, %fd270;
	mov.u64 	%rd367, %rd366;
	mov.f64 	%fd351, %fd350;
	@%p94 bra 	$L__BB2_204;
	setp.lt.s64 	%p95, %rd366, %rd194;
	selp.f64 	%fd351, %fd350, %fd269, %p95;
	min.s64 	%rd367, %rd366, %rd194;
$L__BB2_204:
	mov.u32 	%r387, %tid.x;
	setp.ne.s32 	%p212, %r387, 0;
	@%p212 bra 	$L__BB2_206;
	ld.param.u64 	%rd297, [_ZN6thrust24THRUST_300001_SM_1000_NS8cuda_cub4core6detail13_kernel_agentINS1_8__reduce11ReduceAgentINS0_12zip_iteratorIN4cuda3std3__45tupleIJNS0_10device_ptrIdEENS0_17counting_iteratorIlNS0_11use_defaultESF_SF_EEEEEEEPNSB_IJdlEEESJ_iNS1_9__extrema9arg_max_fIdl10comparatorEEEEJSI_SK_iSO_EEEvDpT0__param_1];
	cvta.to.global.u64 	%rd296, %rd297;
	st.global.f64 	[%rd296], %fd351;
	st.global.u64 	[%rd296+8], %rd367;
$L__BB2_206:
	ret;

}
	// .globl	_ZN6thrust24THRUST_300001_SM_1000_NS8cuda_cub4core6detail13_kernel_agentINS1_8__reduce11ReduceAgentINS0_12zip_iteratorIN4cuda3std3__45tupleIJNS0_10device_ptrIdEENS0_17counting_iteratorIlNS0_11use_defaultESF_SF_EEEEEEEPNSB_IJdlEEESJ_iNS1_9__extrema9arg_max_fIdl10comparatorEEEEJSI_SK_iN3cub18CUB_300001_SM_100013GridEvenShareIiEENSR_9GridQueueIjEESO_EEEvDpT0_
.visible .entry _ZN6thrust24THRUST_300001_SM_1000_NS8cuda_cub4core6detail13_kernel_agentINS1_8__reduce11ReduceAgentINS0_12zip_iteratorIN4cuda3std3__45tupleIJNS0_10device_ptrIdEENS0_17counting_iteratorIlNS0_11use_defaultESF_SF_EEEEEEEPNSB_IJdlEEESJ_iNS1_9__extrema9arg_max_fIdl10comparatorEEEEJSI_SK_iN3cub18CUB_300001_SM_100013GridEvenShareIiEENSR_9GridQueueIjEESO_EEEvDpT0_(
	.param .align 8 .b8 _ZN6thrust24THRUST_300001_SM_1000_NS8cuda_cub4core6detail13_kernel_agentINS1_8__reduce11ReduceAgentINS0_12zip_iteratorIN4cuda3std3__45tupleIJNS0_10device_ptrIdEENS0_17counting_iteratorIlNS0_11use_defaultESF_SF_EEEEEEEPNSB_IJdlEEESJ_iNS1_9__extrema9arg_max_fIdl10comparatorEEEEJSI_SK_iN3cub18CUB_300001_SM_100013GridEvenShareIiEENSR_9GridQueueIjEESO_EEEvDpT0__param_0[16],
	.param .u64 .ptr .align 1 _ZN6thrust24THRUST_300001_SM_1000_NS8cuda_cub4core6detail13_kernel_agentINS1_8__reduce11ReduceAgentINS0_12zip_iteratorIN4cuda3std3__45tupleIJNS0_10device_ptrIdEENS0_17counting_iteratorIlNS0_11use_defaultESF_SF_EEEEEEEPNSB_IJdlEEESJ_iNS1_9__extrema9arg_max_fIdl10comparatorEEEEJSI_SK_iN3cub18CUB_300001_SM_100013GridEvenShareIiEENSR_9GridQueueIjEESO_EEEvDpT0__param_1,
	.param .u32 _ZN6thrust24THRUST_300001_SM_1000_NS8cuda_cub4core6detail13_kernel_agentINS1_8__reduce11ReduceAgentINS0_12zip_iteratorIN4cuda3std3__45tupleIJNS0_10device_ptrIdEENS0_17counting_iteratorIlNS0_11use_defaultESF_SF_EEEEEEEPNSB_IJdlEEESJ_iNS1_9__extrema9arg_max_fIdl10comparatorEEEEJSI_SK_iN3cub18CUB_300001_SM_100013GridEvenShareIiEENSR_9GridQueueIjEESO_EEEvDpT0__param_2,
	.param .align 4 .b8 _ZN6thrust24THRUST_300001_SM_1000_NS8cuda_cub4core6detail13_kernel_agentINS1_8__reduce11ReduceAgentINS0_12zip_iteratorIN4cuda3std3__45tupleIJNS0_10device_ptrIdEENS0_17counting_iteratorIlNS0_11use_defaultESF_SF_EEEEEEEPNSB_IJdlEEESJ_iNS1_9__extrema9arg_max_fIdl10comparatorEEEEJSI_SK_iN3cub18CUB_300001_SM_100013GridEvenShareIiEENSR_9GridQueueIjEESO_EEEvDpT0__param_3[40],
	.param .align 8 .b8 _ZN6thrust24THRUST_300001_SM_1000_NS8cuda_cub4core6detail13_kernel_agentINS1_8__reduce11ReduceAgentINS0_12zip_iteratorIN4cuda3std3__45tupleIJNS0_10device_ptrIdEENS0_17counting_iteratorIlNS0_11use_defaultESF_SF_EEEEEEEPNSB_IJdlEEESJ_iNS1_9__extrema9arg_max_fIdl10comparatorEEEEJSI_SK_iN3cub18CUB_300001_SM_100013GridEvenShareIiEENSR_9GridQueueIjEESO_EEEvDpT0__param_4[8],
	.param .align 1 .b8 _ZN6thrust24THRUST_300001_SM_1000_NS8cuda_cub4core6detail13_kernel_agentINS1_8__reduce11ReduceAgentINS0_12zip_iteratorIN4cuda3std3__45tupleIJNS0_10device_ptrIdEENS0_17counting_iteratorIlNS0_11use_defaultESF_SF_EEEEEEEPNSB_IJdlEEESJ_iNS1_9__extrema9arg_max_fIdl10comparatorEEEEJSI_SK_iN3cub18CUB_300001_SM_100013GridEvenShareIiEENSR_9GridQueueIjEESO_EEEvDpT0__param_5[1]
)
.maxntid 256
{
	.reg .pred 	%p<215>;
	.reg .b32 	%r<437>;
	.reg .b64 	%rd<318>;
	.reg .b64 	%fd<352>;

	ld.param.u64 	%rd3, [_ZN6thrust24THRUST_300001_SM_1000_NS8cuda_cub4core6detail13_kernel_agentINS1_8__reduce11ReduceAgentINS0_12zip_iteratorIN4cuda3std3__45tupleIJNS0_10device_ptrIdEENS0_17counting_iteratorIlNS0_11use_defaultESF_SF_EEEEEEEPNSB_IJdlEEESJ_iNS1_9__extrema9arg_max_fIdl10comparatorEEEEJSI_SK_iN3cub18CUB_300001_SM_100013GridEvenShareIiEENSR_9GridQueueIjEESO_EEEvDpT0__param_0+8];
	ld.param.u64 	%rd181, [_ZN6thrust24THRUST_300001_SM_1000_NS8cuda_cub4core6detail13_kernel_agentINS1_8__reduce11ReduceAgentINS0_12zip_iteratorIN4cuda3std3__45tupleIJNS0_10device_ptrIdEENS0_17counting_iteratorIlNS0_11use_defaultESF_SF_EEEEEEEPNSB_IJdlEEESJ_iNS1_9__extrema9arg_max_fIdl10comparatorEEEEJSI_SK_iN3cub18CUB_300001_SM_100013GridEvenShareIiEENSR_9GridQueueIjEESO_EEEvDpT0__param_0];
	ld.param.u64 	%rd182, [_ZN6thrust24THRUST_300001_SM_1000_NS8cuda_cub4core6detail13_kernel_agentINS1_8__reduce11ReduceAgentINS0_12zip_iteratorIN4cuda3std3__45tupleIJNS0_10device_ptrIdEENS0_17counting_iteratorIlNS0_11use_defaultESF_SF_EEEEEEEPNSB_IJdlEEESJ_iNS1_9__extrema9arg_max_fIdl10comparatorEEEEJSI_SK_iN3cub18CUB_300001_SM_100013GridEvenShareIiEENSR_9GridQueueIjEESO_EEEvDpT0__param_4];
	ld.param.u32 	%r66, [_ZN6thrust24THRUST_300001_SM_1000_NS8cuda_cub4core6detail13_kernel_agentINS1_8__reduce11ReduceAgentINS0_12zip_iteratorIN4cuda3std3__45tupleIJNS0_10device_ptrIdEENS0_17counting_iteratorIlNS0_11use_defaultESF_SF_EEEEEEEPNSB_IJdlEEESJ_iNS1_9__extrema9arg_max_fIdl10comparatorEEEEJSI_SK_iN3cub18CUB_300001_SM_100013GridEvenShareIiEENSR_9GridQueueIjEESO_EEEvDpT0__param_2];
	cvta.to.global.u64 	%rd1, %rd182;
	cvta.to.global.u64 	%rd2, %rd181;
	mov.u32 	%r1, %ctaid.x;
	mul.lo.s32 	%r2, %r1, 1280;
	mov.u32 	%r67, %nctaid.x;
	mul.lo.s32 	%r3, %r67, 1280;
	add.s32 	%r68, %r2, 1280;
	setp.le.s32 	%p1, %r68, %r66;
	@%p1 bra 	$L__BB3_121;
	sub.s32 	%r4, %r66, %r2;
	mov.u32 	%r5, %tid.x;
	setp.ge.s32 	%p98, %r5, %r4;
	mov.f64 	%fd298, 0d0000000000000000;
	mov.b64 	%rd264, 0;
	mov.u32 	%r420, %r5;
	@%p98 bra 	$L__BB3_3;
	add.s32 	%r190, %r2, %r5;
	cvt.s64.s32 	%rd219, %r190;
	mul.wide.s32 	%rd220, %r190, 8;
	add.s64 	%rd221, %rd2, %rd220;
	add.s64 	%rd264, %rd3, %rd219;
	ld.global.f64 	%fd298, [%rd221];
	add.s32 	%r420, %r5, 256;
$L__BB3_3:
	setp.ge.s32 	%p99, %r420, %r4;
	@%p99 bra 	$L__BB3_25;
	not.b32 	%r191, %r420;
	add.s32 	%r192, %r66, %r191;
	sub.s32 	%r8, %r192, %r2;
	and.b32  	%r193, %r8, 768;
	setp.eq.s32 	%p100, %r193, 768;
	@%p100 bra 	$L__BB3_10;
	add.s32 	%r418, %r420, %r2;
	shr.u32 	%r194, %r8, 8;
	add.s32 	%r195, %r194, 1;
	and.b32  	%r196, %r195, 3;
	neg.s32 	%r417, %r196;
$L__BB3_6:
	.pragma "nounroll";
	mov.u64 	%rd6, %rd264;
	mov.f64 	%fd3, %fd298;
	cvt.s64.s32 	%rd223, %r418;
	add.s64 	%rd7, %rd3, %rd223;
	mul.wide.s32 	%rd224, %r418, 8;
	add.s64 	%rd225, %rd2, %rd224;
	ld.global.f64 	%fd4, [%rd225];
	abs.f64 	%fd5, %fd3;
	abs.f64 	%fd6, %fd4;
	setp.lt.f64 	%p101, %fd5, %fd6;
	mov.u64 	%rd264, %rd7;
	mov.f64 	%fd298, %fd4;
	@%p101 bra 	$L__BB3_9;
	setp.lt.f64 	%p102, %fd6, %fd5;
	mov.u64 	%rd264, %rd6;
	mov.f64 	%fd298, %fd3;
	@%p102 bra 	$L__BB3_9;
	setp.lt.s64 	%p103, %rd6, %rd7;
	min.s64 	%rd264, %rd6, %rd7;
	selp.f64 	%fd298, %fd3, %fd4, %p103;
$L__BB3_9:
	add.s32 	%r420, %r420, 256;
	add.s32 	%r418, %r418, 256;
	add.s32 	%r417, %r417, 1;
	setp.ne.s32 	%p104, %r417, 0;
	@%p104 bra 	$L__BB3_6;
$L__BB3_10:
	setp.lt.u32 	%p105, %r8, 768;
	@%p105 bra 	$L__BB3_25;
	add.s32 	%r421, %r420, %r2;
	add.s32 	%r424, %r421, 256;
	add.s32 	%r423, %r421, 512;
	add.s32 	%r422, %r421, 768;
	add.s64 	%rd12, %rd2, 4096;
$L__BB3_12:
	cvt.s64.s32 	%rd226, %r424;
	add.s64 	%rd14, %rd3, %rd226;
	cvt.s64.s32 	%rd227, %r423;
	add.s64 	%rd15, %rd3, %rd227;
	cvt.s64.s32 	%rd228, %r422;
	add.s64 	%rd16, %rd3, %rd228;
	cvt.s64.s32 	%rd229, %r421;
	mul.wide.s32 	%rd230, %r421, 8;
	add.s64 	%rd17, %rd12, %rd230;
	add.s64 	%rd18, %rd3, %rd229;
	ld.global.f64 	%fd12, [%rd17+-4096];
	abs.f64 	%fd13, %fd298;
	abs.f64 	%fd14, %fd12;
	setp.lt.f64 	%p106, %fd13, %fd14;
	mov.u64 	%rd261, %rd18;
	mov.f64 	%fd295, %fd12;
	@%p106 bra 	$L__BB3_15;
	setp.lt.f64 	%p107, %fd14, %fd13;
	mov.u64 	%rd261, %rd264;
	mov.f64 	%fd295, %fd298;
	@%p107 bra 	$L__BB3_15;
	setp.lt.s64 	%p108, %rd264, %rd18;
	min.s64 	%rd261, %rd264, %rd18;
	selp.f64 	%fd295, %fd298, %fd12, %p108;
$L__BB3_15:
	ld.global.f64 	%fd17, [%rd17+-2048];
	abs.f64 	%fd18, %fd295;
	abs.f64 	%fd19, %fd17;
	setp.lt.f64 	%p109, %fd18, %fd19;
	mov.u64 	%rd262, %rd14;
	mov.f64 	%fd296, %fd17;
	@%p109 bra 	$L__BB3_18;
	setp.lt.f64 	%p110, %fd19, %fd18;
	mov.u64 	%rd262, %rd261;
	mov.f64 	%fd296, %fd295;
	@%p110 bra 	$L__BB3_18;
	setp.lt.s64 	%p111, %rd261, %rd14;
	min.s64 	%rd262, %rd261, %rd14;
	selp.f64 	%fd296, %fd295, %fd17, %p111;
$L__BB3_18:
	ld.global.f64 	%fd22, [%rd17];
	abs.f64 	%fd23, %fd296;
	abs.f64 	%fd24, %fd22;
	setp.lt.f64 	%p112, %fd23, %fd24;
	mov.u64 	%rd263, %rd15;
	mov.f64 	%fd297, %fd22;
	@%p112 bra 	$L__BB3_21;
	setp.lt.f64 	%p113, %fd24, %fd23;
	mov.u64 	%rd263, %rd262;
	mov.f64 	%fd297, %fd296;
	@%p113 bra 	$L__BB3_21;
	setp.lt.s64 	%p114, %rd262, %rd15;
	min.s64 	%rd263, %rd262, %rd15;
	selp.f64 	%fd297, %fd296, %fd22, %p114;
$L__BB3_21:
	ld.global.f64 	%fd27, [%rd17+2048];
	abs.f64 	%fd28, %fd297;
	abs.f64 	%fd29, %fd27;
	setp.lt.f64 	%p115, %fd28, %fd29;
	mov.u64 	%rd264, %rd16;
	mov.f64 	%fd298, %fd27;
	@%p115 bra 	$L__BB3_24;
	setp.lt.f64 	%p116, %fd29, %fd28;
	mov.u64 	%rd264, %rd263;
	mov.f64 	%fd298, %fd297;
	@%p116 bra 	$L__BB3_24;
	setp.lt.s64 	%p117, %rd263, %rd16;
	min.s64 	%rd264, %rd263, %rd16;
	selp.f64 	%fd298, %fd297, %fd27, %p117;
$L__BB3_24:
	add.s32 	%r420, %r420, 1024;
	add.s32 	%r424, %r424, 1024;
	add.s32 	%r423, %r423, 1024;
	add.s32 	%r422, %r422, 1024;
	add.s32 	%r421, %r421, 1024;
	setp.lt.s32 	%p118, %r420, %r4;
	@%p118 bra 	$L__BB3_12;
$L__BB3_25:
	setp.lt.s32 	%p119, %r4, 256;
	@%p119 bra 	$L__BB3_70;
	// begin inline asm
	mov.u32 %r310, %laneid;
	// end inline asm
	mov.b64 	%rd241, %fd298;
	mov.b64 	{%r312, %r317}, %rd241;
	mov.b32 	%r328, 1;
	mov.b32 	%r329, 31;
	mov.b32 	%r330, -1;
	// begin inline asm
	shfl.sync.down.b32 %r311, %r312, %r328, %r329, %r330;
	// end inline asm
	// begin inline asm
	shfl.sync.down.b32 %r316, %r317, %r328, %r329, %r330;
	// end inline asm
	mov.b64 	%rd242, {%r311, %r316};
	mov.b64 	%fd33, %rd242;
	mov.b64 	{%r322, %r327}, %rd264;
	// begin inline asm
	shfl.sync.down.b32 %r321, %r322, %r328, %r329, %r330;
	// end inline asm
	// begin inline asm
	shfl.sync.down.b32 %r326, %r327, %r328, %r329, %r330;
	// end inline asm
	mov.b64 	%rd28, {%r321, %r326};
	setp.gt.s32 	%p171, %r310, 30;
	mov.u64 	%rd266, %rd264;
	mov.f64 	%fd300, %fd298;
	@%p171 bra 	$L__BB3_30;
	abs.f64 	%fd34, %fd298;
	abs.f64 	%fd35, %fd33;
	setp.lt.f64 	%p172, %fd34, %fd35;
	mov.u64 	%rd266, %rd28;
	mov.f64 	%fd300, %fd33;
	@%p172 bra 	$L__BB3_30;
	setp.lt.f64 	%p173, %fd35, %fd34;
	mov.u64 	%rd266, %rd264;
	mov.f64 	%fd300, %fd298;
	@%p173 bra 	$L__BB3_30;
	setp.lt.s64 	%p174, %rd264, %rd28;
	min.s64 	%rd266, %rd264, %rd28;
	selp.f64 	%fd300, %fd298, %fd33, %p174;
$L__BB3_30:
	mov.b64 	%rd243, %fd300;
	mov.b64 	{%r332, %r337}, %rd243;
	mov.b32 	%r348, 2;
	mov.b32 	%r349, 31;
	mov.b32 	%r350, -1;
	// begin inline asm
	shfl.sync.down.b32 %r331, %r332, %r348, %r349, %r350;
	// end inline asm
	// begin inline asm
	shfl.sync.down.b32 %r336, %r337, %r348, %r349, %r350;
	// end inline asm
	mov.b64 	%rd244, {%r331, %r336};
	mov.b64 	%fd38, %rd244;
	mov.b64 	{%r342, %r347}, %rd266;
	// begin inline asm
	shfl.sync.down.b32 %r341, %r342, %r348, %r349, %r350;
	// end inline asm
	// begin inline asm
	shfl.sync.down.b32 %r346, %r347, %r348, %r349, %r350;
	// end inline asm
	mov.b64 	%rd31, {%r341, %r346};
	setp.gt.s32 	%p175, %r310, 29;
	mov.u64 	%rd267, %rd266;
	mov.f64 	%fd301, %fd300;
	@%p175 bra 	$L__BB3_34;
	abs.f64 	%fd39, %fd300;
	abs.f64 	%fd40, %fd38;
	setp.lt.f64 	%p176, %fd39, %fd40;
	mov.u64 	%rd267, %rd31;
	mov.f64 	%fd301, %fd38;
	@%p176 bra 	$L__BB3_34;
	setp.lt.f64 	%p177, %fd40, %fd39;
	mov.u64 	%rd267, %rd266;
	mov.f64 	%fd301, %fd300;
	@%p177 bra 	$L__BB3_34;
	setp.lt.s64 	%p178, %rd266, %rd31;
	min.s64 	%rd267, %rd266, %rd31;
	selp.f64 	%fd301, %fd300, %fd38, %p178;
$L__BB3_34:
	mov.b64 	%rd245, %fd301;
	mov.b64 	{%r352, %r357}, %rd245;
	mov.b32 	%r368, 4;
	mov.b32 	%r369, 31;
	mov.b32 	%r370, -1;
	// begin inline asm
	shfl.sync.down.b32 %r351, %r352, %r368, %r369, %r370;
	// end inline asm
	// begin inline asm
	shfl.sync.down.b32 %r356, %r357, %r368, %r369, %r370;
	// end inline asm
	mov.b64 	%rd246, {%r351, %r356};
	mov.b64 	%fd43, %rd246;
	mov.b64 	{%r362, %r367}, %rd267;
	// begin inline asm
	shfl.sync.down.b32 %r361, %r362, %r368, %r369, %r370;
	// end inline asm
	// begin inline asm
	shfl.sync.down.b32 %r366, %r367, %r368, %r369, %r370;
	// end inline asm
	mov.b64 	%rd34, {%r361, %r366};
	setp.gt.s32 	%p179, %r310, 27;
	mov.u64 	%rd268, %rd267;
	mov.f64 	%fd302, %fd301;
	@%p179 bra 	$L__BB3_38;
	abs.f64 	%fd44, %fd301;
	abs.f64 	%fd45, %fd43;
	setp.lt.f64 	%p180, %fd44, %fd45;
	mov.u64 	%rd268, %rd34;
	mov.f64 	%fd302, %fd43;
	@%p180 bra 	$L__BB3_38;
	setp.lt.f64 	%p181, %fd45, %fd44;
	mov.u64 	%rd268, %rd267;
	mov.f64 	%fd302, %fd301;
	@%p181 bra 	$L__BB3_38;
	setp.lt.s64 	%p182, %rd267, %rd34;
	min.s64 	%rd268, %rd267, %rd34;
	selp.f64 	%fd302, %fd301, %fd43, %p182;
$L__BB3_38:
	mov.b64 	%rd247, %fd302;
	mov.b64 	{%r372, %r377}, %rd247;
	mov.b32 	%r388, 8;
	mov.b32 	%r389, 31;
	mov.b32 	%r390, -1;
	// begin inline asm
	shfl.sync.down.b32 %r371, %r372, %r388, %r389, %r390;
	// end inline asm
	// begin inline asm
	shfl.sync.down.b32 %r376, %r377, %r388, %r389, %r390;
	// end inline asm
	mov.b64 	%rd248, {%r371, %r376};
	mov.b64 	%fd48, %rd248;
	mov.b64 	{%r382, %r387}, %rd268;
	// begin inline asm
	shfl.sync.down.b32 %r381, %r382, %r388, %r389, %r390;
	// end inline asm
	// begin inline asm
	shfl.sync.down.b32 %r386, %r387, %r388, %r389, %r390;
	// end inline asm
	mov.b64 	%rd37, {%r381, %r386};
	setp.gt.s32 	%p183, %r310, 23;
	mov.u64 	%rd269, %rd268;
	mov.f64 	%fd303, %fd302;
	@%p183 bra 	$L__BB3_42;
	abs.f64 	%fd49, %fd302;
	abs.f64 	%fd50, %fd48;
	setp.lt.f64 	%p184, %fd49, %fd50;
	mov.u64 	%rd269, %rd37;
	mov.f64 	%fd303, %fd48;
	@%p184 bra 	$L__BB3_42;
	setp.lt.f64 	%p185, %fd50, %fd49;
	mov.u64 	%rd269, %rd268;
	mov.f64 	%fd303, %fd302;
	@%p185 bra 	$L__BB3_42;
	setp.lt.s64 	%p186, %rd268, %rd37;
	min.s64 	%rd269, %rd268, %rd37;
	selp.f64 	%fd303, %fd302, %fd48, %p186;
$L__BB3_42:
	mov.b64 	%rd249, %fd303;
	mov.b64 	{%r392, %r397}, %rd249;
	mov.b32 	%r408, 16;
	mov.b32 	%r409, 31;
	mov.b32 	%r410, -1;
	// begin inline asm
	shfl.sync.down.b32 %r391, %r392, %r408, %r409, %r410;
	// end inline asm
	// begin inline asm
	shfl.sync.down.b32 %r396, %r397, %r408, %r409, %r410;
	// end inline asm
	mov.b64 	%rd250, {%r391, %r396};
	mov.b64 	%fd53, %rd250;
	mov.b64 	{%r402, %r407}, %rd269;
	// begin inline asm
	shfl.sync.down.b32 %r401, %r402, %r408, %r409, %r410;
	// end inline asm
	// begin inline asm
	shfl.sync.down.b32 %r406, %r407, %r408, %r409, %r410;
	// end inline asm
	mov.b64 	%rd40, {%r401, %r406};
	setp.gt.s32 	%p187, %r310, 15;
	mov.u64 	%rd317, %rd269;
	mov.f64 	%fd351, %fd303;
	@%p187 bra 	$L__BB3_46;
	abs.f64 	%fd54, %fd303;
	abs.f64 	%fd55, %fd53;
	setp.lt.f64 	%p188, %fd54, %fd55;
	mov.u64 	%rd317, %rd40;
	mov.f64 	%fd351, %fd53;
	@%p188 bra 	$L__BB3_46;
	setp.lt.f64 	%p189, %fd55, %fd54;
	mov.u64 	%rd317, %rd269;
	mov.f64 	%fd351, %fd303;
	@%p189 bra 	$L__BB3_46;
	setp.lt.s64 	%p190, %rd269, %rd40;
	min.s64 	%rd317, %rd269, %rd40;
	selp.f64 	%fd351, %fd303, %fd53, %p190;
$L__BB3_46:
	setp.ne.s32 	%p191, %r310, 0;
	@%p191 bra 	$L__BB3_48;
	shr.u32 	%r411, %r5, 1;
	and.b32  	%r412, %r411, 496;
	mov.u32 	%r413, _ZN6thrust24THRUST_300001_SM_1000_NS8cuda_cub4core6detail5shmemE;
	add.s32 	%r414, %r413, %r412;
	st.shared.f64 	[%r414+8], %fd351;
	st.shared.u64 	[%r414+16], %rd317;
$L__BB3_48:
	bar.sync 	0;
	setp.ne.s32 	%p192, %r5, 0;
	@%p192 bra 	$L__BB3_208;
	ld.shared.f64 	%fd58, [_ZN6thrust24THRUST_300001_SM_1000_NS8cuda_cub4core6detail5shmemE+24];
	ld.shared.u64 	%rd43, [_ZN6thrust24THRUST_300001_SM_1000_NS8cuda_cub4core6detail5shmemE+32];
	abs.f64 	%fd59, %fd351;
	abs.f64 	%fd60, %fd58;
	setp.lt.f64 	%p193, %fd59, %fd60;
	mov.u64 	%rd271, %rd43;
	mov.f64 	%fd305, %fd58;
	@%p193 bra 	$L__BB3_52;
	setp.lt.f64 	%p194, %fd60, %fd59;
	mov.u64 	%rd271, %rd317;
	mov.f64 	%fd305, %fd351;
	@%p194 bra 	$L__BB3_52;
	setp.lt.s64 	%p195, %rd317, %rd43;
	min.s64 	%rd271, %rd317, %rd43;
	selp.f64 	%fd305, %fd351, %fd58, %p195;
$L__BB3_52:
	ld.shared.f64 	%fd63, [_ZN6thrust24THRUST_300001_SM_1000_NS8cuda_cub4core6detail5shmemE+40];
	ld.shared.u64 	%rd46, [_ZN6thrust24THRUST_300001_SM_1000_NS8cuda_cub4core6detail5shmemE+48];
	abs.f64 	%fd64, %fd305;
	abs.f64 	%fd65, %fd63;
	setp.lt.f64 	%p196, %fd64, %fd65;
	mov.u64 	%rd272, %rd46;
	mov.f64 	%fd306, %fd63;
	@%p196 bra 	$L__BB3_55;
	setp.lt.f64 	%p197, %fd65, %fd64;
	mov.u64 	%rd272, %rd271;
	mov.f64 	%fd306, %fd305;
	@%p197 bra 	$L__BB3_55;
	setp.lt.s64 	%p198, %rd271, %rd46;
	min.s64 	%rd272, %rd271, %rd46;
	selp.f64 	%fd306, %fd305, %fd63, %p198;
$L__BB3_55:
	ld.shared.f64 	%fd68, [_ZN6thrust24THRUST_300001_SM_1000_NS8cuda_cub4core6detail5shmemE+56];
	ld.shared.u64 	%rd49, [_ZN6thrust24THRUST_300001_SM_1000_NS8cuda_cub4core6detail5shmemE+64];
	abs.f64 	%fd69, %fd306;
	abs.f64 	%fd70, %fd68;
	setp.lt.f64 	%p199, %fd69, %fd70;
	mov.u64 	%rd273, %rd49;
	mov.f64 	%fd307, %fd68;
	@%p199 bra 	$L__BB3_58;
	setp.lt.f64 	%p200, %fd70, %fd69;
	mov.u64 	%rd273, %rd272;
	mov.f64 	%fd307, %fd306;
	@%p200 bra 	$L__BB3_58;
	setp.lt.s64 	%p201, %rd272, %rd49;
	min.s64 	%rd273, %rd272, %rd49;
	selp.f64 	%fd307, %fd306, %fd68, %p201;
$L__BB3_58:
	ld.shared.f64 	%fd73, [_ZN6thrust24THRUST_300001_SM_1000_NS8cuda_cub4core6detail5shmemE+72];
	ld.shared.u64 	%rd52, [_ZN6thrust24THRUST_300001_SM_1000_NS8cuda_cub4core6detail5shmemE+80];
	abs.f64 	%fd74, %fd307;
	abs.f64 	%fd75, %fd73;
	setp.lt.f64 	%p202, %fd74, %fd75;
	mov.u64 	%rd274, %rd52;
	mov.f64 	%fd308, %fd73;
	@%p202 bra 	$L__BB3_61;
	setp.lt.f64 	%p203, %fd75, %fd74;
	mov.u64 	%rd274, %rd273;
	mov.f64 	%fd308, %fd307;
	@%p203 bra 	$L__BB3_61;
	setp.lt.s64 	%p204, %rd273, %rd52;
	min.s64 	%rd274, %rd273, %rd52;
	selp.f64 	%fd308, %fd307, %fd73, %p204;
$L__BB3_61:
	ld.shared.f64 	%fd78, [_ZN6thrust24THRUST_300001_SM_1000_NS8cuda_cub4core6detail5shmemE+88];
	ld.shared.u64 	%rd55, [_ZN6thrust24THRUST_300001_SM_1000_NS8cuda_cub4core6detail5shmemE+96];
	abs.f64 	%fd79, %fd308;
	abs.f64 	%fd80, %fd78;
	setp.lt.f64 	%p205, %fd79, %fd80;
	mov.u64 	%rd275, %rd55;
	mov.f64 	%fd309, %fd78;
	@%p205 bra 	$L__BB3_64;
	setp.lt.f64 	%p206, %fd80, %fd79;
	mov.u64 	%rd275, %rd274;
	mov.f64 	%fd309, %fd308;
	@%p206 bra 	$L__BB3_64;
	setp.lt.s64 	%p207, %rd274, %rd55;
	min.s64 	%rd275, %rd274, %rd55;
	selp.f64 	%fd309, %fd308, %fd78, %p207;
$L__BB3_64:
	ld.shared.f64 	%fd83, [_ZN6thrust24THRUST_300001_SM_1000_NS8cuda_cub4core6detail5shmemE+104];
	ld.shared.u64 	%rd58, [_ZN6thrust24THRUST_300001_SM_1000_NS8cuda_cub4core6detail5shmemE+112];
	abs.f64 	%fd84, %fd309;
	abs.f64 	%fd85, %fd83;
	setp.lt.f64 	%p208, %fd84, %fd85;
	mov.u64 	%rd276, %rd58;
	mov.f64 	%fd310, %fd83;
	@%p208 bra 	$L__BB3_67;
	setp.lt.f64 	%p209, %fd85, %fd84;
	mov.u64 	%rd276, %rd275;
	mov.f64 	%fd310, %fd309;
	@%p209 bra 	$L__BB3_67;
	setp.lt.s64 	%p210, %rd275, %rd58;
	min.s64 	%rd276, %rd275, %rd58;
	selp.f64 	%fd310, %fd309, %fd83, %p210;
$L__BB3_67:
	ld.shared.f64 	%fd88, [_ZN6thrust24THRUST_300001_SM_1000_NS8cuda_cub4core6detail5shmemE+120];
	ld.shared.u64 	%rd61, [_ZN6thrust24THRUST_300001_SM_1000_NS8cuda_cub4core6detail5shmemE+128];
	abs.f64 	%fd89, %fd310;
	abs.f64 	%fd90, %fd88;
	setp.lt.f64 	%p211, %fd89, %fd90;
	mov.u64 	%rd317, %rd61;
	mov.f64 	%fd351, %fd88;
	@%p211 bra 	$L__BB3_208;
	setp.lt.f64 	%p212, %fd90, %fd89;
	mov.u64 	%rd317, %rd276;
	mov.f64 	%fd351, %fd310;
	@%p212 bra 	$L__BB3_208;
	setp.lt.s64 	%p213, %rd276, %rd61;
	min.s64 	%rd317, %rd276, %rd61;
	selp.f64 	%fd351, %fd310, %fd88, %p213;
	bra.uni 	$L__BB3_208;
$L__BB3_70:
	// begin inline asm
	mov.u32 %r197, %laneid;
	// end inline asm
	and.b32  	%r218, %r5, 992;
	add.s32 	%r219, %r218, 32;
	setp.gt.s32 	%p120, %r219, %r4;
	not.b32 	%r220, %r218;
	add.s32 	%r221, %r4, %r220;
	selp.b32 	%r216, %r221, 31, %p120;
	mov.b64 	%rd231, %fd298;
	mov.b64 	{%r199, %r204}, %rd231;
	mov.b32 	%r215, 1;
	mov.b32 	%r217, -1;
	// begin inline asm
	shfl.sync.down.b32 %r198, %r199, %r215, %r216, %r217;
	// end inline asm
	// begin inline asm
	shfl.sync.down.b32 %r203, %r204, %r215, %r216, %r217;
	// end inline asm
	mov.b64 	%rd232, {%r198, %r203};
	mov.b64 	%fd92, %rd232;
	mov.b64 	{%r209, %r214}, %rd264;
	// begin inline asm
	shfl.sync.down.b32 %r208, %r209, %r215, %r216, %r217;
	// end inline asm
	// begin inline asm
	shfl.sync.down.b32 %r213, %r214, %r215, %r216, %r217;
	// end inline asm
	mov.b64 	%rd63, {%r208, %r213};
	setp.ge.s32 	%p121, %r197, %r216;
	mov.u64 	%rd277, %rd264;
	mov.f64 	%fd311, %fd298;
	@%p121 bra 	$L__BB3_74;
	abs.f64 	%fd93, %fd298;
	abs.f64 	%fd94, %fd92;
	setp.lt.f64 	%p122, %fd93, %fd94;
	mov.u64 	%rd277, %rd63;
	mov.f64 	%fd311, %fd92;
	@%p122 bra 	$L__BB3_74;
	setp.lt.f64 	%p123, %fd94, %fd93;
	mov.u64 	%rd277, %rd264;
	mov.f64 	%fd311, %fd298;
	@%p123 bra 	$L__BB3_74;
	setp.lt.s64 	%p124, %rd264, %rd63;
	min.s64 	%rd277, %rd264, %rd63;
	selp.f64 	%fd311, %fd298, %fd92, %p124;
$L__BB3_74:
	mov.b64 	%rd233, %fd311;
	mov.b64 	{%r223, %r228}, %rd233;
	mov.b32 	%r239, 2;
	mov.b32 	%r241, -1;
	// begin inline asm
	shfl.sync.down.b32 %r222, %r223, %r239, %r216, %r241;
	// end inline asm
	// begin inline asm
	shfl.sync.down.b32 %r227, %r228, %r239, %r216, %r241;
	// end inline asm
	mov.b64 	%rd234, {%r222, %r227};
	mov.b64 	%fd97, %rd234;
	mov.b64 	{%r233, %r238}, %rd277;
	// begin inline asm
	shfl.sync.down.b32 %r232, %r233, %r239, %r216, %r241;
	// end inline asm
	// begin inline asm
	shfl.sync.down.b32 %r237, %r238, %r239, %r216, %r241;
	// end inline asm
	mov.b64 	%rd66, {%r232, %r237};
	add.s32 	%r242, %r197, 2;
	setp.gt.s32 	%p125, %r242, %r216;
	mov.u64 	%rd278, %rd277;
	mov.f64 	%fd312, %fd311;
	@%p125 bra 	$L__BB3_78;
	abs.f64 	%fd98, %fd311;
	abs.f64 	%fd99, %fd97;
	setp.lt.f64 	%p126, %fd98, %fd99;
	mov.u64 	%rd278, %rd66;
	mov.f64 	%fd312, %fd97;
	@%p126 bra 	$L__BB3_78;
	setp.lt.f64 	%p127, %fd99, %fd98;
	mov.u64 	%rd278, %rd277;
	mov.f64 	%fd312, %fd311;
	@%p127 bra 	$L__BB3_78;
	setp.lt.s64 	%p128, %rd277, %rd66;
	min.s64 	%rd278, %rd277, %rd66;
	selp.f64 	%fd312, %fd311, %fd97, %p128;
$L__BB3_78:
	mov.b64 	%rd235, %fd312;
	mov.b64 	{%r244, %r249}, %rd235;
	mov.b32 	%r260, 4;
	mov.b32 	%r262, -1;
	// begin inline asm
	shfl.sync.down.b32 %r243, %r244, %r260, %r216, %r262;
	// end inline asm
	// begin inline asm
	shfl.sync.down.b32 %r248, %r249, %r260, %r216, %r262;
	// end inline asm
	mov.b64 	%rd236, {%r243, %r248};
	mov.b64 	%fd102, %rd236;
	mov.b64 	{%r254, %r259}, %rd278;
	// begin inline asm
	shfl.sync.down.b32 %r253, %r254, %r260, %r216, %r262;
	// end inline asm
	// begin inline asm
	shfl.sync.down.b32 %r258, %r259, %r260, %r216, %r262;
	// end inline asm
	mov.b64 	%rd69, {%r253, %r258};
	add.s32 	%r263, %r197, 4;
	setp.gt.s32 	%p129, %r263, %r216;
	mov.u64 	%rd279, %rd278;
	mov.f64 	%fd313, %fd312;
	@%p129 bra 	$L__BB3_82;
	abs.f64 	%fd103, %fd312;
	abs.f64 	%fd104, %fd102;
	setp.lt.f64 	%p130, %fd103, %fd104;
	mov.u64 	%rd279, %rd69;
	mov.f64 	%fd313, %fd102;
	@%p130 bra 	$L__BB3_82;
	setp.lt.f64 	%p131, %fd104, %fd103;
	mov.u64 	%rd279, %rd278;
	mov.f64 	%fd313, %fd312;
	@%p131 bra 	$L__BB3_82;
	setp.lt.s64 	%p132, %rd278, %rd69;
	min.s64 	%rd279, %rd278, %rd69;
	selp.f64 	%fd313, %fd312, %fd102, %p132;
$L__BB3_82:
	mov.b64 	%rd237, %fd313;
	mov.b64 	{%r265, %r270}, %rd237;
	mov.b32 	%r281, 8;
	mov.b32 	%r283, -1;
	// begin inline asm
	shfl.sync.down.b32 %r264, %r265, %r281, %r216, %r283;
	// end inline asm
	// begin inline asm
	shfl.sync.down.b32 %r269, %r270, %r281, %r216, %r283;
	// end inline asm
	mov.b64 	%rd238, {%r264, %r269};
	mov.b64 	%fd107, %rd238;
	mov.b64 	{%r275, %r280}, %rd279;
	// begin inline asm
	shfl.sync.down.b32 %r274, %r275, %r281, %r216, %r283;
	// end inline asm
	// begin inline asm
	shfl.sync.down.b32 %r279, %r280, %r281, %r216, %r283;
	// end inline asm
	mov.b64 	%rd72, {%r274, %r279};
	add.s32 	%r284, %r197, 8;
	setp.gt.s32 	%p133, %r284, %r216;
	mov.u64 	%rd280, %rd279;
	mov.f64 	%fd314, %fd313;
	@%p133 bra 	$L__BB3_86;
	abs.f64 	%fd108, %fd313;
	abs.f64 	%fd109, %fd107;
	setp.lt.f64 	%p134, %fd108, %fd109;
	mov.u64 	%rd280, %rd72;
	mov.f64 	%fd314, %fd107;
	@%p134 bra 	$L__BB3_86;
	setp.lt.f64 	%p135, %fd109, %fd108;
	mov.u64 	%rd280, %rd279;
	mov.f64 	%fd314, %fd313;
	@%p135 bra 	$L__BB3_86;
	setp.lt.s64 	%p136, %rd279, %rd72;
	min.s64 	%rd280, %rd279, %rd72;
	selp.f64 	%fd314, %fd313, %fd107, %p136;
$L__BB3_86:
	mov.b64 	%rd239, %fd314;
	mov.b64 	{%r286, %r291}, %rd239;
	mov.b32 	%r302, 16;
	mov.b32 	%r304, -1;
	// begin inline asm
	shfl.sync.down.b32 %r285, %r286, %r302, %r216, %r304;
	// end inline asm
	// begin inline asm
	shfl.sync.down.b32 %r290, %r291, %r302, %r216, %r304;
	// end inline asm
	mov.b64 	%rd240, {%r285, %r290};
	mov.b64 	%fd112, %rd240;
	mov.b64 	{%r296, %r301}, %rd280;
	// begin inline asm
	shfl.sync.down.b32 %r295, %r296, %r302, %r216, %r304;
	// end inline asm
	// begin inline asm
	shfl.sync.down.b32 %r300, %r301, %r302, %r216, %r304;
	// end inline asm
	mov.b64 	%rd75, {%r295, %r300};
	add.s32 	%r305, %r197, 16;
	setp.gt.s32 	%p137, %r305, %r216;
	mov.u64 	%rd317, %rd280;
	mov.f64 	%fd351, %fd314;
	@%p137 bra 	$L__BB3_90;
	abs.f64 	%fd113, %fd314;
	abs.f64 	%fd114, %fd112;
	setp.lt.f64 	%p138, %fd113, %fd114;
	mov.u64 	%rd317, %rd75;
	mov.f64 	%fd351, %fd112;
	@%p138 bra 	$L__BB3_90;
	setp.lt.f64 	%p139, %fd114, %fd113;
	mov.u64 	%rd317, %rd280;
	mov.f64 	%fd351, %fd314;
	@%p139 bra 	$L__BB3_90;
	setp.lt.s64 	%p140, %rd280, %rd75;
	min.s64 	%rd317, %rd280, %rd75;
	selp.f64 	%fd351, %fd314, %fd112, %p140;
$L__BB3_90:
	setp.ne.s32 	%p141, %r197, 0;
	@%p141 bra 	$L__BB3_92;
	shr.u32 	%r306, %r5, 1;
	and.b32  	%r307, %r306, 496;
	mov.u32 	%r308, _ZN6thrust24THRUST_300001_SM_1000_NS8cuda_cub4core6detail5shmemE;
	add.s32 	%r309, %r308, %r307;
	st.shared.f64 	[%r309+8], %fd351;
	st.shared.u64 	[%r309+16], %rd317;
$L__BB3_92:
	bar.sync 	0;
	setp.ne.s32 	%p142, %r5, 0;
	@%p142 bra 	$L__BB3_208;
	setp.lt.s32 	%p143, %r4, 33;
	mov.f64 	%fd316, %fd351;
	mov.u64 	%rd282, %rd317;
	@%p143 bra 	$L__BB3_97;
	ld.shared.f64 	%fd117, [_ZN6thrust24THRUST_300001_SM_1000_NS8cuda_cub4core6detail5shmemE+24];
	ld.shared.u64 	%rd78, [_ZN6thrust24THRUST_300001_SM_1000_NS8cuda_cub4core6detail5shmemE+32];
	abs.f64 	%fd118, %fd351;
	abs.f64 	%fd119, %fd117;
	setp.lt.f64 	%p144, %fd118, %fd119;
	mov.f64 	%fd316, %fd117;
	mov.u64 	%rd282, %rd78;
	@%p144 bra 	$L__BB3_97;
	setp.lt.f64 	%p145, %fd119, %fd118;
	mov.f64 	%fd316, %fd351;
	mov.u64 	%rd282, %rd317;
	@%p145 bra 	$L__BB3_97;
	setp.lt.s64 	%p146, %rd317, %rd78;
	min.s64 	%rd282, %rd317, %rd78;
	selp.f64 	%fd316, %fd351, %fd117, %p146;
$L__BB3_97:
	setp.lt.s32 	%p147, %r4, 65;
	mov.f64 	%fd317, %fd316;
	mov.u64 	%rd283, %rd282;
	@%p147 bra 	$L__BB3_101;
	ld.shared.f64 	%fd122, [_ZN6thrust24THRUST_300001_SM_1000_NS8cuda_cub4core6detail5shmemE+40];
	ld.shared.u64 	%rd81, [_ZN6thrust24THRUST_300001_SM_1000_NS8cuda_cub4core6detail5shmemE+48];
	abs.f64 	%fd123, %fd316;
	abs.f64 	%fd124, %fd122;
	setp.lt.f64 	%p148, %fd123, %fd124;
	mov.f64 	%fd317, %fd122;
	mov.u64 	%rd283, %rd81;
	@%p148 bra 	$L__BB3_101;
	setp.lt.f64 	%p149, %fd124, %fd123;
	mov.f64 	%fd317, %fd316;
	mov.u64 	%rd283, %rd282;
	@%p149 bra 	$L__BB3_101;
	setp.lt.s64 	%p150, %rd282, %rd81;
	selp.f64 	%fd317, %fd316, %fd122, %p150;
	min.s64 	%rd283, %rd282, %rd81;
$L__BB3_101:
	setp.lt.s32 	%p151, %r4, 97;
	mov.f64 	%fd318, %fd317;
	mov.u64 	%rd284, %rd283;
	@%p151 bra 	$L__BB3_105;
	ld.shared.f64 	%fd127, [_ZN6thrust24THRUST_300001_SM_1000_NS8cuda_cub4core6detail5shmemE+56];
	ld.shared.u64 	%rd84, [_ZN6thrust24THRUST_300001_SM_1000_NS8cuda_cub4core6detail5shmemE+64];
	abs.f64 	%fd128, %fd317;
	abs.f64 	%fd129, %fd127;
	setp.lt.f64 	%p152, %fd128, %fd129;
	mov.f64 	%fd318, %fd127;
	mov.u64 	%rd284, %rd84;
	@%p152 bra 	$L__BB3_105;
	setp.lt.f64 	%p153, %fd129, %fd128;
	mov.f64 	%fd318, %fd317;
	mov.u64 	%rd284, %rd283;
	@%p153 bra 	$L__BB3_105;
	setp.lt.s64 	%p154, %rd283, %rd84;
	selp.f64 	%fd318, %fd317, %fd127, %p154;
	min.s64 	%rd284, %rd283, %rd84;
$L__BB3_105:
	setp.lt.s32 	%p155, %r4, 129;
	mov.f64 	%fd319, %fd318;
	mov.u64 	%rd285, %rd284;
	@%p155 bra 	$L__BB3_109;
	ld.shared.f64 	%fd132, [_ZN6thrust24THRUST_300001_SM_1000_NS8cuda_cub4core6detail5shmemE+72];
	ld.shared.u64 	%rd87, [_ZN6thrust24THRUST_300001_SM_1000_NS8cuda_cub4core6detail5shmemE+80];
	abs.f64 	%fd133, %fd318;
	abs.f64 	%fd134, %fd132;
	setp.lt.f64 	%p156, %fd133, %fd134;
	mov.f64 	%fd319, %fd132;
	mov.u64 	%rd285, %rd87;
	@%p156 bra 	$L__BB3_109;
	setp.lt.f64 	%p157, %fd134, %fd133;
	mov.f64 	%fd319, %fd318;
	mov.u64 	%rd285, %rd284;
	@%p157 bra 	$L__BB3_109;
	setp.lt.s64 	%p158, %rd284, %rd87;
	selp.f64 	%fd319, %fd318, %fd132, %p158;
	min.s64 	%rd285, %rd284, %rd87;
$L__BB3_109:
	setp.lt.s32 	%p159, %r4, 161;
	mov.f64 	%fd320, %fd319;
	mov.u64 	%rd286, %rd285;
	@%p159 bra 	$L__BB3_113;
	ld.shared.f64 	%fd137, [_ZN6thrust24THRUST_300001_SM_1000_NS8cuda_cub4core6detail5shmemE+88];
	ld.shared.u64 	%rd90, [_ZN6thrust24THRUST_300001_SM_1000_NS8cuda_cub4core6detail5shmemE+96];
	abs.f64 	%fd138, %fd319;
	abs.f64 	%fd139, %fd137;
	setp.lt.f64 	%p160, %fd138, %fd139;
	mov.f64 	%fd320, %fd137;
	mov.u64 	%rd286, %rd90;
	@%p160 bra 	$L__BB3_113;
	setp.lt.f64 	%p161, %fd139, %fd138;
	mov.f64 	%fd320, %fd319;
	mov.u64 	%rd286, %rd285;
	@%p161 bra 	$L__BB3_113;
	setp.lt.s64 	%p162, %rd285, %rd90;
	selp.f64 	%fd320, %fd319, %fd137, %p162;
	min.s64 	%rd286, %rd285, %rd90;
$L__BB3_113:
	setp.lt.s32 	%p163, %r4, 193;
	mov.f64 	%fd321, %fd320;
	mov.u64 	%rd287, %rd286;
	@%p163 bra 	$L__BB3_117;
	ld.shared.f64 	%fd142, [_ZN6thrust24THRUST_300001_SM_1000_NS8cuda_cub4core6detail5shmemE+104];
	ld.shared.u64 	%rd93, [_ZN6thrust24THRUST_300001_SM_1000_NS8cuda_cub4core6detail5shmemE+112];
	abs.f64 	%fd143, %fd320;
	abs.f64 	%fd144, %fd142;
	setp.lt.f64 	%p164, %fd143, %fd144;
	mov.f64 	%fd321, %fd142;
	mov.u64 	%rd287, %rd93;
	@%p164 bra 	$L__BB3_117;
	setp.lt.f64 	%p165, %fd144, %fd143;
	mov.f64 	%fd321, %fd320;
	mov.u64 	%rd287, %rd286;
	@%p165 bra 	$L__BB3_117;
	setp.lt.s64 	%p166, %rd286, %rd93;
	selp.f64 	%fd321, %fd320, %fd142, %p166;
	min.s64 	%rd287, %rd286, %rd93;
$L__BB3_117:
	setp.lt.s32 	%p167, %r4, 225;
	mov.u64 	%rd317, %rd287;
	mov.f64 	%fd351, %fd321;
	@%p167 bra 	$L__BB3_208;
	ld.shared.f64 	%fd147, [_ZN6thrust24THRUST_300001_SM_1000_NS8cuda_cub4core6detail5shmemE+120];
	ld.shared.u64 	%rd96, [_ZN6thrust24THRUST_300001_SM_1000_NS8cuda_cub4core6detail5shmemE+128];
	abs.f64 	%fd148, %fd321;
	abs.f64 	%fd149, %fd147;
	setp.lt.f64 	%p168, %fd148, %fd149;
	mov.u64 	%rd317, %rd96;
	mov.f64 	%fd351, %fd147;
	@%p168 bra 	$L__BB3_208;
	setp.lt.f64 	%p169, %fd149, %fd148;
	mov.u64 	%rd317, %rd287;
	mov.f64 	%fd351, %fd321;
	@%p169 bra 	$L__BB3_208;
	setp.lt.s64 	%p170, %rd287, %rd96;
	selp.f64 	%fd351, %fd321, %fd147, %p170;
	min.s64 	%rd317, %rd287, %rd96;
	bra.uni 	$L__BB3_208;
$L__BB3_121:
	mov.u32 	%r35, %tid.x;
	cvt.s64.s32 	%rd183, %r2;
	add.s64 	%rd98, %rd3, %rd183;
	cvt.u64.u32 	%rd99, %r35;
	add.s64 	%rd184, %rd99, %rd183;
	shl.b64 	%rd185, %rd184, 3;
	add.s64 	%rd186, %rd2, %rd185;
	ld.global.f64 	%fd274, [%rd186];
	add.s32 	%r69, %r35, 256;
	cvt.u64.u32 	%rd187, %r69;
	ld.global.f64 	%fd275, [%rd186+2048];
	add.s32 	%r70, %r35, 512;
	cvt.u64.u32 	%rd188, %r70;
	ld.global.f64 	%fd276, [%rd186+4096];
	add.s32 	%r71, %r35, 768;
	cvt.u64.u32 	%rd189, %r71;
	ld.global.f64 	%fd277, [%rd186+6144];
	or.b32  	%r72, %r35, 1024;
	cvt.u64.u32 	%rd100, %r72;
	add.s64 	%rd305, %rd98, %rd100;
	ld.global.f64 	%fd339, [%rd186+8192];
	abs.f64 	%fd278, %fd274;
	abs.f64 	%fd279, %fd275;
	setp.geu.f64 	%p2, %fd278, %fd279;
	selp.f64 	%fd280, %fd274, %fd275, %p2;
	selp.b64 	%rd190, %rd99, %rd187, %p2;
	abs.f64 	%fd281, %fd280;
	abs.f64 	%fd282, %fd276;
	setp.geu.f64 	%p3, %fd281, %fd282;
	selp.f64 	%fd283, %fd280, %fd276, %p3;
	selp.b64 	%rd191, %rd190, %rd188, %p3;
	abs.f64 	%fd284, %fd283;
	abs.f64 	%fd285, %fd277;
	setp.geu.f64 	%p4, %fd284, %fd285;
	selp.f64 	%fd152, %fd283, %fd277, %p4;
	selp.b64 	%rd102, %rd191, %rd189, %p4;
	abs.f64 	%fd153, %fd152;
	abs.f64 	%fd154, %fd339;
	setp.lt.f64 	%p5, %fd153, %fd154;
	@%p5 bra 	$L__BB3_123;
	setp.lt.f64 	%p6, %fd154, %fd153;
	setp.lt.u64 	%p7, %rd102, %rd100;
	or.pred  	%p8, %p6, %p7;
	selp.f64 	%fd339, %fd152, %fd339, %p8;
	add.s64 	%rd194, %rd98, %rd102;
	selp.b64 	%rd305, %rd194, %rd305, %p8;
$L__BB3_123:
	setp.le.s32 	%p9, %r66, %r3;
	@%p9 bra 	$L__BB3_164;
	setp.ne.s32 	%p10, %r35, 0;
	@%p10 bra 	$L__BB3_126;
	atom.global.add.u32 	%r73, [%rd1+4], 1280;
	add.s32 	%r74, %r73, %r3;
	st.shared.u32 	[_ZN6thrust24THRUST_300001_SM_1000_NS8cuda_cub4core6detail5shmemE+152], %r74;
$L__BB3_126:
	bar.sync 	0;
	ld.shared.u32 	%r427, [_ZN6thrust24THRUST_300001_SM_1000_NS8cuda_cub4core6detail5shmemE+152];
	add.s32 	%r75, %r427, 1280;
	setp.gt.s32 	%p11, %r75, %r66;
	@%p11 bra 	$L__BB3_141;
	mov.f64 	%fd323, %fd339;
	mov.u64 	%rd289, %rd305;
$L__BB3_128:
	cvt.s64.s32 	%rd195, %r427;
	add.s64 	%rd196, %rd99, %rd195;
	shl.b64 	%rd197, %rd196, 3;
	add.s64 	%rd198, %rd2, %rd197;
	add.s64 	%rd290, %rd196, %rd3;
	ld.global.f64 	%fd324, [%rd198];
	add.s64 	%rd291, %rd290, 256;
	ld.global.f64 	%fd325, [%rd198+2048];
	add.s64 	%rd292, %rd290, 512;
	ld.global.f64 	%fd326, [%rd198+4096];
	add.s64 	%rd293, %rd290, 768;
	ld.global.f64 	%fd327, [%rd198+6144];
	add.s64 	%rd305, %rd290, 1024;
	ld.global.f64 	%fd339, [%rd198+8192];
	abs.f64 	%fd163, %fd323;
	abs.f64 	%fd164, %fd324;
	setp.lt.f64 	%p12, %fd163, %fd164;
	@%p12 bra 	$L__BB3_130;
	setp.lt.f64 	%p13, %fd164, %fd163;
	setp.lt.s64 	%p14, %rd289, %rd290;
	or.pred  	%p15, %p13, %p14;
	selp.f64 	%fd324, %fd323, %fd324, %p15;
	selp.b64 	%rd290, %rd289, %rd290, %p15;
$L__BB3_130:
	abs.f64 	%fd167, %fd324;
	abs.f64 	%fd168, %fd325;
	setp.lt.f64 	%p16, %fd167, %fd168;
	@%p16 bra 	$L__BB3_132;
	setp.lt.f64 	%p17, %fd168, %fd167;
	setp.lt.s64 	%p18, %rd290, %rd291;
	or.pred  	%p19, %p17, %p18;
	selp.f64 	%fd325, %fd324, %fd325, %p19;
	selp.b64 	%rd291, %rd290, %rd291, %p19;
$L__BB3_132:
	abs.f64 	%fd171, %fd325;
	abs.f64 	%fd172, %fd326;
	setp.lt.f64 	%p20, %fd171, %fd172;
	@%p20 bra 	$L__BB3_134;
	setp.lt.f64 	%p21, %fd172, %fd171;
	setp.lt.s64 	%p22, %rd291, %rd292;
	or.pred  	%p23, %p21, %p22;
	selp.f64 	%fd326, %fd325, %fd326, %p23;
	selp.b64 	%rd292, %rd291, %rd292, %p23;
$L__BB3_134:
	abs.f64 	%fd175, %fd326;
	abs.f64 	%fd176, %fd327;
	setp.lt.f64 	%p24, %fd175, %fd176;
	@%p24 bra 	$L__BB3_136;
	setp.lt.f64 	%p25, %fd176, %fd175;
	setp.lt.s64 	%p26, %rd292, %rd293;
	or.pred  	%p27, %p25, %p26;
	selp.f64 	%fd327, %fd326, %fd327, %p27;
	selp.b64 	%rd293, %rd292, %rd293, %p27;
$L__BB3_136:
	abs.f64 	%fd179, %fd327;
	abs.f64 	%fd180, %fd339;
	setp.lt.f64 	%p28, %fd179, %fd180;
	@%p28 bra 	$L__BB3_138;
	setp.lt.f64 	%p29, %fd180, %fd179;
	setp.lt.s64 	%p30, %rd293, %rd305;
	or.pred  	%p31, %p29, %p30;
	selp.f64 	%fd339, %fd327, %fd339, %p31;
	selp.b64 	%rd305, %rd293, %rd305, %p31;
$L__BB3_138:
	setp.ne.s32 	%p32, %r35, 0;
	bar.sync 	0;
	@%p32 bra 	$L__BB3_140;
	atom.global.add.u32 	%r76, [%rd1+4], 1280;
	add.s32 	%r77, %r76, %r3;
	st.shared.u32 	[_ZN6thrust24THRUST_300001_SM_1000_NS8cuda_cub4core6detail5shmemE+152], %r77;
$L__BB3_140:
	bar.sync 	0;
	ld.shared.u32 	%r427, [_ZN6thrust24THRUST_300001_SM_1000_NS8cuda_cub4core6detail5shmemE+152];
	add.s32 	%r78, %r427, 1280;
	setp.le.s32 	%p33, %r78, %r66;
	mov.f64 	%fd323, %fd339;
	mov.u64 	%rd289, %rd305;
	@%p33 bra 	$L__BB3_128;
$L__BB3_141:
	setp.le.s32 	%p34, %r66, %r427;
	@%p34 bra 	$L__BB3_164;
	sub.s32 	%r40, %r66, %r427;
	setp.ge.s32 	%p35, %r35, %r40;
	@%p35 bra 	$L__BB3_164;
	not.b32 	%r79, %r35;
	add.s32 	%r80, %r66, %r79;
	sub.s32 	%r41, %r80, %r427;
	and.b32  	%r81, %r41, 768;
	setp.eq.s32 	%p36, %r81, 768;
	mov.u32 	%r431, %r35;
	@%p36 bra 	$L__BB3_149;
	add.s32 	%r429, %r35, %r427;
	shr.u32 	%r82, %r41, 8;
	add.s32 	%r83, %r82, 1;
	and.b32  	%r84, %r83, 3;
	neg.s32 	%r428, %r84;
	mov.u32 	%r431, %r35;
$L__BB3_145:
	.pragma "nounroll";
	mov.u64 	%rd122, %rd305;
	mov.f64 	%fd184, %fd339;
	cvt.s64.s32 	%rd200, %r429;
	add.s64 	%rd123, %rd3, %rd200;
	mul.wide.s32 	%rd201, %r429, 8;
	add.s64 	%rd202, %rd2, %rd201;
	ld.global.f64 	%fd185, [%rd202];
	abs.f64 	%fd186, %fd184;
	abs.f64 	%fd187, %fd185;
	setp.lt.f64 	%p37, %fd186, %fd187;
	mov.f64 	%fd339, %fd185;
	mov.u64 	%rd305, %rd123;
	@%p37 bra 	$L__BB3_148;
	setp.lt.f64 	%p38, %fd187, %fd186;
	mov.f64 	%fd339, %fd184;
	mov.u64 	%rd305, %rd122;
	@%p38 bra 	$L__BB3_148;
	setp.lt.s64 	%p39, %rd122, %rd123;
	selp.f64 	%fd339, %fd184, %fd185, %p39;
	min.s64 	%rd305, %rd122, %rd123;
$L__BB3_148:
	add.s32 	%r431, %r431, 256;
	add.s32 	%r429, %r429, 256;
	add.s32 	%r428, %r428, 1;
	setp.ne.s32 	%p40, %r428, 0;
	@%p40 bra 	$L__BB3_145;
$L__BB3_149:
	setp.lt.u32 	%p41, %r41, 768;
	@%p41 bra 	$L__BB3_164;
	add.s32 	%r432, %r431, %r427;
	add.s32 	%r435, %r432, 256;
	add.s32 	%r434, %r432, 512;
	add.s32 	%r433, %r432, 768;
	add.s64 	%rd128, %rd2, 4096;
$L__BB3_151:
	cvt.s64.s32 	%rd203, %r435;
	add.s64 	%rd130, %rd3, %rd203;
	cvt.s64.s32 	%rd204, %r434;
	add.s64 	%rd131, %rd3, %rd204;
	cvt.s64.s32 	%rd205, %r433;
	add.s64 	%rd132, %rd3, %rd205;
	cvt.s64.s32 	%rd206, %r432;
	mul.wide.s32 	%rd207, %r432, 8;
	add.s64 	%rd133, %rd128, %rd207;
	add.s64 	%rd134, %rd3, %rd206;
	ld.global.f64 	%fd193, [%rd133+-4096];
	abs.f64 	%fd194, %fd339;
	abs.f64 	%fd195, %fd193;
	setp.lt.f64 	%p42, %fd194, %fd195;
	mov.f64 	%fd335, %fd193;
	mov.u64 	%rd301, %rd134;
	@%p42 bra 	$L__BB3_154;
	setp.lt.f64 	%p43, %fd195, %fd194;
	mov.f64 	%fd335, %fd339;
	mov.u64 	%rd301, %rd305;
	@%p43 bra 	$L__BB3_154;
	setp.lt.s64 	%p44, %rd305, %rd134;
	selp.f64 	%fd335, %fd339, %fd193, %p44;
	min.s64 	%rd301, %rd305, %rd134;
$L__BB3_154:
	ld.global.f64 	%fd198, [%rd133+-2048];
	abs.f64 	%fd199, %fd335;
	abs.f64 	%fd200, %fd198;
	setp.lt.f64 	%p45, %fd199, %fd200;
	mov.f64 	%fd336, %fd198;
	mov.u64 	%rd302, %rd130;
	@%p45 bra 	$L__BB3_157;
	setp.lt.f64 	%p46, %fd200, %fd199;
	mov.f64 	%fd336, %fd335;
	mov.u64 	%rd302, %rd301;
	@%p46 bra 	$L__BB3_157;
	setp.lt.s64 	%p47, %rd301, %rd130;
	selp.f64 	%fd336, %fd335, %fd198, %p47;
	min.s64 	%rd302, %rd301, %rd130;
$L__BB3_157:
	ld.global.f64 	%fd203, [%rd133];
	abs.f64 	%fd204, %fd336;
	abs.f64 	%fd205, %fd203;
	setp.lt.f64 	%p48, %fd204, %fd205;
	mov.f64 	%fd337, %fd203;
	mov.u64 	%rd303, %rd131;
	@%p48 bra 	$L__BB3_160;
	setp.lt.f64 	%p49, %fd205, %fd204;
	mov.f64 	%fd337, %fd336;
	mov.u64 	%rd303, %rd302;
	@%p49 bra 	$L__BB3_160;
	setp.lt.s64 	%p50, %rd302, %rd131;
	selp.f64 	%fd337, %fd336, %fd203, %p50;
	min.s64 	%rd303, %rd302, %rd131;
$L__BB3_160:
	ld.global.f64 	%fd208, [%rd133+2048];
	abs.f64 	%fd209, %fd337;
	abs.f64 	%fd210, %fd208;
	setp.lt.f64 	%p51, %fd209, %fd210;
	mov.f64 	%fd339, %fd208;
	mov.u64 	%rd305, %rd132;
	@%p51 bra 	$L__BB3_163;
	setp.lt.f64 	%p52, %fd210, %fd209;
	mov.f64 	%fd339, %fd337;
	mov.u64 	%rd305, %rd303;
	@%p52 bra 	$L__BB3_163;
	setp.lt.s64 	%p53, %rd303, %rd132;
	selp.f64 	%fd339, %fd337, %fd208, %p53;
	min.s64 	%rd305, %rd303, %rd132;
$L__BB3_163:
	add.s32 	%r431, %r431, 1024;
	add.s32 	%r435, %r435, 1024;
	add.s32 	%r434, %r434, 1024;
	add.s32 	%r433, %r433, 1024;
	add.s32 	%r432, %r432, 1024;
	setp.lt.s32 	%p54, %r431, %r40;
	@%p54 bra 	$L__BB3_151;
$L__BB3_164:
	// begin inline asm
	mov.u32 %r85, %laneid;
	// end inline asm
	mov.b64 	%rd208, %fd339;
	mov.b64 	{%r87, %r92}, %rd208;
	mov.b32 	%r103, 1;
	mov.b32 	%r104, 31;
	mov.b32 	%r105, -1;
	// begin inline asm
	shfl.sync.down.b32 %r86, %r87, %r103, %r104, %r105;
	// end inline asm
	// begin inline asm
	shfl.sync.down.b32 %r91, %r92, %r103, %r104, %r105;
	// end inline asm
	mov.b64 	%rd209, {%r86, %r91};
	mov.b64 	%fd214, %rd209;
	mov.b64 	{%r97, %r102}, %rd305;
	// begin inline asm
	shfl.sync.down.b32 %r96, %r97, %r103, %r104, %r105;
	// end inline asm
	// begin inline asm
	shfl.sync.down.b32 %r101, %r102, %r103, %r104, %r105;
	// end inline asm
	mov.b64 	%rd144, {%r96, %r101};
	setp.gt.s32 	%p55, %r85, 30;
	mov.f64 	%fd340, %fd339;
	mov.u64 	%rd306, %rd305;
	@%p55 bra 	$L__BB3_168;
	abs.f64 	%fd215, %fd339;
	abs.f64 	%fd216, %fd214;
	setp.lt.f64 	%p56, %fd215, %fd216;
	mov.f64 	%fd340, %fd214;
	mov.u64 	%rd306, %rd144;
	@%p56 bra 	$L__BB3_168;
	setp.lt.f64 	%p57, %fd216, %fd215;
	mov.f64 	%fd340, %fd339;
	mov.u64 	%rd306, %rd305;
	@%p57 bra 	$L__BB3_168;
	setp.lt.s64 	%p58, %rd305, %rd144;
	selp.f64 	%fd340, %fd339, %fd214, %p58;
	min.s64 	%rd306, %rd305, %rd144;
$L__BB3_168:
	mov.b64 	%rd210, %fd340;
	mov.b64 	{%r107, %r112}, %rd210;
	mov.b32 	%r123, 2;
	mov.b32 	%r124, 31;
	mov.b32 	%r125, -1;
	// begin inline asm
	shfl.sync.down.b32 %r106, %r107, %r123, %r124, %r125;
	// end inline asm
	// begin inline asm
	shfl.sync.down.b32 %r111, %r112, %r123, %r124, %r125;
	// end inline asm
	mov.b64 	%rd211, {%r106, %r111};
	mov.b64 	%fd219, %rd211;
	mov.b64 	{%r117, %r122}, %rd306;
	// begin inline asm
	shfl.sync.down.b32 %r116, %r117, %r123, %r124, %r125;
	// end inline asm
	// begin inline asm
	shfl.sync.down.b32 %r121, %r122, %r123, %r124, %r125;
	// end inline asm
	mov.b64 	%rd147, {%r116, %r121};
	setp.gt.s32 	%p59, %r85, 29;
	mov.f64 	%fd341, %fd340;
	mov.u64 	%rd307, %rd306;
	@%p59 bra 	$L__BB3_172;
	abs.f64 	%fd220, %fd340;
	abs.f64 	%fd221, %fd219;
	setp.lt.f64 	%p60, %fd220, %fd221;
	mov.f64 	%fd341, %fd219;
	mov.u64 	%rd307, %rd147;
	@%p60 bra 	$L__BB3_172;
	setp.lt.f64 	%p61, %fd221, %fd220;
	mov.f64 	%fd341, %fd340;
	mov.u64 	%rd307, %rd306;
	@%p61 bra 	$L__BB3_172;
	setp.lt.s64 	%p62, %rd306, %rd147;
	selp.f64 	%fd341, %fd340, %fd219, %p62;
	min.s64 	%rd307, %rd306, %rd147;
$L__BB3_172:
	mov.b64 	%rd212, %fd341;
	mov.b64 	{%r127, %r132}, %rd212;
	mov.b32 	%r143, 4;
	mov.b32 	%r144, 31;
	mov.b32 	%r145, -1;
	// begin inline asm
	shfl.sync.down.b32 %r126, %r127, %r143, %r144, %r145;
	// end inline asm
	// begin inline asm
	shfl.sync.down.b32 %r131, %r132, %r143, %r144, %r145;
	// end inline asm
	mov.b64 	%rd213, {%r126, %r131};
	mov.b64 	%fd224, %rd213;
	mov.b64 	{%r137, %r142}, %rd307;
	// begin inline asm
	shfl.sync.down.b32 %r136, %r137, %r143, %r144, %r145;
	// end inline asm
	// begin inline asm
	shfl.sync.down.b32 %r141, %r142, %r143, %r144, %r145;
	// end inline asm
	mov.b64 	%rd150, {%r136, %r141};
	setp.gt.s32 	%p63, %r85, 27;
	mov.f64 	%fd342, %fd341;
	mov.u64 	%rd308, %rd307;
	@%p63 bra 	$L__BB3_176;
	abs.f64 	%fd225, %fd341;
	abs.f64 	%fd226, %fd224;
	setp.lt.f64 	%p64, %fd225, %fd226;
	mov.f64 	%fd342, %fd224;
	mov.u64 	%rd308, %rd150;
	@%p64 bra 	$L__BB3_176;
	setp.lt.f64 	%p65, %fd226, %fd225;
	mov.f64 	%fd342, %fd341;
	mov.u64 	%rd308, %rd307;
	@%p65 bra 	$L__BB3_176;
	setp.lt.s64 	%p66, %rd307, %rd150;
	selp.f64 	%fd342, %fd341, %fd224, %p66;
	min.s64 	%rd308, %rd307, %rd150;
$L__BB3_176:
	mov.b64 	%rd214, %fd342;
	mov.b64 	{%r147, %r152}, %rd214;
	mov.b32 	%r163, 8;
	mov.b32 	%r164, 31;
	mov.b32 	%r165, -1;
	// begin inline asm
	shfl.sync.down.b32 %r146, %r147, %r163, %r164, %r165;
	// end inline asm
	// begin inline asm
	shfl.sync.down.b32 %r151, %r152, %r163, %r164, %r165;
	// end inline asm
	mov.b64 	%rd215, {%r146, %r151};
	mov.b64 	%fd229, %rd215;
	mov.b64 	{%r157, %r162}, %rd308;
	// begin inline asm
	shfl.sync.down.b32 %r156, %r157, %r163, %r164, %r165;
	// end inline asm
	// begin inline asm
	shfl.sync.down.b32 %r161, %r162, %r163, %r164, %r165;
	// end inline asm
	mov.b64 	%rd153, {%r156, %r161};
	setp.gt.s32 	%p67, %r85, 23;
	mov.f64 	%fd343, %fd342;
	mov.u64 	%rd309, %rd308;
	@%p67 bra 	$L__BB3_180;
	abs.f64 	%fd230, %fd342;
	abs.f64 	%fd231, %fd229;
	setp.lt.f64 	%p68, %fd230, %fd231;
	mov.f64 	%fd343, %fd229;
	mov.u64 	%rd309, %rd153;
	@%p68 bra 	$L__BB3_180;
	setp.lt.f64 	%p69, %fd231, %fd230;
	mov.f64 	%fd343, %fd342;
	mov.u64 	%rd309, %rd308;
	@%p69 bra 	$L__BB3_180;
	setp.lt.s64 	%p70, %rd308, %rd153;
	selp.f64 	%fd343, %fd342, %fd229, %p70;
	min.s64 	%rd309, %rd308, %rd153;
$L__BB3_180:
	mov.b64 	%rd216, %fd343;
	mov.b64 	{%r167, %r172}, %rd216;
	mov.b32 	%r183, 16;
	mov.b32 	%r184, 31;
	mov.b32 	%r185, -1;
	// begin inline asm
	shfl.sync.down.b32 %r166, %r167, %r183, %r184, %r185;
	// end inline asm
	// begin inline asm
	shfl.sync.down.b32 %r171, %r172, %r183, %r184, %r185;
	// end inline asm
	mov.b64 	%rd217, {%r166, %r171};
	mov.b64 	%fd234, %rd217;
	mov.b64 	{%r177, %r182}, %rd309;
	// begin inline asm
	shfl.sync.down.b32 %r176, %r177, %r183, %r184, %r185;
	// end inline asm
	// begin inline asm
	shfl.sync.down.b32 %r181, %r182, %r183, %r184, %r185;
	// end inline asm
	mov.b64 	%rd156, {%r176, %r181};
	setp.gt.s32 	%p71, %r85, 15;
	mov.f64 	%fd351, %fd343;
	mov.u64 	%rd317, %rd309;
	@%p71 bra 	$L__BB3_184;
	abs.f64 	%fd235, %fd343;
	abs.f64 	%fd236, %fd234;
	setp.lt.f64 	%p72, %fd235, %fd236;
	mov.f64 	%fd351, %fd234;
	mov.u64 	%rd317, %rd156;
	@%p72 bra 	$L__BB3_184;
	setp.lt.f64 	%p73, %fd236, %fd235;
	mov.f64 	%fd351, %fd343;
	mov.u64 	%rd317, %rd309;
	@%p73 bra 	$L__BB3_184;
	setp.lt.s64 	%p74, %rd309, %rd156;
	selp.f64 	%fd351, %fd343, %fd234, %p74;
	min.s64 	%rd317, %rd309, %rd156;
$L__BB3_184:
	setp.ne.s32 	%p75, %r85, 0;
	@%p75 bra 	$L__BB3_186;
	shr.u32 	%r186, %r35, 1;
	and.b32  	%r187, %r186, 496;
	mov.u32 	%r188, _ZN6thrust24THRUST_300001_SM_1000_NS8cuda_cub4core6detail5shmemE;
	add.s32 	%r189, %r188, %r187;
	st.shared.f64 	[%r189+8], %fd351;
	st.shared.u64 	[%r189+16], %rd317;
$L__BB3_186:
	bar.sync 	0;
	setp.ne.s32 	%p76, %r35, 0;
	@%p76 bra 	$L__BB3_208;
	ld.shared.f64 	%fd239, [_ZN6thrust24THRUST_300001_SM_1000_NS8cuda_cub4core6detail5shmemE+24];
	ld.shared.u64 	%rd159, [_ZN6thrust24THRUST_300001_SM_1000_NS8cuda_cub4core6detail5shmemE+32];
	abs.f64 	%fd240, %fd351;
	abs.f64 	%fd241, %fd239;
	setp.lt.f64 	%p77, %fd240, %fd241;
	mov.f64 	%fd345, %fd239;
	mov.u64 	%rd311, %rd159;
	@%p77 bra 	$L__BB3_190;
	setp.lt.f64 	%p78, %fd241, %fd240;
	mov.f64 	%fd345, %fd351;
	mov.u64 	%rd311, %rd317;
	@%p78 bra 	$L__BB3_190;
	setp.lt.s64 	%p79, %rd317, %rd159;
	selp.f64 	%fd345, %fd351, %fd239, %p79;
	min.s64 	%rd311, %rd317, %rd159;
$L__BB3_190:
	ld.shared.f64 	%fd244, [_ZN6thrust24THRUST_300001_SM_1000_NS8cuda_cub4core6detail5shmemE+40];
	ld.shared.u64 	%rd162, [_ZN6thrust24THRUST_300001_SM_1000_NS8cuda_cub4core6detail5shmemE+48];
	abs.f64 	%fd245, %fd345;
	abs.f64 	%fd246, %fd244;
	setp.lt.f64 	%p80, %fd245, %fd246;
	mov.f64 	%fd346, %fd244;
	mov.u64 	%rd312, %rd162;
	@%p80 bra 	$L__BB3_193;
	setp.lt.f64 	%p81, %fd246, %fd245;
	mov.f64 	%fd346, %fd345;
	mov.u64 	%rd312, %rd311;
	@%p81 bra 	$L__BB3_193;
	setp.lt.s64 	%p82, %rd311, %rd162;
	selp.f64 	%fd346, %fd345, %fd244, %p82;
	min.s64 	%rd312, %rd311, %rd162;
$L__BB3_193:
	ld.shared.f64 	%fd249, [_ZN6thrust24THRUST_300001_SM_1000_NS8cuda_cub4core6detail5shmemE+56];
	ld.shared.u64 	%rd165, [_ZN6thrust24THRUST_300001_SM_1000_NS8cuda_cub4core6detail5shmemE+64];
	abs.f64 	%fd250, %fd346;
	abs.f64 	%fd251, %fd249;
	setp.lt.f64 	%p83, %fd250, %fd251;
	mov.f64 	%fd347, %fd249;
	mov.u64 	%rd313, %rd165;
	@%p83 bra 	$L__BB3_196;
	setp.lt.f64 	%p84, %fd251, %fd250;
	mov.f64 	%fd347, %fd346;
	mov.u64 	%rd313, %rd312;
	@%p84 bra 	$L__BB3_196;
	setp.lt.s64 	%p85, %rd312, %rd165;
	selp.f64 	%fd347, %fd346, %fd249, %p85;
	min.s64 	%rd313, %rd312, %rd165;
$L__BB3_196:
	ld.shared.f64 	%fd254, [_ZN6thrust24THRUST_300001_SM_1000_NS8cuda_cub4core6detail5shmemE+72];
	ld.shared.u64 	%rd168, [_ZN6thrust24THRUST_300001_SM_1000_NS8cuda_cub4core6detail5shmemE+80];
	abs.f64 	%fd255, %fd347;
	abs.f64 	%fd256, %fd254;
	setp.lt.f64 	%p86, %fd255, %fd256;
	mov.f64 	%fd348, %fd254;
	mov.u64 	%rd314, %rd168;
	@%p86 bra 	$L__BB3_199;
	setp.lt.f64 	%p87, %fd256, %fd255;
	mov.f64 	%fd348, %fd347;
	mov.u64 	%rd314, %rd313;
	@%p87 bra 	$L__BB3_199;
	setp.lt.s64 	%p88, %rd313, %rd168;
	selp.f64 	%fd348, %fd347, %fd254, %p88;
	min.s64 	%rd314, %rd313, %rd168;
$L__BB3_199:
	ld.shared.f64 	%fd259, [_ZN6thrust24THRUST_300001_SM_1000_NS8cuda_cub4core6detail5shmemE+88];
	ld.shared.u64 	%rd171, [_ZN6thrust24THRUST_300001_SM_1000_NS8cuda_cub4core6detail5shmemE+96];
	abs.f64 	%fd260, %fd348;
	abs.f64 	%fd261, %fd259;
	setp.lt.f64 	%p89, %fd260, %fd261;
	mov.f64 	%fd349, %fd259;
	mov.u64 	%rd315, %rd171;
	@%p89 bra 	$L__BB3_202;
	setp.lt.f64 	%p90, %fd261, %fd260;
	mov.f64 	%fd349, %fd348;
	mov.u64 	%rd315, %rd314;
	@%p90 bra 	$L__BB3_202;
	setp.lt.s64 	%p91, %rd314, %rd171;
	selp.f64 	%fd349, %fd348, %fd259, %p91;
	min.s64 	%rd315, %rd314, %rd171;
$L__BB3_202:
	ld.shared.f64 	%fd264, [_ZN6thrust24THRUST_300001_SM_1000_NS8cuda_cub4core6detail5shmemE+104];
	ld.shared.u64 	%rd174, [_ZN6thrust24THRUST_300001_SM_1000_NS8cuda_cub4core6detail5shmemE+112];
	abs.f64 	%fd265, %fd349;
	abs.f64 	%fd266, %fd264;
	setp.lt.f64 	%p92, %fd265, %fd266;
	mov.f64 	%fd350, %fd264;
	mov.u64 	%rd316, %rd174;
	@%p92 bra 	$L__BB3_205;
	setp.lt.f64 	%p93, %fd266, %fd265;
	mov.f64 	%fd350, %fd349;
	mov.u64 	%rd316, %rd315;
	@%p93 bra 	$L__BB3_205;
	setp.lt.s64 	%p94, %rd315, %rd174;
	selp.f64 	%fd350, %fd349, %fd264, %p94;
	min.s64 	%rd316, %rd315, %rd174;
$L__BB3_205:
	ld.shared.f64 	%fd269, [_ZN6thrust24THRUST_300001_SM_1000_NS8cuda_cub4core6detail5shmemE+120];
	ld.shared.u64 	%rd177, [_ZN6thrust24THRUST_300001_SM_1000_NS8cuda_cub4core6detail5shmemE+128];
	abs.f64 	%fd270, %fd350;
	abs.f64 	%fd271, %fd269;
	setp.lt.f64 	%p95, %fd270, %fd271;
	mov.u64 	%rd317, %rd177;
	mov.f64 	%fd351, %fd269;
	@%p95 bra 	$L__BB3_208;
	setp.lt.f64 	%p96, %fd271, %fd270;
	mov.u64 	%rd317, %rd316;
	mov.f64 	%fd351, %fd350;
	@%p96 bra 	$L__BB3_208;
	setp.lt.s64 	%p97, %rd316, %rd177;
	selp.f64 	%fd351, %fd350, %fd269, %p97;
	min.s64 	%rd317, %rd316, %rd177;
$L__BB3_208:
	mov.u32 	%r415, %tid.x;
	setp.ne.s32 	%p214, %r415, 0;
	@%p214 bra 	$L__BB3_210;
	ld.param.u64 	%rd254, [_ZN6thrust24THRUST_300001_SM_1000_NS8cuda_cub4core6detail13_kernel_agentINS1_8__reduce11ReduceAgentINS0_12zip_iteratorIN4cuda3std3__45tupleIJNS0_10device_ptrIdEENS0_17counting_iteratorIlNS0_11use_defaultESF_SF_EEEEEEEPNSB_IJdlEEESJ_iNS1_9__extrema9arg_max_fIdl10comparatorEEEEJSI_SK_iN3cub18CUB_300001_SM_100013GridEvenShareIiEENSR_9GridQueueIjEESO_EEEvDpT0__param_1];
	cvta.to.global.u64 	%rd251, %rd254;
	mul.wide.u32 	%rd252, %r1, 16;
	add.s64 	%rd253, %rd251, %rd252;
	st.global.f64 	[%rd253], %fd351;
	st.global.u64 	[%rd253+8], %rd317;
$L__BB3_210:
	ret;

}
	// .globl	_ZN6thrust24THRUST_300001_SM_1000_NS8cuda_cub4core6detail13_kernel_agentINS1_8__reduce10DrainAgentIiEEJN3cub18CUB_300001_SM_10009GridQueueIjEEiEEEvDpT0_
.visible .entry _ZN6thrust24THRUST_300001_SM_1000_NS8cuda_cub4core6detail13_kernel_agentINS1_8__reduce10DrainAgentIiEEJN3cub18CUB_300001_SM_10009GridQueueIjEEiEEEvDpT0_(
	.param .align 8 .b8 _ZN6thrust24THRUST_300001_SM_1000_NS8cuda_cub4core6detail13_kernel_agentINS1_8__reduce10DrainAgentIiEEJN3cub18CUB_300001_SM_10009GridQueueIjEEiEEEvDpT0__param_0[8],
	.param .u32 _ZN6thrust24THRUST_300001_SM_1000_NS8cuda_cub4core6detail13_kernel_agentINS1_8__reduce10DrainAgentIiEEJN3cub18CUB_300001_SM_10009GridQueueIjEEiEEEvDpT0__param_1
)
.maxntid 1
{
	.reg .b32 	%r<3>;
	.reg .b64 	%rd<3>;

	ld.param.u64 	%rd1, [_ZN6thrust24THRUST_300001_SM_1000_NS8cuda_cub4core6detail13_kernel_agentINS1_8__reduce10DrainAgentIiEEJN3cub18CUB_300001_SM_10009GridQueueIjEEiEEEvDpT0__param_0];
	ld.param.u32 	%r1, [_ZN6thrust24THRUST_300001_SM_1000_NS8cuda_cub4core6detail13_kernel_agentINS1_8__reduce10DrainAgentIiEEJN3cub18CUB_300001_SM_10009GridQueueIjEEiEEEvDpT0__param_1];
	cvta.to.global.u64 	%rd2, %rd1;
	st.global.u32 	[%rd2], %r1;
	mov.b32 	%r2, 0;
	st.global.u32 	[%rd2+4], %r2;
	ret;

}
	// .globl	_ZN6thrust24THRUST_300001_SM_1000_NS8cuda_cub4core6detail13_kernel_agentINS1_8__reduce11ReduceAgentIPN4cuda3std3__45tupleIJdlEEESC_SB_iNS1_9__extrema9arg_max_fIdl10comparatorEEEEJSC_SC_iSG_EEEvDpT0_
.visible .entry _ZN6thrust24THRUST_300001_SM_1000_NS8cuda_cub4core6detail13_kernel_agentINS1_8__reduce11ReduceAgentIPN4cuda3std3__45tupleIJdlEEESC_SB_iNS1_9__extrema9arg_max_fIdl10comparatorEEEEJSC_SC_iSG_EEEvDpT0_(
	.param .u64 .ptr .align 1 _ZN6thrust24THRUST_300001_SM_1000_NS8cuda_cub4core6detail13_kernel_agentINS1_8__reduce11ReduceAgentIPN4cuda3std3__45tupleIJdlEEESC_SB_iNS1_9__extrema9arg_max_fIdl10comparatorEEEEJSC_SC_iSG_EEEvDpT0__param_0,
	.param .u64 .ptr .align 1 _ZN6thrust24THRUST_300001_SM_1000_NS8cuda_cub4core6detail13_kernel_agentINS1_8__reduce11ReduceAgentIPN4cuda3std3__45tupleIJdlEEESC_SB_iNS1_9__extrema9arg_max_fIdl10comparatorEEEEJSC_SC_iSG_EEEvDpT0__param_1,
	.param .u32 _ZN6thrust24THRUST_300001_SM_1000_NS8cuda_cub4core6detail13_kernel_agentINS1_8__reduce11ReduceAgentIPN4cuda3std3__45tupleIJdlEEESC_SB_iNS1_9__extrema9arg_max_fIdl10comparatorEEEEJSC_SC_iSG_EEEvDpT0__param_2,
	.param .align 1 .b8 _ZN6thrust24THRUST_300001_SM_1000_NS8cuda_cub4core6detail13_kernel_agentINS1_8__reduce11ReduceAgentIPN4cuda3std3__45tupleIJdlEEESC_SB_iNS1_9__extrema9arg_max_fIdl10comparatorEEEEJSC_SC_iSG_EEEvDpT0__param_3[1]
)
.maxntid 256
{
	.reg .pred 	%p<222>;
	.reg .b32 	%r<390>;
	.reg .b64 	%rd<395>;
	.reg .b64 	%fd<358>;

	ld.param.u32 	%r37, [_ZN6thrust24THRUST_300001_SM_1000_NS8cuda_cub4core6detail13_kernel_agentINS1_8__reduce11ReduceAgentIPN4cuda3std3__45tupleIJdlEEESC_SB_iNS1_9__extrema9arg_max_fIdl10comparatorEEEEJSC_SC_iSG_EEEvDpT0__param_2];
	setp.eq.s32 	%p1, %r37, 0;
	@%p1 bra 	$L__BB5_211;
	setp.gt.s32 	%p2, %r37, 1279;
	@%p2 bra 	$L__BB5_121;
	mov.u32 	%r1, %tid.x;
	setp.ge.s32 	%p105, %r1, %r37;
	mov.f64 	%fd301, 0d0000000000000000;
	mov.b64 	%rd337, 0;
	mov.u32 	%r380, %r1;
	@%p105 bra 	$L__BB5_4;
	ld.param.u64 	%rd323, [_ZN6thrust24THRUST_300001_SM_1000_NS8cuda_cub4core6detail13_kernel_agentINS1_8__reduce11ReduceAgentIPN4cuda3std3__45tupleIJdlEEESC_SB_iNS1_9__extrema9arg_max_fIdl10comparatorEEEEJSC_SC_iSG_EEEvDpT0__param_0];
	mul.wide.u32 	%rd273, %r1, 16;
	add.s64 	%rd270, %rd323, %rd273;
	// begin inline asm
	ld.global.nc.u64 %rd269, [%rd270];
	// end inline asm
	add.s64 	%rd272, %rd270, 8;
	// begin inline asm
	ld.global.nc.u64 %rd337, [%rd272];
	// end inline asm
	mov.b64 	%fd301, %rd269;
	add.s32 	%r380, %r1, 256;
$L__BB5_4:
	setp.ge.s32 	%p106, %r380, %r37;
	@%p106 bra 	$L__BB5_25;
	not.b32 	%r153, %r380;
	add.s32 	%r4, %r37, %r153;
	and.b32  	%r154, %r4, 768;
	setp.eq.s32 	%p107, %r154, 768;
	@%p107 bra 	$L__BB5_11;
	ld.param.u64 	%rd324, [_ZN6thrust24THRUST_300001_SM_1000_NS8cuda_cub4core6detail13_kernel_agentINS1_8__reduce11ReduceAgentIPN4cuda3std3__45tupleIJdlEEESC_SB_iNS1_9__extrema9arg_max_fIdl10comparatorEEEEJSC_SC_iSG_EEEvDpT0__param_0];
	mul.wide.u32 	%rd275, %r380, 16;
	add.s64 	%rd328, %rd324, %rd275;
	shr.u32 	%r155, %r4, 8;
	add.s32 	%r156, %r155, 1;
	and.b32  	%r157, %r156, 3;
	neg.s32 	%r378, %r157;
$L__BB5_7:
	.pragma "nounroll";
	mov.u64 	%rd5, %rd337;
	mov.f64 	%fd3, %fd301;
	// begin inline asm
	ld.global.nc.u64 %rd276, [%rd328];
	// end inline asm
	add.s64 	%rd279, %rd328, 8;
	// begin inline asm
	ld.global.nc.u64 %rd278, [%rd279];
	// end inline asm
	mov.b64 	%fd4, %rd276;
	abs.f64 	%fd5, %fd3;
	abs.f64 	%fd6, %fd4;
	setp.lt.f64 	%p108, %fd5, %fd6;
	mov.u64 	%rd337, %rd278;
	mov.f64 	%fd301, %fd4;
	@%p108 bra 	$L__BB5_10;
	setp.lt.f64 	%p109, %fd6, %fd5;
	mov.u64 	%rd337, %rd5;
	mov.f64 	%fd301, %fd3;
	@%p109 bra 	$L__BB5_10;
	setp.lt.s64 	%p110, %rd5, %rd278;
	min.s64 	%rd337, %rd5, %rd278;
	selp.f64 	%fd301, %fd3, %fd4, %p110;
$L__BB5_10:
	add.s32 	%r380, %r380, 256;
	add.s64 	%rd328, %rd328, 4096;
	add.s32 	%r378, %r378, 1;
	setp.ne.s32 	%p111, %r378, 0;
	@%p111 bra 	$L__BB5_7;
$L__BB5_11:
	setp.lt.u32 	%p112, %r4, 768;
	@%p112 bra 	$L__BB5_25;
$L__BB5_12:
	ld.param.u64 	%rd325, [_ZN6thrust24THRUST_300001_SM_1000_NS8cuda_cub4core6detail13_kernel_agentINS1_8__reduce11ReduceAgentIPN4cuda3std3__45tupleIJdlEEESC_SB_iNS1_9__extrema9arg_max_fIdl10comparatorEEEEJSC_SC_iSG_EEEvDpT0__param_0];
	mul.wide.s32 	%rd284, %r380, 16;
	add.s64 	%rd281, %rd325, %rd284;
	// begin inline asm
	ld.global.nc.u64 %rd280, [%rd281];
	// end inline asm
	add.s64 	%rd283, %rd281, 8;
	// begin inline asm
	ld.global.nc.u64 %rd282, [%rd283];
	// end inline asm
	mov.b64 	%fd12, %rd280;
	abs.f64 	%fd13, %fd301;
	abs.f64 	%fd14, %fd12;
	setp.lt.f64 	%p113, %fd13, %fd14;
	mov.u64 	%rd334, %rd282;
	mov.f64 	%fd298, %fd12;
	@%p113 bra 	$L__BB5_15;
	setp.lt.f64 	%p114, %fd14, %fd13;
	mov.u64 	%rd334, %rd337;
	mov.f64 	%fd298, %fd301;
	@%p114 bra 	$L__BB5_15;
	setp.lt.s64 	%p115, %rd337, %rd282;
	min.s64 	%rd334, %rd337, %rd282;
	selp.f64 	%fd298, %fd301, %fd12, %p115;
$L__BB5_15:
	add.s64 	%rd286, %rd281, 4096;
	// begin inline asm
	ld.global.nc.u64 %rd285, [%rd286];
	// end inline asm
	add.s64 	%rd288, %rd281, 4104;
	// begin inline asm
	ld.global.nc.u64 %rd287, [%rd288];
	// end inline asm
	mov.b64 	%fd17, %rd285;
	abs.f64 	%fd18, %fd298;
	abs.f64 	%fd19, %fd17;
	setp.lt.f64 	%p116, %fd18, %fd19;
	mov.u64 	%rd335, %rd287;
	mov.f64 	%fd299, %fd17;
	@%p116 bra 	$L__BB5_18;
	setp.lt.f64 	%p117, %fd19, %fd18;
	mov.u64 	%rd335, %rd334;
	mov.f64 	%fd299, %fd298;
	@%p117 bra 	$L__BB5_18;
	setp.lt.s64 	%p118, %rd334, %rd287;
	min.s64 	%rd335, %rd334, %rd287;
	selp.f64 	%fd299, %fd298, %fd17, %p118;
$L__BB5_18:
	add.s64 	%rd290, %rd281, 8192;
	// begin inline asm
	ld.global.nc.u64 %rd289, [%rd290];
	// end inline asm
	add.s64 	%rd292, %rd281, 8200;
	// begin inline asm
	ld.global.nc.u64 %rd291, [%rd292];
	// end inline asm
	mov.b64 	%fd22, %rd289;
	abs.f64 	%fd23, %fd299;
	abs.f64 	%fd24, %fd22;
	setp.lt.f64 	%p119, %fd23, %fd24;
	mov.u64 	%rd336, %rd291;
	mov.f64 	%fd300, %fd22;
	@%p119 bra 	$L__BB5_21;
	setp.lt.f64 	%p120, %fd24, %fd23;
	mov.u64 	%rd336, %rd335;
	mov.f64 	%fd300, %fd299;
	@%p120 bra 	$L__BB5_21;
	setp.lt.s64 	%p121, %rd335, %rd291;
	min.s64 	%rd336, %rd335, %rd291;
	selp.f64 	%fd300, %fd299, %fd22, %p121;
$L__BB5_21:
	add.s64 	%rd294, %rd281, 12288;
	// begin inline asm
	ld.global.nc.u64 %rd293, [%rd294];
	// end inline asm
	add.s64 	%rd296, %rd281, 12296;
	// begin inline asm
	ld.global.nc.u64 %rd295, [%rd296];
	// end inline asm
	mov.b64 	%fd27, %rd293;
	abs.f64 	%fd28, %fd300;
	abs.f64 	%fd29, %fd27;
	setp.lt.f64 	%p122, %fd28, %fd29;
	mov.u64 	%rd337, %rd295;
	mov.f64 	%fd301, %fd27;
	@%p122 bra 	$L__BB5_24;
	setp.lt.f64 	%p123, %fd29, %fd28;
	mov.u64 	%rd337, %rd336;
	mov.f64 	%fd301, %fd300;
	@%p123 bra 	$L__BB5_24;
	setp.lt.s64 	%p124, %rd336, %rd295;
	min.s64 	%rd337, %rd336, %rd295;
	selp.f64 	%fd301, %fd300, %fd27, %p124;
$L__BB5_24:
	add.s32 	%r380, %r380, 1024;
	setp.lt.s32 	%p125, %r380, %r37;
	@%p125 bra 	$L__BB5_12;
$L__BB5_25:
	setp.lt.s32 	%p126, %r37, 256;
	@%p126 bra 	$L__BB5_70;
	// begin inline asm
	mov.u32 %r271, %laneid;
	// end inline asm
	mov.b64 	%rd307, %fd301;
	mov.b64 	{%r273, %r278}, %rd307;
	mov.b32 	%r289, 1;
	mov.b32 	%r290, 31;
	mov.b32 	%r291, -1;
	// begin inline asm
	shfl.sync.down.b32 %r272, %r273, %r289, %r290, %r291;
	// end inline asm
	// begin inline asm
	shfl.sync.down.b32 %r277, %r278, %r289, %r290, %r291;
	// end inline asm
	mov.b64 	%rd308, {%r272, %r277};
	mov.b64 	%fd33, %rd308;
	mov.b64 	{%r283, %r288}, %rd337;
	// begin inline asm
	shfl.sync.down.b32 %r282, %r283, %r289, %r290, %r291;
	// end inline asm
	// begin inline asm
	shfl.sync.down.b32 %r287, %r288, %r289, %r290, %r291;
	// end inline asm
	mov.b64 	%rd27, {%r282, %r287};
	setp.gt.s32 	%p178, %r271, 30;
	mov.u64 	%rd339, %rd337;
	mov.f64 	%fd303, %fd301;
	@%p178 bra 	$L__BB5_30;
	abs.f64 	%fd34, %fd301;
	abs.f64 	%fd35, %fd33;
	setp.lt.f64 	%p179, %fd34, %fd35;
	mov.u64 	%rd339, %rd27;
	mov.f64 	%fd303, %fd33;
	@%p179 bra 	$L__BB5_30;
	setp.lt.f64 	%p180, %fd35, %fd34;
	mov.u64 	%rd339, %rd337;
	mov.f64 	%fd303, %fd301;
	@%p180 bra 	$L__BB5_30;
	setp.lt.s64 	%p181, %rd337, %rd27;
	min.s64 	%rd339, %rd337, %rd27;
	selp.f64 	%fd303, %fd301, %fd33, %p181;
$L__BB5_30:
	mov.b64 	%rd309, %fd303;
	mov.b64 	{%r293, %r298}, %rd309;
	mov.b32 	%r309, 2;
	mov.b32 	%r310, 31;
	mov.b32 	%r311, -1;
	// begin inline asm
	shfl.sync.down.b32 %r292, %r293, %r309, %r310, %r311;
	// end inline asm
	// begin inline asm
	shfl.sync.down.b32 %r297, %r298, %r309, %r310, %r311;
	// end inline asm
	mov.b64 	%rd310, {%r292, %r297};
	mov.b64 	%fd38, %rd310;
	mov.b64 	{%r303, %r308}, %rd339;
	// begin inline asm
	shfl.sync.down.b32 %r302, %r303, %r309, %r310, %r311;
	// end inline asm
	// begin inline asm
	shfl.sync.down.b32 %r307, %r308, %r309, %r310, %r311;
	// end inline asm
	mov.b64 	%rd30, {%r302, %r307};
	setp.gt.s32 	%p182, %r271, 29;
	mov.u64 	%rd340, %rd339;
	mov.f64 	%fd304, %fd303;
	@%p182 bra 	$L__BB5_34;
	abs.f64 	%fd39, %fd303;
	abs.f64 	%fd40, %fd38;
	setp.lt.f64 	%p183, %fd39, %fd40;
	mov.u64 	%rd340, %rd30;
	mov.f64 	%fd304, %fd38;
	@%p183 bra 	$L__BB5_34;
	setp.lt.f64 	%p184, %fd40, %fd39;
	mov.u64 	%rd340, %rd339;
	mov.f64 	%fd304, %fd303;
	@%p184 bra 	$L__BB5_34;
	setp.lt.s64 	%p185, %rd339, %rd30;
	min.s64 	%rd340, %rd339, %rd30;
	selp.f64 	%fd304, %fd303, %fd38, %p185;
$L__BB5_34:
	mov.b64 	%rd311, %fd304;
	mov.b64 	{%r313, %r318}, %rd311;
	mov.b32 	%r329, 4;
	mov.b32 	%r330, 31;
	mov.b32 	%r331, -1;
	// begin inline asm
	shfl.sync.down.b32 %r312, %r313, %r329, %r330, %r331;
	// end inline asm
	// begin inline asm
	shfl.sync.down.b32 %r317, %r318, %r329, %r330, %r331;
	// end inline asm
	mov.b64 	%rd312, {%r312, %r317};
	mov.b64 	%fd43, %rd312;
	mov.b64 	{%r323, %r328}, %rd340;
	// begin inline asm
	shfl.sync.down.b32 %r322, %r323, %r329, %r330, %r331;
	// end inline asm
	// begin inline asm
	shfl.sync.down.b32 %r327, %r328, %r329, %r330, %r331;
	// end inline asm
	mov.b64 	%rd33, {%r322, %r327};
	setp.gt.s32 	%p186, %r271, 27;
	mov.u64 	%rd341, %rd340;
	mov.f64 	%fd305, %fd304;
	@%p186 bra 	$L__BB5_38;
	abs.f64 	%fd44, %fd304;
	abs.f64 	%fd45, %fd43;
	setp.lt.f64 	%p187, %fd44, %fd45;
	mov.u64 	%rd341, %rd33;
	mov.f64 	%fd305, %fd43;
	@%p187 bra 	$L__BB5_38;
	setp.lt.f64 	%p188, %fd45, %fd44;
	mov.u64 	%rd341, %rd340;
	mov.f64 	%fd305, %fd304;
	@%p188 bra 	$L__BB5_38;
	setp.lt.s64 	%p189, %rd340, %rd33;
	min.s64 	%rd341, %rd340, %rd33;
	selp.f64 	%fd305, %fd304, %fd43, %p189;
$L__BB5_38:
	mov.b64 	%rd313, %fd305;
	mov.b64 	{%r333, %r338}, %rd313;
	mov.b32 	%r349, 8;
	mov.b32 	%r350, 31;
	mov.b32 	%r351, -1;
	// begin inline asm
	shfl.sync.down.b32 %r332, %r333, %r349, %r350, %r351;
	// end inline asm
	// begin inline asm
	shfl.sync.down.b32 %r337, %r338, %r349, %r350, %r351;
	// end inline asm
	mov.b64 	%rd314, {%r332, %r337};
	mov.b64 	%fd48, %rd314;
	mov.b64 	{%r343, %r348}, %rd341;
	// begin inline asm
	shfl.sync.down.b32 %r342, %r343, %r349, %r350, %r351;
	// end inline asm
	// begin inline asm
	shfl.sync.down.b32 %r347, %r348, %r349, %r350, %r351;
	// end inline asm
	mov.b64 	%rd36, {%r342, %r347};
	setp.gt.s32 	%p190, %r271, 23;
	mov.u64 	%rd342, %rd341;
	mov.f64 	%fd306, %fd305;
	@%p190 bra 	$L__BB5_42;
	abs.f64 	%fd49, %fd305;
	abs.f64 	%fd50, %fd48;
	setp.lt.f64 	%p191, %fd49, %fd50;
	mov.u64 	%rd342, %rd36;
	mov.f64 	%fd306, %fd48;
	@%p191 bra 	$L__BB5_42;
	setp.lt.f64 	%p192, %fd50, %fd49;
	mov.u64 	%rd342, %rd341;
	mov.f64 	%fd306, %fd305;
	@%p192 bra 	$L__BB5_42;
	setp.lt.s64 	%p193, %rd341, %rd36;
	min.s64 	%rd342, %rd341, %rd36;
	selp.f64 	%fd306, %fd305, %fd48, %p193;
$L__BB5_42:
	mov.b64 	%rd315, %fd306;
	mov.b64 	{%r353, %r358}, %rd315;
	mov.b32 	%r369, 16;
	mov.b32 	%r370, 31;
	mov.b32 	%r371, -1;
	// begin inline asm
	shfl.sync.down.b32 %r352, %r353, %r369, %r370, %r371;
	// end inline asm
	// begin inline asm
	shfl.sync.down.b32 %r357, %r358, %r369, %r370, %r371;
	// end inline asm
	mov.b64 	%rd316, {%r352, %r357};
	mov.b64 	%fd53, %rd316;
	mov.b64 	{%r363, %r368}, %rd342;
	// begin inline asm
	shfl.sync.down.b32 %r362, %r363, %r369, %r370, %r371;
	// end inline asm
	// begin inline asm
	shfl.sync.down.b32 %r367, %r368, %r369, %r370, %r371;
	// end inline asm
	mov.b64 	%rd39, {%r362, %r367};
	setp.gt.s32 	%p194, %r271, 15;
	mov.u64 	%rd394, %rd342;
	mov.f64 	%fd357, %fd306;
	@%p194 bra 	$L__BB5_46;
	abs.f64 	%fd54, %fd306;
	abs.f64 	%fd55, %fd53;
	setp.lt.f64 	%p195, %fd54, %fd55;
	mov.u64 	%rd394, %rd39;
	mov.f64 	%fd357, %fd53;
	@%p195 bra 	$L__BB5_46;
	setp.lt.f64 	%p196, %fd55, %fd54;
	mov.u64 	%rd394, %rd342;
	mov.f64 	%fd357, %fd306;
	@%p196 bra 	$L__BB5_46;
	setp.lt.s64 	%p197, %rd342, %rd39;
	min.s64 	%rd394, %rd342, %rd39;
	selp.f64 	%fd357, %fd306, %fd53, %p197;
$L__BB5_46:
	setp.ne.s32 	%p198, %r271, 0;
	@%p198 bra 	$L__BB5_48;
	shr.u32 	%r372, %r1, 1;
	and.b32  	%r373, %r372, 496;
	mov.u32 	%r374, _ZN6thrust24THRUST_300001_SM_1000_NS8cuda_cub4core6detail5shmemE;
	add.s32 	%r375, %r374, %r373;
	st.shared.f64 	[%r375+8], %fd357;
	st.shared.u64 	[%r375+16], %rd394;
$L__BB5_48:
	bar.sync 	0;
	setp.ne.s32 	%p199, %r1, 0;
	@%p199 bra 	$L__BB5_209;
	ld.shared.f64 	%fd58, [_ZN6thrust24THRUST_300001_SM_1000_NS8cuda_cub4core6detail5shmemE+24];
	ld.shared.u64 	%rd42, [_ZN6thrust24THRUST_300001_SM_1000_NS8cuda_cub4core6detail5shmemE+32];
	abs.f64 	%fd59, %fd357;
	abs.f64 	%fd60, %fd58;
	setp.lt.f64 	%p200, %fd59, %fd60;
	mov.u64 	%rd344, %rd42;
	mov.f64 	%fd308, %fd58;
	@%p200 bra 	$L__BB5_52;
	setp.lt.f64 	%p201, %fd60, %fd59;
	mov.u64 	%rd344, %rd394;
	mov.f64 	%fd308, %fd357;
	@%p201 bra 	$L__BB5_52;
	setp.lt.s64 	%p202, %rd394, %rd42;
	min.s64 	%rd344, %rd394, %rd42;
	selp.f64 	%fd308, %fd357, %fd58, %p202;
$L__BB5_52:
	ld.shared.f64 	%fd63, [_ZN6thrust24THRUST_300001_SM_1000_NS8cuda_cub4core6detail5shmemE+40];
	ld.shared.u64 	%rd45, [_ZN6thrust24THRUST_300001_SM_1000_NS8cuda_cub4core6detail5shmemE+48];
	abs.f64 	%fd64, %fd308;
	abs.f64 	%fd65, %fd63;
	setp.lt.f64 	%p203, %fd64, %fd65;
	mov.u64 	%rd345, %rd45;
	mov.f64 	%fd309, %fd63;
	@%p203 bra 	$L__BB5_55;
	setp.lt.f64 	%p204, %fd65, %fd64;
	mov.u64 	%rd345, %rd344;
	mov.f64 	%fd309, %fd308;
	@%p204 bra 	$L__BB5_55;
	setp.lt.s64 	%p205, %rd344, %rd45;
	min.s64 	%rd345, %rd344, %rd45;
	selp.f64 	%fd309, %fd308, %fd63, %p205;
$L__BB5_55:
	ld.shared.f64 	%fd68, [_ZN6thrust24THRUST_300001_SM_1000_NS8cuda_cub4core6detail5shmemE+56];
	ld.shared.u64 	%rd48, [_ZN6thrust24THRUST_300001_SM_1000_NS8cuda_cub4core6detail5shmemE+64];
	abs.f64 	%fd69, %fd309;
	abs.f64 	%fd70, %fd68;
	setp.lt.f64 	%p206, %fd69, %fd70;
	mov.u64 	%rd346, %rd48;
	mov.f64 	%fd310, %fd68;
	@%p206 bra 	$L__BB5_58;
	setp.lt.f64 	%p207, %fd70, %fd69;
	mov.u64 	%rd346, %rd345;
	mov.f64 	%fd310, %fd309;
	@%p207 bra 	$L__BB5_58;
	setp.lt.s64 	%p208, %rd345, %rd48;
	min.s64 	%rd346, %rd345, %rd48;
	selp.f64 	%fd310, %fd309, %fd68, %p208;
$L__BB5_58:
	ld.shared.f64 	%fd73, [_ZN6thrust24THRUST_300001_SM_1000_NS8cuda_cub4core6detail5shmemE+72];
	ld.shared.u64 	%rd51, [_ZN6thrust24THRUST_300001_SM_1000_NS8cuda_cub4core6detail5shmemE+80];
	abs.f64 	%fd74, %fd310;
	abs.f64 	%fd75, %fd73;
	setp.lt.f64 	%p209, %fd74, %fd75;
	mov.u64 	%rd347, %rd51;
	mov.f64 	%fd311, %fd73;
	@%p209 bra 	$L__BB5_61;
	setp.lt.f64 	%p210, %fd75, %fd74;
	mov.u64 	%rd347, %rd346;
	mov.f64 	%fd311, %fd310;
	@%p210 bra 	$L__BB5_61;
	setp.lt.s64 	%p211, %rd346, %rd51;
	min.s64 	%rd347, %rd346, %rd51;
	selp.f64 	%fd311, %fd310, %fd73, %p211;
$L__BB5_61:
	ld.shared.f64 	%fd78, [_ZN6thrust24THRUST_300001_SM_1000_NS8cuda_cub4core6detail5shmemE+88];
	ld.shared.u64 	%rd54, [_ZN6thrust24THRUST_300001_SM_1000_NS8cuda_cub4core6detail5shmemE+96];
	abs.f64 	%fd79, %fd311;
	abs.f64 	%fd80, %fd78;
	setp.lt.f64 	%p212, %fd79, %fd80;
	mov.u64 	%rd348, %rd54;
	mov.f64 	%fd312, %fd78;
	@%p212 bra 	$L__BB5_64;
	setp.lt.f64 	%p213, %fd80, %fd79;
	mov.u64 	%rd348, %rd347;
	mov.f64 	%fd312, %fd311;
	@%p213 bra 	$L__BB5_64;
	setp.lt.s64 	%p214, %rd347, %rd54;
	min.s64 	%rd348, %rd347, %rd54;
	selp.f64 	%fd312, %fd311, %fd78, %p214;
$L__BB5_64:
	ld.shared.f64 	%fd83, [_ZN6thrust24THRUST_300001_SM_1000_NS8cuda_cub4core6detail5shmemE+104];
	ld.shared.u64 	%rd57, [_ZN6thrust24THRUST_300001_SM_1000_NS8cuda_cub4core6detail5shmemE+112];
	abs.f64 	%fd84, %fd312;
	abs.f64 	%fd85, %fd83;
	setp.lt.f64 	%p215, %fd84, %fd85;
	mov.u64 	%rd349, %rd57;
	mov.f64 	%fd313, %fd83;
	@%p215 bra 	$L__BB5_67;
	setp.lt.f64 	%p216, %fd85, %fd84;
	mov.u64 	%rd349, %rd348;
	mov.f64 	%fd313, %fd312;
	@%p216 bra 	$L__BB5_67;
	setp.lt.s64 	%p217, %rd348, %rd57;
	min.s64 	%rd349, %rd348, %rd57;
	selp.f64 	%fd313, %fd312, %fd83, %p217;
$L__BB5_67:
	ld.shared.f64 	%fd88, [_ZN6thrust24THRUST_300001_SM_1000_NS8cuda_cub4core6detail5shmemE+120];
	ld.shared.u64 	%rd60, [_ZN6thrust24THRUST_300001_SM_1000_NS8cuda_cub4core6detail5shmemE+128];
	abs.f64 	%fd89, %fd313;
	abs.f64 	%fd90, %fd88;
	setp.lt.f64 	%p218, %fd89, %fd90;
	mov.u64 	%rd394, %rd60;
	mov.f64 	%fd357, %fd88;
	@%p218 bra 	$L__BB5_209;
	setp.lt.f64 	%p219, %fd90, %fd89;
	mov.u64 	%rd394, %rd349;
	mov.f64 	%fd357, %fd313;
	@%p219 bra 	$L__BB5_209;
	setp.lt.s64 	%p220, %rd349, %rd60;
	min.s64 	%rd394, %rd349, %rd60;
	selp.f64 	%fd357, %fd313, %fd88, %p220;
	bra.uni 	$L__BB5_209;
$L__BB5_70:
	// begin inline asm
	mov.u32 %r158, %laneid;
	// end inline asm
	and.b32  	%r179, %r1, 992;
	add.s32 	%r180, %r179, 32;
	setp.gt.s32 	%p127, %r180, %r37;
	not.b32 	%r181, %r179;
	add.s32 	%r182, %r37, %r181;
	selp.b32 	%r177, %r182, 31, %p127;
	mov.b64 	%rd297, %fd301;
	mov.b64 	{%r160, %r165}, %rd297;
	mov.b32 	%r176, 1;
	mov.b32 	%r178, -1;
	// begin inline asm
	shfl.sync.down.b32 %r159, %r160, %r176, %r177, %r178;
	// end inline asm
	// begin inline asm
	shfl.sync.down.b32 %r164, %r165, %r176, %r177, %r178;
	// end inline asm
	mov.b64 	%rd298, {%r159, %r164};
	mov.b64 	%fd92, %rd298;
	mov.b64 	{%r170, %r175}, %rd337;
	// begin inline asm
	shfl.sync.down.b32 %r169, %r170, %r176, %r177, %r178;
	// end inline asm
	// begin inline asm
	shfl.sync.down.b32 %r174, %r175, %r176, %r177, %r178;
	// end inline asm
	mov.b64 	%rd62, {%r169, %r174};
	setp.ge.s32 	%p128, %r158, %r177;
	mov.u64 	%rd350, %rd337;
	mov.f64 	%fd314, %fd301;
	@%p128 bra 	$L__BB5_74;
	abs.f64 	%fd93, %fd301;
	abs.f64 	%fd94, %fd92;
	setp.lt.f64 	%p129, %fd93, %fd94;
	mov.u64 	%rd350, %rd62;
	mov.f64 	%fd314, %fd92;
	@%p129 bra 	$L__BB5_74;
	setp.lt.f64 	%p130, %fd94, %fd93;
	mov.u64 	%rd350, %rd337;
	mov.f64 	%fd314, %fd301;
	@%p130 bra 	$L__BB5_74;
	setp.lt.s64 	%p131, %rd337, %rd62;
	min.s64 	%rd350, %rd337, %rd62;
	selp.f64 	%fd314, %fd301, %fd92, %p131;
$L__BB5_74:
	mov.b64 	%rd299, %fd314;
	mov.b64 	{%r184, %r189}, %rd299;
	mov.b32 	%r200, 2;
	mov.b32 	%r202, -1;
	// begin inline asm
	shfl.sync.down.b32 %r183, %r184, %r200, %r177, %r202;
	// end inline asm
	// begin inline asm
	shfl.sync.down.b32 %r188, %r189, %r200, %r177, %r202;
	// end inline asm
	mov.b64 	%rd300, {%r183, %r188};
	mov.b64 	%fd97, %rd300;
	mov.b64 	{%r194, %r199}, %rd350;
	// begin inline asm
	shfl.sync.down.b32 %r193, %r194, %r200, %r177, %r202;
	// end inline asm
	// begin inline asm
	shfl.sync.down.b32 %r198, %r199, %r200, %r177, %r202;
	// end inline asm
	mov.b64 	%rd65, {%r193, %r198};
	add.s32 	%r203, %r158, 2;
	setp.gt.s32 	%p132, %r203, %r177;
	mov.u64 	%rd351, %rd350;
	mov.f64 	%fd315, %fd314;
	@%p132 bra 	$L__BB5_78;
	abs.f64 	%fd98, %fd314;
	abs.f64 	%fd99, %fd97;
	setp.lt.f64 	%p133, %fd98, %fd99;
	mov.u64 	%rd351, %rd65;
	mov.f64 	%fd315, %fd97;
	@%p133 bra 	$L__BB5_78;
	setp.lt.f64 	%p134, %fd99, %fd98;
	mov.u64 	%rd351, %rd350;
	mov.f64 	%fd315, %fd314;
	@%p134 bra 	$L__BB5_78;
	setp.lt.s64 	%p135, %rd350, %rd65;
	min.s64 	%rd351, %rd350, %rd65;
	selp.f64 	%fd315, %fd314, %fd97, %p135;
$L__BB5_78:
	mov.b64 	%rd301, %fd315;
	mov.b64 	{%r205, %r210}, %rd301;
	mov.b32 	%r221, 4;
	mov.b32 	%r223, -1;
	// begin inline asm
	shfl.sync.down.b32 %r204, %r205, %r221, %r177, %r223;
	// end inline asm
	// begin inline asm
	shfl.sync.down.b32 %r209, %r210, %r221, %r177, %r223;
	// end inline asm
	mov.b64 	%rd302, {%r204, %r209};
	mov.b64 	%fd102, %rd302;
	mov.b64 	{%r215, %r220}, %rd351;
	// begin inline asm
	shfl.sync.down.b32 %r214, %r215, %r221, %r177, %r223;
	// end inline asm
	// begin inline asm
	shfl.sync.down.b32 %r219, %r220, %r221, %r177, %r223;
	// end inline asm
	mov.b64 	%rd68, {%r214, %r219};
	add.s32 	%r224, %r158, 4;
	setp.gt.s32 	%p136, %r224, %r177;
	mov.u64 	%rd352, %rd351;
	mov.f64 	%fd316, %fd315;
	@%p136 bra 	$L__BB5_82;
	abs.f64 	%fd103, %fd315;
	abs.f64 	%fd104, %fd102;
	setp.lt.f64 	%p137, %fd103, %fd104;
	mov.u64 	%rd352, %rd68;
	mov.f64 	%fd316, %fd102;
	@%p137 bra 	$L__BB5_82;
	setp.lt.f64 	%p138, %fd104, %fd103;
	mov.u64 	%rd352, %rd351;
	mov.f64 	%fd316, %fd315;
	@%p138 bra 	$L__BB5_82;
	setp.lt.s64 	%p139, %rd351, %rd68;
	min.s64 	%rd352, %rd351, %rd68;
	selp.f64 	%fd316, %fd315, %fd102, %p139;
$L__BB5_82:
	mov.b64 	%rd303, %fd316;
	mov.b64 	{%r226, %r231}, %rd303;
	mov.b32 	%r242, 8;
	mov.b32 	%r244, -1;
	// begin inline asm
	shfl.sync.down.b32 %r225, %r226, %r242, %r177, %r244;
	// end inline asm
	// begin inline asm
	shfl.sync.down.b32 %r230, %r231, %r242, %r177, %r244;
	// end inline asm
	mov.b64 	%rd304, {%r225, %r230};
	mov.b64 	%fd107, %rd304;
	mov.b64 	{%r236, %r241}, %rd352;
	// begin inline asm
	shfl.sync.down.b32 %r235, %r236, %r242, %r177, %r244;
	// end inline asm
	// begin inline asm
	shfl.sync.down.b32 %r240, %r241, %r242, %r177, %r244;
	// end inline asm
	mov.b64 	%rd71, {%r235, %r240};
	add.s32 	%r245, %r158, 8;
	setp.gt.s32 	%p140, %r245, %r177;
	mov.u64 	%rd353, %rd352;
	mov.f64 	%fd317, %fd316;
	@%p140 bra 	$L__BB5_86;
	abs.f64 	%fd108, %fd316;
	abs.f64 	%fd109, %fd107;
	setp.lt.f64 	%p141, %fd108, %fd109;
	mov.u64 	%rd353, %rd71;
	mov.f64 	%fd317, %fd107;
	@%p141 bra 	$L__BB5_86;
	setp.lt.f64 	%p142, %fd109, %fd108;
	mov.u64 	%rd353, %rd352;
	mov.f64 	%fd317, %fd316;
	@%p142 bra 	$L__BB5_86;
	setp.lt.s64 	%p143, %rd352, %rd71;
	min.s64 	%rd353, %rd352, %rd71;
	selp.f64 	%fd317, %fd316, %fd107, %p143;
$L__BB5_86:
	mov.b64 	%rd305, %fd317;
	mov.b64 	{%r247, %r252}, %rd305;
	mov.b32 	%r263, 16;
	mov.b32 	%r265, -1;
	// begin inline asm
	shfl.sync.down.b32 %r246, %r247, %r263, %r177, %r265;
	// end inline asm
	// begin inline asm
	shfl.sync.down.b32 %r251, %r252, %r263, %r177, %r265;
	// end inline asm
	mov.b64 	%rd306, {%r246, %r251};
	mov.b64 	%fd112, %rd306;
	mov.b64 	{%r257, %r262}, %rd353;
	// begin inline asm
	shfl.sync.down.b32 %r256, %r257, %r263, %r177, %r265;
	// end inline asm
	// begin inline asm
	shfl.sync.down.b32 %r261, %r262, %r263, %r177, %r265;
	// end inline asm
	mov.b64 	%rd74, {%r256, %r261};
	add.s32 	%r266, %r158, 16;
	setp.gt.s32 	%p144, %r266, %r177;
	mov.u64 	%rd394, %rd353;
	mov.f64 	%fd357, %fd317;
	@%p144 bra 	$L__BB5_90;
	abs.f64 	%fd113, %fd317;
	abs.f64 	%fd114, %fd112;
	setp.lt.f64 	%p145, %fd113, %fd114;
	mov.u64 	%rd394, %rd74;
	mov.f64 	%fd357, %fd112;
	@%p145 bra 	$L__BB5_90;
	setp.lt.f64 	%p146, %fd114, %fd113;
	mov.u64 	%rd394, %rd353;
	mov.f64 	%fd357, %fd317;
	@%p146 bra 	$L__BB5_90;
	setp.lt.s64 	%p147, %rd353, %rd74;
	min.s64 	%rd394, %rd353, %rd74;
	selp.f64 	%fd357, %fd317, %fd112, %p147;
$L__BB5_90:
	setp.ne.s32 	%p148, %r158, 0;
	@%p148 bra 	$L__BB5_92;
	shr.u32 	%r267, %r1, 1;
	and.b32  	%r268, %r267, 496;
	mov.u32 	%r269, _ZN6thrust24THRUST_300001_SM_1000_NS8cuda_cub4core6detail5shmemE;
	add.s32 	%r270, %r269, %r268;
	st.shared.f64 	[%r270+8], %fd357;
	st.shared.u64 	[%r270+16], %rd394;
$L__BB5_92:
	bar.sync 	0;
	setp.ne.s32 	%p149, %r1, 0;
	@%p149 bra 	$L__BB5_209;
	setp.lt.s32 	%p150, %r37, 33;
	mov.f64 	%fd319, %fd357;
	mov.u64 	%rd355, %rd394;
	@%p150 bra 	$L__BB5_97;
	ld.shared.f64 	%fd117, [_ZN6thrust24THRUST_300001_SM_1000_NS8cuda_cub4core6detail5shmemE+24];
	ld.shared.u64 	%rd77, [_ZN6thrust24THRUST_300001_SM_1000_NS8cuda_cub4core6detail5shmemE+32];
	abs.f64 	%fd118, %fd357;
	abs.f64 	%fd119, %fd117;
	setp.lt.f64 	%p151, %fd118, %fd119;
	mov.f64 	%fd319, %fd117;
	mov.u64 	%rd355, %rd77;
	@%p151 bra 	$L__BB5_97;
	setp.lt.f64 	%p152, %fd119, %fd118;
	mov.f64 	%fd319, %fd357;
	mov.u64 	%rd355, %rd394;
	@%p152 bra 	$L__BB5_97;
	setp.lt.s64 	%p153, %rd394, %rd77;
	min.s64 	%rd355, %rd394, %rd77;
	selp.f64 	%fd319, %fd357, %fd117, %p153;
$L__BB5_97:
	setp.lt.s32 	%p154, %r37, 65;
	mov.f64 	%fd320, %fd319;
	mov.u64 	%rd356, %rd355;
	@%p154 bra 	$L__BB5_101;
	ld.shared.f64 	%fd122, [_ZN6thrust24THRUST_300001_SM_1000_NS8cuda_cub4core6detail5shmemE+40];
	ld.shared.u64 	%rd80, [_ZN6thrust24THRUST_300001_SM_1000_NS8cuda_cub4core6detail5shmemE+48];
	abs.f64 	%fd123, %fd319;
	abs.f64 	%fd124, %fd122;
	setp.lt.f64 	%p155, %fd123, %fd124;
	mov.f64 	%fd320, %fd122;
	mov.u64 	%rd356, %rd80;
	@%p155 bra 	$L__BB5_101;
	setp.lt.f64 	%p156, %fd124, %fd123;
	mov.f64 	%fd320, %fd319;
	mov.u64 	%rd356, %rd355;
	@%p156 bra 	$L__BB5_101;
	setp.lt.s64 	%p157, %rd355, %rd80;
	min.s64 	%rd356, %rd355, %rd80;
	selp.f64 	%fd320, %fd319, %fd122, %p157;
$L__BB5_101:
	setp.lt.s32 	%p158, %r37, 97;
	mov.f64 	%fd321, %fd320;
	mov.u64 	%rd357, %rd356;
	@%p158 bra 	$L__BB5_105;
	ld.shared.f64 	%fd127, [_ZN6thrust24THRUST_300001_SM_1000_NS8cuda_cub4core6detail5shmemE+56];
	ld.shared.u64 	%rd83, [_ZN6thrust24THRUST_300001_SM_1000_NS8cuda_cub4core6detail5shmemE+64];
	abs.f64 	%fd128, %fd320;
	abs.f64 	%fd129, %fd127;
	setp.lt.f64 	%p159, %fd128, %fd129;
	mov.f64 	%fd321, %fd127;
	mov.u64 	%rd357, %rd83;
	@%p159 bra 	$L__BB5_105;
	setp.lt.f64 	%p160, %fd129, %fd128;
	mov.f64 	%fd321, %fd320;
	mov.u64 	%rd357, %rd356;
	@%p160 bra 	$L__BB5_105;
	setp.lt.s64 	%p161, %rd356, %rd83;
	min.s64 	%rd357, %rd356, %rd83;
	selp.f64 	%fd321, %fd320, %fd127, %p161;
$L__BB5_105:
	setp.lt.s32 	%p162, %r37, 129;
	mov.f64 	%fd322, %fd321;
	mov.u64 	%rd358, %rd357;
	@%p162 bra 	$L__BB5_109;
	ld.shared.f64 	%fd132, [_ZN6thrust24THRUST_300001_SM_1000_NS8cuda_cub4core6detail5shmemE+72];
	ld.shared.u64 	%rd86, [_ZN6thrust24THRUST_300001_SM_1000_NS8cuda_cub4core6detail5shmemE+80];
	abs.f64 	%fd133, %fd321;
	abs.f64 	%fd134, %fd132;
	setp.lt.f64 	%p163, %fd133, %fd134;
	mov.f64 	%fd322, %fd132;
	mov.u64 	%rd358, %rd86;
	@%p163 bra 	$L__BB5_109;
	setp.lt.f64 	%p164, %fd134, %fd133;
	mov.f64 	%fd322, %fd321;
	mov.u64 	%rd358, %rd357;
	@%p164 bra 	$L__BB5_109;
	setp.lt.s64 	%p165, %rd357, %rd86;
	min.s64 	%rd358, %rd357, %rd86;
	selp.f64 	%fd322, %fd321, %fd132, %p165;
$L__BB5_109:
	setp.lt.s32 	%p166, %r37, 161;
	mov.f64 	%fd323, %fd322;
	mov.u64 	%rd359, %rd358;
	@%p166 bra 	$L__BB5_113;
	ld.shared.f64 	%fd137, [_ZN6thrust24THRUST_300001_SM_1000_NS8cuda_cub4core6detail5shmemE+88];
	ld.shared.u64 	%rd89, [_ZN6thrust24THRUST_300001_SM_1000_NS8cuda_cub4core6detail5shmemE+96];
	abs.f64 	%fd138, %fd322;
	abs.f64 	%fd139, %fd137;
	setp.lt.f64 	%p167, %fd138, %fd139;
	mov.f64 	%fd323, %fd137;
	mov.u64 	%rd359, %rd89;
	@%p167 bra 	$L__BB5_113;
	setp.lt.f64 	%p168, %fd139, %fd138;
	mov.f64 	%fd323, %fd322;
	mov.u64 	%rd359, %rd358;
	@%p168 bra 	$L__BB5_113;
	setp.lt.s64 	%p169, %rd358, %rd89;
	min.s64 	%rd359, %rd358, %rd89;
	selp.f64 	%fd323, %fd322, %fd137, %p169;
$L__BB5_113:
	setp.lt.s32 	%p170, %r37, 193;
	mov.f64 	%fd324, %fd323;
	mov.u64 	%rd360, %rd359;
	@%p170 bra 	$L__BB5_117;
	ld.shared.f64 	%fd142, [_ZN6thrust24THRUST_300001_SM_1000_NS8cuda_cub4core6detail5shmemE+104];
	ld.shared.u64 	%rd92, [_ZN6thrust24THRUST_300001_SM_1000_NS8cuda_cub4core6detail5shmemE+112];
	abs.f64 	%fd143, %fd323;
	abs.f64 	%fd144, %fd142;
	setp.lt.f64 	%p171, %fd143, %fd144;
	mov.f64 	%fd324, %fd142;
	mov.u64 	%rd360, %rd92;
	@%p171 bra 	$L__BB5_117;
	setp.lt.f64 	%p172, %fd144, %fd143;
	mov.f64 	%fd324, %fd323;
	mov.u64 	%rd360, %rd359;
	@%p172 bra 	$L__BB5_117;
	setp.lt.s64 	%p173, %rd359, %rd92;
	min.s64 	%rd360, %rd359, %rd92;
	selp.f64 	%fd324, %fd323, %fd142, %p173;
$L__BB5_117:
	setp.lt.s32 	%p174, %r37, 225;
	mov.u64 	%rd394, %rd360;
	mov.f64 	%fd357, %fd324;
	@%p174 bra 	$L__BB5_209;
	ld.shared.f64 	%fd147, [_ZN6thrust24THRUST_300001_SM_1000_NS8cuda_cub4core6detail5shmemE+120];
	ld.shared.u64 	%rd95, [_ZN6thrust24THRUST_300001_SM_1000_NS8cuda_cub4core6detail5shmemE+128];
	abs.f64 	%fd148, %fd324;
	abs.f64 	%fd149, %fd147;
	setp.lt.f64 	%p175, %fd148, %fd149;
	mov.u64 	%rd394, %rd95;
	mov.f64 	%fd357, %fd147;
	@%p175 bra 	$L__BB5_209;
	setp.lt.f64 	%p176, %fd149, %fd148;
	mov.u64 	%rd394, %rd360;
	mov.f64 	%fd357, %fd324;
	@%p176 bra 	$L__BB5_209;
	setp.lt.s64 	%p177, %rd360, %rd95;
	min.s64 	%rd394, %rd360, %rd95;
	selp.f64 	%fd357, %fd324, %fd147, %p177;
	bra.uni 	$L__BB5_209;
$L__BB5_121:
	ld.param.u64 	%rd318, [_ZN6thrust24THRUST_300001_SM_1000_NS8cuda_cub4core6detail13_kernel_agentINS1_8__reduce11ReduceAgentIPN4cuda3std3__45tupleIJdlEEESC_SB_iNS1_9__extrema9arg_max_fIdl10comparatorEEEEJSC_SC_iSG_EEEvDpT0__param_0];
	mov.u32 	%r16, %tid.x;
	mul.wide.u32 	%rd208, %r16, 16;
	add.s64 	%rd189, %rd318, %rd208;
	// begin inline asm
	ld.global.nc.u64 %rd188, [%rd189];
	// end inline asm
	add.s64 	%rd191, %rd189, 8;
	// begin inline asm
	ld.global.nc.u64 %rd190, [%rd191];
	// end inline asm
	mov.b64 	%fd151, %rd188;
	add.s64 	%rd193, %rd189, 4096;
	// begin inline asm
	ld.global.nc.u64 %rd192, [%rd193];
	// end inline asm
	add.s64 	%rd195, %rd189, 4104;
	// begin inline asm
	ld.global.nc.u64 %rd361, [%rd195];
	// end inline asm
	mov.b64 	%fd325, %rd192;
	add.s64 	%rd197, %rd189, 8192;
	// begin inline asm
	ld.global.nc.u64 %rd196, [%rd197];
	// end inline asm
	add.s64 	%rd199, %rd189, 8200;
	// begin inline asm
	ld.global.nc.u64 %rd362, [%rd199];
	// end inline asm
	mov.b64 	%fd326, %rd196;
	add.s64 	%rd201, %rd189, 12288;
	// begin inline asm
	ld.global.nc.u64 %rd200, [%rd201];
	// end inline asm
	add.s64 	%rd203, %rd189, 12296;
	// begin inline asm
	ld.global.nc.u64 %rd363, [%rd203];
	// end inline asm
	mov.b64 	%fd327, %rd200;
	add.s64 	%rd205, %rd189, 16384;
	// begin inline asm
	ld.global.nc.u64 %rd204, [%rd205];
	// end inline asm
	add.s64 	%rd207, %rd189, 16392;
	// begin inline asm
	ld.global.nc.u64 %rd381, [%rd207];
	// end inline asm
	mov.b64 	%fd344, %rd204;
	abs.f64 	%fd156, %fd151;
	abs.f64 	%fd157, %fd325;
	setp.lt.f64 	%p3, %fd156, %fd157;
	@%p3 bra 	$L__BB5_123;
	setp.lt.f64 	%p4, %fd157, %fd156;
	setp.lt.s64 	%p5, %rd190, %rd361;
	or.pred  	%p6, %p4, %p5;
	selp.b64 	%rd361, %rd190, %rd361, %p6;
	selp.f64 	%fd325, %fd151, %fd325, %p6;
$L__BB5_123:
	abs.f64 	%fd160, %fd325;
	abs.f64 	%fd161, %fd326;
	setp.lt.f64 	%p7, %fd160, %fd161;
	@%p7 bra 	$L__BB5_125;
	setp.lt.f64 	%p8, %fd161, %fd160;
	setp.lt.s64 	%p9, %rd361, %rd362;
	or.pred  	%p10, %p8, %p9;
	selp.b64 	%rd362, %rd361, %rd362, %p10;
	selp.f64 	%fd326, %fd325, %fd326, %p10;
$L__BB5_125:
	abs.f64 	%fd164, %fd326;
	abs.f64 	%fd165, %fd327;
	setp.lt.f64 	%p11, %fd164, %fd165;
	@%p11 bra 	$L__BB5_127;
	setp.lt.f64 	%p12, %fd165, %fd164;
	setp.lt.s64 	%p13, %rd362, %rd363;
	or.pred  	%p14, %p12, %p13;
	selp.b64 	%rd363, %rd362, %rd363, %p14;
	selp.f64 	%fd327, %fd326, %fd327, %p14;
$L__BB5_127:
	abs.f64 	%fd168, %fd327;
	abs.f64 	%fd169, %fd344;
	setp.lt.f64 	%p15, %fd168, %fd169;
	@%p15 bra 	$L__BB5_129;
	setp.lt.f64 	%p16, %fd169, %fd168;
	setp.lt.s64 	%p17, %rd363, %rd381;
	or.pred  	%p18, %p16, %p17;
	selp.b64 	%rd381, %rd363, %rd381, %p18;
	selp.f64 	%fd344, %fd327, %fd344, %p18;
$L__BB5_129:
	setp.lt.u32 	%p19, %r37, 2560;
	mov.b32 	%r383, 1280;
	@%p19 bra 	$L__BB5_142;
	mov.b32 	%r382, 1280;
	mov.f64 	%fd329, %fd344;
	mov.u64 	%rd365, %rd381;
$L__BB5_131:
	ld.param.u64 	%rd319, [_ZN6thrust24THRUST_300001_SM_1000_NS8cuda_cub4core6detail13_kernel_agentINS1_8__reduce11ReduceAgentIPN4cuda3std3__45tupleIJdlEEESC_SB_iNS1_9__extrema9arg_max_fIdl10comparatorEEEEJSC_SC_iSG_EEEvDpT0__param_0];
	add.s32 	%r40, %r382, %r16;
	mul.wide.u32 	%rd229, %r40, 16;
	add.s64 	%rd210, %rd319, %rd229;
	// begin inline asm
	ld.global.nc.u64 %rd209, [%rd210];
	// end inline asm
	add.s64 	%rd212, %rd210, 8;
	// begin inline asm
	ld.global.nc.u64 %rd366, [%rd212];
	// end inline asm
	mov.b64 	%fd330, %rd209;
	add.s64 	%rd214, %rd210, 4096;
	// begin inline asm
	ld.global.nc.u64 %rd213, [%rd214];
	// end inline asm
	add.s64 	%rd216, %rd210, 4104;
	// begin inline asm
	ld.global.nc.u64 %rd367, [%rd216];
	// end inline asm
	mov.b64 	%fd331, %rd213;
	add.s64 	%rd218, %rd210, 8192;
	// begin inline asm
	ld.global.nc.u64 %rd217, [%rd218];
	// end inline asm
	add.s64 	%rd220, %rd210, 8200;
	// begin inline asm
	ld.global.nc.u64 %rd368, [%rd220];
	// end inline asm
	mov.b64 	%fd332, %rd217;
	add.s64 	%rd222, %rd210, 12288;
	// begin inline asm
	ld.global.nc.u64 %rd221, [%rd222];
	// end inline asm
	add.s64 	%rd224, %rd210, 12296;
	// begin inline asm
	ld.global.nc.u64 %rd369, [%rd224];
	// end inline asm
	mov.b64 	%fd333, %rd221;
	add.s64 	%rd226, %rd210, 16384;
	// begin inline asm
	ld.global.nc.u64 %rd225, [%rd226];
	// end inline asm
	add.s64 	%rd228, %rd210, 16392;
	// begin inline asm
	ld.global.nc.u64 %rd381, [%rd228];
	// end inline asm
	mov.b64 	%fd344, %rd225;
	abs.f64 	%fd178, %fd329;
	abs.f64 	%fd179, %fd330;
	setp.lt.f64 	%p20, %fd178, %fd179;
	@%p20 bra 	$L__BB5_133;
	setp.lt.f64 	%p21, %fd179, %fd178;
	setp.lt.s64 	%p22, %rd365, %rd366;
	or.pred  	%p23, %p21, %p22;
	selp.b64 	%rd366, %rd365, %rd366, %p23;
	selp.f64 	%fd330, %fd329, %fd330, %p23;
$L__BB5_133:
	abs.f64 	%fd182, %fd330;
	abs.f64 	%fd183, %fd331;
	setp.lt.f64 	%p24, %fd182, %fd183;
	@%p24 bra 	$L__BB5_135;
	setp.lt.f64 	%p25, %fd183, %fd182;
	setp.lt.s64 	%p26, %rd366, %rd367;
	or.pred  	%p27, %p25, %p26;
	selp.b64 	%rd367, %rd366, %rd367, %p27;
	selp.f64 	%fd331, %fd330, %fd331, %p27;
$L__BB5_135:
	abs.f64 	%fd186, %fd331;
	abs.f64 	%fd187, %fd332;
	setp.lt.f64 	%p28, %fd186, %fd187;
	@%p28 bra 	$L__BB5_137;
	setp.lt.f64 	%p29, %fd187, %fd186;
	setp.lt.s64 	%p30, %rd367, %rd368;
	or.pred  	%p31, %p29, %p30;
	selp.b64 	%rd368, %rd367, %rd368, %p31;
	selp.f64 	%fd332, %fd331, %fd332, %p31;
$L__BB5_137:
	abs.f64 	%fd190, %fd332;
	abs.f64 	%fd191, %fd333;
	setp.lt.f64 	%p32, %fd190, %fd191;
	@%p32 bra 	$L__BB5_139;
	setp.lt.f64 	%p33, %fd191, %fd190;
	setp.lt.s64 	%p34, %rd368, %rd369;
	or.pred  	%p35, %p33, %p34;
	selp.b64 	%rd369, %rd368, %rd369, %p35;
	selp.f64 	%fd333, %fd332, %fd333, %p35;
$L__BB5_139:
	abs.f64 	%fd194, %fd333;
	abs.f64 	%fd195, %fd344;
	setp.lt.f64 	%p36, %fd194, %fd195;
	@%p36 bra 	$L__BB5_141;
	setp.lt.f64 	%p37, %fd195, %fd194;
	setp.lt.s64 	%p38, %rd369, %rd381;
	or.pred  	%p39, %p37, %p38;
	selp.b64 	%rd381, %rd369, %rd381, %p39;
	selp.f64 	%fd344, %fd333, %fd344, %p39;
$L__BB5_141:
	add.s32 	%r383, %r382, 1280;
	add.s32 	%r41, %r382, 2560;
	setp.le.s32 	%p40, %r41, %r37;
	mov.u32 	%r382, %r383;
	mov.f64 	%fd329, %fd344;
	mov.u64 	%rd365, %rd381;
	@%p40 bra 	$L__BB5_131;
$L__BB5_142:
	setp.le.s32 	%p41, %r37, %r383;
	@%p41 bra 	$L__BB5_165;
	sub.s32 	%r20, %r37, %r383;
	setp.ge.s32 	%p42, %r16, %r20;
	@%p42 bra 	$L__BB5_165;
	not.b32 	%r42, %r16;
	add.s32 	%r43, %r37, %r42;
	sub.s32 	%r21, %r43, %r383;
	and.b32  	%r44, %r21, 768;
	setp.eq.s32 	%p43, %r44, 768;
	mov.u32 	%r387, %r16;
	@%p43 bra 	$L__BB5_150;
	add.s32 	%r385, %r16, %r383;
	shr.u32 	%r45, %r21, 8;
	add.s32 	%r46, %r45, 1;
	and.b32  	%r47, %r46, 3;
	neg.s32 	%r384, %r47;
	mov.u32 	%r387, %r16;
$L__BB5_146:
	.pragma "nounroll";
	mov.u64 	%rd127, %rd381;
	mov.f64 	%fd199, %fd344;
	ld.param.u64 	%rd320, [_ZN6thrust24THRUST_300001_SM_1000_NS8cuda_cub4core6detail13_kernel_agentINS1_8__reduce11ReduceAgentIPN4cuda3std3__45tupleIJdlEEESC_SB_iNS1_9__extrema9arg_max_fIdl10comparatorEEEEJSC_SC_iSG_EEEvDpT0__param_0];
	mul.wide.u32 	%rd235, %r385, 16;
	add.s64 	%rd232, %rd320, %rd235;
	// begin inline asm
	ld.global.nc.u64 %rd231, [%rd232];
	// end inline asm
	add.s64 	%rd234, %rd232, 8;
	// begin inline asm
	ld.global.nc.u64 %rd233, [%rd234];
	// end inline asm
	mov.b64 	%fd200, %rd231;
	abs.f64 	%fd201, %fd199;
	abs.f64 	%fd202, %fd200;
	setp.lt.f64 	%p44, %fd201, %fd202;
	mov.f64 	%fd344, %fd200;
	mov.u64 	%rd381, %rd233;
	@%p44 bra 	$L__BB5_149;
	setp.lt.f64 	%p45, %fd202, %fd201;
	mov.f64 	%fd344, %fd199;
	mov.u64 	%rd381, %rd127;
	@%p45 bra 	$L__BB5_149;
	setp.lt.s64 	%p46, %rd127, %rd233;
	selp.f64 	%fd344, %fd199, %fd200, %p46;
	min.s64 	%rd381, %rd127, %rd233;
$L__BB5_149:
	add.s32 	%r387, %r387, 256;
	add.s32 	%r385, %r385, 256;
	add.s32 	%r384, %r384, 1;
	setp.ne.s32 	%p47, %r384, 0;
	@%p47 bra 	$L__BB5_146;
$L__BB5_150:
	setp.lt.u32 	%p48, %r21, 768;
	@%p48 bra 	$L__BB5_165;
	ld.param.u64 	%rd321, [_ZN6thrust24THRUST_300001_SM_1000_NS8cuda_cub4core6detail13_kernel_agentINS1_8__reduce11ReduceAgentIPN4cuda3std3__45tupleIJdlEEESC_SB_iNS1_9__extrema9arg_max_fIdl10comparatorEEEEJSC_SC_iSG_EEEvDpT0__param_0];
	cvt.u64.u32 	%rd236, %r387;
	cvt.u64.u32 	%rd237, %r383;
	add.s64 	%rd238, %rd236, %rd237;
	shl.b64 	%rd239, %rd238, 4;
	add.s64 	%rd240, %rd239, %rd321;
	add.s64 	%rd376, %rd240, 12296;
	add.s32 	%r388, %r387, %r383;
$L__BB5_152:
	ld.param.u64 	%rd322, [_ZN6thrust24THRUST_300001_SM_1000_NS8cuda_cub4core6detail13_kernel_agentINS1_8__reduce11ReduceAgentIPN4cuda3std3__45tupleIJdlEEESC_SB_iNS1_9__extrema9arg_max_fIdl10comparatorEEEEJSC_SC_iSG_EEEvDpT0__param_0];
	mul.wide.u32 	%rd245, %r388, 16;
	add.s64 	%rd242, %rd322, %rd245;
	// begin inline asm
	ld.global.nc.u64 %rd241, [%rd242];
	// end inline asm
	add.s64 	%rd244, %rd242, 8;
	// begin inline asm
	ld.global.nc.u64 %rd243, [%rd244];
	// end inline asm
	mov.b64 	%fd208, %rd241;
	abs.f64 	%fd209, %fd344;
	abs.f64 	%fd210, %fd208;
	setp.lt.f64 	%p49, %fd209, %fd210;
	mov.f64 	%fd341, %fd208;
	mov.u64 	%rd378, %rd243;
	@%p49 bra 	$L__BB5_155;
	setp.lt.f64 	%p50, %fd210, %fd209;
	mov.f64 	%fd341, %fd344;
	mov.u64 	%rd378, %rd381;
	@%p50 bra 	$L__BB5_155;
	setp.lt.s64 	%p51, %rd381, %rd243;
	selp.f64 	%fd341, %fd344, %fd208, %p51;
	min.s64 	%rd378, %rd381, %rd243;
$L__BB5_155:
	add.s64 	%rd247, %rd376, -8200;
	// begin inline asm
	ld.global.nc.u64 %rd246, [%rd247];
	// end inline asm
	add.s64 	%rd249, %rd376, -8192;
	// begin inline asm
	ld.global.nc.u64 %rd248, [%rd249];
	// end inline asm
	mov.b64 	%fd213, %rd246;
	abs.f64 	%fd214, %fd341;
	abs.f64 	%fd215, %fd213;
	setp.lt.f64 	%p52, %fd214, %fd215;
	mov.f64 	%fd342, %fd213;
	mov.u64 	%rd379, %rd248;
	@%p52 bra 	$L__BB5_158;
	setp.lt.f64 	%p53, %fd215, %fd214;
	mov.f64 	%fd342, %fd341;
	mov.u64 	%rd379, %rd378;
	@%p53 bra 	$L__BB5_158;
	setp.lt.s64 	%p54, %rd378, %rd248;
	selp.f64 	%fd342, %fd341, %fd213, %p54;
	min.s64 	%rd379, %rd378, %rd248;
$L__BB5_158:
	add.s64 	%rd251, %rd376, -4104;
	// begin inline asm
	ld.global.nc.u64 %rd250, [%rd251];
	// end inline asm
	add.s64 	%rd253, %rd376, -4096;
	// begin inline asm
	ld.global.nc.u64 %rd252, [%rd253];
	// end inline asm
	mov.b64 	%fd218, %rd250;
	abs.f64 	%fd219, %fd342;
	abs.f64 	%fd220, %fd218;
	setp.lt.f64 	%p55, %fd219, %fd220;
	mov.f64 	%fd343, %fd218;
	mov.u64 	%rd380, %rd252;
	@%p55 bra 	$L__BB5_161;
	setp.lt.f64 	%p56, %fd220, %fd219;
	mov.f64 	%fd343, %fd342;
	mov.u64 	%rd380, %rd379;
	@%p56 bra 	$L__BB5_161;
	setp.lt.s64 	%p57, %rd379, %rd252;
	selp.f64 	%fd343, %fd342, %fd218, %p57;
	min.s64 	%rd380, %rd379, %rd252;
$L__BB5_161:
	add.s64 	%rd255, %rd376, -8;
	// begin inline asm
	ld.global.nc.u64 %rd254, [%rd255];
	// end inline asm
	// begin inline asm
	ld.global.nc.u64 %rd256, [%rd376];
	// end inline asm
	mov.b64 	%fd223, %rd254;
	abs.f64 	%fd224, %fd343;
	abs.f64 	%fd225, %fd223;
	setp.lt.f64 	%p58, %fd224, %fd225;
	mov.f64 	%fd344, %fd223;
	mov.u64 	%rd381, %rd256;
	@%p58 bra 	$L__BB5_164;
	setp.lt.f64 	%p59, %fd225, %fd224;
	mov.f64 	%fd344, %fd343;
	mov.u64 	%rd381, %rd380;
	@%p59 bra 	$L__BB5_164;
	setp.lt.s64 	%p60, %rd380, %rd256;
	selp.f64 	%fd344, %fd343, %fd223, %p60;
	min.s64 	%rd381, %rd380, %rd256;
$L__BB5_164:
	add.s32 	%r387, %r387, 1024;
	add.s64 	%rd376, %rd376, 16384;
	add.s32 	%r388, %r388, 1024;
	setp.lt.s32 	%p61, %r387, %r20;
	@%p61 bra 	$L__BB5_152;
$L__BB5_165:
	// begin inline asm
	mov.u32 %r48, %laneid;
	// end inline asm
	mov.b64 	%rd258, %fd344;
	mov.b64 	{%r50, %r55}, %rd258;
	mov.b32 	%r66, 1;
	mov.b32 	%r67, 31;
	mov.b32 	%r68, -1;
	// begin inline asm
	shfl.sync.down.b32 %r49, %r50, %r66, %r67, %r68;
	// end inline asm
	// begin inline asm
	shfl.sync.down.b32 %r54, %r55, %r66, %r67, %r68;
	// end inline asm
	mov.b64 	%rd259, {%r49, %r54};
	mov.b64 	%fd229, %rd259;
	mov.b64 	{%r60, %r65}, %rd381;
	// begin inline asm
	shfl.sync.down.b32 %r59, %r60, %r66, %r67, %r68;
	// end inline asm
	// begin inline asm
	shfl.sync.down.b32 %r64, %r65, %r66, %r67, %r68;
	// end inline asm
	mov.b64 	%rd150, {%r59, %r64};
	setp.gt.s32 	%p62, %r48, 30;
	mov.f64 	%fd346, %fd344;
	mov.u64 	%rd383, %rd381;
	@%p62 bra 	$L__BB5_169;
	abs.f64 	%fd230, %fd344;
	abs.f64 	%fd231, %fd229;
	setp.lt.f64 	%p63, %fd230, %fd231;
	mov.f64 	%fd346, %fd229;
	mov.u64 	%rd383, %rd150;
	@%p63 bra 	$L__BB5_169;
	setp.lt.f64 	%p64, %fd231, %fd230;
	mov.f64 	%fd346, %fd344;
	mov.u64 	%rd383, %rd381;
	@%p64 bra 	$L__BB5_169;
	setp.lt.s64 	%p65, %rd381, %rd150;
	selp.f64 	%fd346, %fd344, %fd229, %p65;
	min.s64 	%rd383, %rd381, %rd150;
$L__BB5_169:
	mov.b64 	%rd260, %fd346;
	mov.b64 	{%r70, %r75}, %rd260;
	mov.b32 	%r86, 2;
	mov.b32 	%r87, 31;
	mov.b32 	%r88, -1;
	// begin inline asm
	shfl.sync.down.b32 %r69, %r70, %r86, %r87, %r88;
	// end inline asm
	// begin inline asm
	shfl.sync.down.b32 %r74, %r75, %r86, %r87, %r88;
	// end inline asm
	mov.b64 	%rd261, {%r69, %r74};
	mov.b64 	%fd234, %rd261;
	mov.b64 	{%r80, %r85}, %rd383;
	// begin inline asm
	shfl.sync.down.b32 %r79, %r80, %r86, %r87, %r88;
	// end inline asm
	// begin inline asm
	shfl.sync.down.b32 %r84, %r85, %r86, %r87, %r88;
	// end inline asm
	mov.b64 	%rd153, {%r79, %r84};
	setp.gt.s32 	%p66, %r48, 29;
	mov.f64 	%fd347, %fd346;
	mov.u64 	%rd384, %rd383;
	@%p66 bra 	$L__BB5_173;
	abs.f64 	%fd235, %fd346;
	abs.f64 	%fd236, %fd234;
	setp.lt.f64 	%p67, %fd235, %fd236;
	mov.f64 	%fd347, %fd234;
	mov.u64 	%rd384, %rd153;
	@%p67 bra 	$L__BB5_173;
	setp.lt.f64 	%p68, %fd236, %fd235;
	mov.f64 	%fd347, %fd346;
	mov.u64 	%rd384, %rd383;
	@%p68 bra 	$L__BB5_173;
	setp.lt.s64 	%p69, %rd383, %rd153;
	selp.f64 	%fd347, %fd346, %fd234, %p69;
	min.s64 	%rd384, %rd383, %rd153;
$L__BB5_173:
	mov.b64 	%rd262, %fd347;
	mov.b64 	{%r90, %r95}, %rd262;
	mov.b32 	%r106, 4;
	mov.b32 	%r107, 31;
	mov.b32 	%r108, -1;
	// begin inline asm
	shfl.sync.down.b32 %r89, %r90, %r106, %r107, %r108;
	// end inline asm
	// begin inline asm
	shfl.sync.down.b32 %r94, %r95, %r106, %r107, %r108;
	// end inline asm
	mov.b64 	%rd263, {%r89, %r94};
	mov.b64 	%fd239, %rd263;
	mov.b64 	{%r100, %r105}, %rd384;
	// begin inline asm
	shfl.sync.down.b32 %r99, %r100, %r106, %r107, %r108;
	// end inline asm
	// begin inline asm
	shfl.sync.down.b32 %r104, %r105, %r106, %r107, %r108;
	// end inline asm
	mov.b64 	%rd156, {%r99, %r104};
	setp.gt.s32 	%p70, %r48, 27;
	mov.f64 	%fd348, %fd347;
	mov.u64 	%rd385, %rd384;
	@%p70 bra 	$L__BB5_177;
	abs.f64 	%fd240, %fd347;
	abs.f64 	%fd241, %fd239;
	setp.lt.f64 	%p71, %fd240, %fd241;
	mov.f64 	%fd348, %fd239;
	mov.u64 	%rd385, %rd156;
	@%p71 bra 	$L__BB5_177;
	setp.lt.f64 	%p72, %fd241, %fd240;
	mov.f64 	%fd348, %fd347;
	mov.u64 	%rd385, %rd384;
	@%p72 bra 	$L__BB5_177;
	setp.lt.s64 	%p73, %rd384, %rd156;
	selp.f64 	%fd348, %fd347, %fd239, %p73;
	min.s64 	%rd385, %rd384, %rd156;
$L__BB5_177:
	mov.b64 	%rd264, %fd348;
	mov.b64 	{%r110, %r115}, %rd264;
	mov.b32 	%r126, 8;
	mov.b32 	%r127, 31;
	mov.b32 	%r128, -1;
	// begin inline asm
	shfl.sync.down.b32 %r109, %r110, %r126, %r127, %r128;
	// end inline asm
	// begin inline asm
	shfl.sync.down.b32 %r114, %r115, %r126, %r127, %r128;
	// end inline asm
	mov.b64 	%rd265, {%r109, %r114};
	mov.b64 	%fd244, %rd265;
	mov.b64 	{%r120, %r125}, %rd385;
	// begin inline asm
	shfl.sync.down.b32 %r119, %r120, %r126, %r127, %r128;
	// end inline asm
	// begin inline asm
	shfl.sync.down.b32 %r124, %r125, %r126, %r127, %r128;
	// end inline asm
	mov.b64 	%rd159, {%r119, %r124};
	setp.gt.s32 	%p74, %r48, 23;
	mov.f64 	%fd349, %fd348;
	mov.u64 	%rd386, %rd385;
	@%p74 bra 	$L__BB5_181;
	abs.f64 	%fd245, %fd348;
	abs.f64 	%fd246, %fd244;
	setp.lt.f64 	%p75, %fd245, %fd246;
	mov.f64 	%fd349, %fd244;
	mov.u64 	%rd386, %rd159;
	@%p75 bra 	$L__BB5_181;
	setp.lt.f64 	%p76, %fd246, %fd245;
	mov.f64 	%fd349, %fd348;
	mov.u64 	%rd386, %rd385;
	@%p76 bra 	$L__BB5_181;
	setp.lt.s64 	%p77, %rd385, %rd159;
	selp.f64 	%fd349, %fd348, %fd244, %p77;
	min.s64 	%rd386, %rd385, %rd159;
$L__BB5_181:
	mov.b64 	%rd266, %fd349;
	mov.b64 	{%r130, %r135}, %rd266;
	mov.b32 	%r146, 16;
	mov.b32 	%r147, 31;
	mov.b32 	%r148, -1;
	// begin inline asm
	shfl.sync.down.b32 %r129, %r130, %r146, %r147, %r148;
	// end inline asm
	// begin inline asm
	shfl.sync.down.b32 %r134, %r135, %r146, %r147, %r148;
	// end inline asm
	mov.b64 	%rd267, {%r129, %r134};
	mov.b64 	%fd249, %rd267;
	mov.b64 	{%r140, %r145}, %rd386;
	// begin inline asm
	shfl.sync.down.b32 %r139, %r140, %r146, %r147, %r148;
	// end inline asm
	// begin inline asm
	shfl.sync.down.b32 %r144, %r145, %r146, %r147, %r148;
	// end inline asm
	mov.b64 	%rd162, {%r139, %r144};
	setp.gt.s32 	%p78, %r48, 15;
	mov.f64 	%fd357, %fd349;
	mov.u64 	%rd394, %rd386;
	@%p78 bra 	$L__BB5_185;
	abs.f64 	%fd250, %fd349;
	abs.f64 	%fd251, %fd249;
	setp.lt.f64 	%p79, %fd250, %fd251;
	mov.f64 	%fd357, %fd249;
	mov.u64 	%rd394, %rd162;
	@%p79 bra 	$L__BB5_185;
	setp.lt.f64 	%p80, %fd251, %fd250;
	mov.f64 	%fd357, %fd349;
	mov.u64 	%rd394, %rd386;
	@%p80 bra 	$L__BB5_185;
	setp.lt.s64 	%p81, %rd386, %rd162;
	selp.f64 	%fd357, %fd349, %fd249, %p81;
	min.s64 	%rd394, %rd386, %rd162;
$L__BB5_185:
	setp.ne.s32 	%p82, %r48, 0;
	@%p82 bra 	$L__BB5_187;
	shr.u32 	%r149, %r16, 1;
	and.b32  	%r150, %r149, 496;
	mov.u32 	%r151, _ZN6thrust24THRUST_300001_SM_1000_NS8cuda_cub4core6detail5shmemE;
	add.s32 	%r152, %r151, %r150;
	st.shared.f64 	[%r152+8], %fd357;
	st.shared.u64 	[%r152+16], %rd394;
$L__BB5_187:
	bar.sync 	0;
	setp.ne.s32 	%p83, %r16, 0;
	@%p83 bra 	$L__BB5_209;
	ld.shared.f64 	%fd254, [_ZN6thrust24THRUST_300001_SM_1000_NS8cuda_cub4core6detail5shmemE+24];
	ld.shared.u64 	%rd165, [_ZN6thrust24THRUST_300001_SM_1000_NS8cuda_cub4core6detail5shmemE+32];
	abs.f64 	%fd255, %fd357;
	abs.f64 	%fd256, %fd254;
	setp.lt.f64 	%p84, %fd255, %fd256;
	mov.f64 	%fd351, %fd254;
	mov.u64 	%rd388, %rd165;
	@%p84 bra 	$L__BB5_191;
	setp.lt.f64 	%p85, %fd256, %fd255;
	mov.f64 	%fd351, %fd357;
	mov.u64 	%rd388, %rd394;
	@%p85 bra 	$L__BB5_191;
	setp.lt.s64 	%p86, %rd394, %rd165;
	selp.f64 	%fd351, %fd357, %fd254, %p86;
	min.s64 	%rd388, %rd394, %rd165;
$L__BB5_191:
	ld.shared.f64 	%fd259, [_ZN6thrust24THRUST_300001_SM_1000_NS8cuda_cub4core6detail5shmemE+40];
	ld.shared.u64 	%rd168, [_ZN6thrust24THRUST_300001_SM_1000_NS8cuda_cub4core6detail5shmemE+48];
	abs.f64 	%fd260, %fd351;
	abs.f64 	%fd261, %fd259;
	setp.lt.f64 	%p87, %fd260, %fd261;
	mov.f64 	%fd352, %fd259;
	mov.u64 	%rd389, %rd168;
	@%p87 bra 	$L__BB5_194;
	setp.lt.f64 	%p88, %fd261, %fd260;
	mov.f64 	%fd352, %fd351;
	mov.u64 	%rd389, %rd388;
	@%p88 bra 	$L__BB5_194;
	setp.lt.s64 	%p89, %rd388, %rd168;
	selp.f64 	%fd352, %fd351, %fd259, %p89;
	min.s64 	%rd389, %rd388, %rd168;
$L__BB5_194:
	ld.shared.f64 	%fd264, [_ZN6thrust24THRUST_300001_SM_1000_NS8cuda_cub4core6detail5shmemE+56];
	ld.shared.u64 	%rd171, [_ZN6thrust24THRUST_300001_SM_1000_NS8cuda_cub4core6detail5shmemE+64];
	abs.f64 	%fd265, %fd352;
	abs.f64 	%fd266, %fd264;
	setp.lt.f64 	%p90, %fd265, %fd266;
	mov.f64 	%fd353, %fd264;
	mov.u64 	%rd390, %rd171;
	@%p90 bra 	$L__BB5_197;
	setp.lt.f64 	%p91, %fd266, %fd265;
	mov.f64 	%fd353, %fd352;
	mov.u64 	%rd390, %rd389;
	@%p91 bra 	$L__BB5_197;
	setp.lt.s64 	%p92, %rd389, %rd171;
	selp.f64 	%fd353, %fd352, %fd264, %p92;
	min.s64 	%rd390, %rd389, %rd171;
$L__BB5_197:
	ld.shared.f64 	%fd269, [_ZN6thrust24THRUST_300001_SM_1000_NS8cuda_cub4core6detail5shmemE+72];
	ld.shared.u64 	%rd174, [_ZN6thrust24THRUST_300001_SM_1000_NS8cuda_cub4core6detail5shmemE+80];
	abs.f64 	%fd270, %fd353;
	abs.f64 	%fd271, %fd269;
	setp.lt.f64 	%p93, %fd270, %fd271;
	mov.f64 	%fd354, %fd269;
	mov.u64 	%rd391, %rd174;
	@%p93 bra 	$L__BB5_200;
	setp.lt.f64 	%p94, %fd271, %fd270;
	mov.f64 	%fd354, %fd353;
	mov.u64 	%rd391, %rd390;
	@%p94 bra 	$L__BB5_200;
	setp.lt.s64 	%p95, %rd390, %rd174;
	selp.f64 	%fd354, %fd353, %fd269, %p95;
	min.s64 	%rd391, %rd390, %rd174;
$L__BB5_200:
	ld.shared.f64 	%fd274, [_ZN6thrust24THRUST_300001_SM_1000_NS8cuda_cub4core6detail5shmemE+88];
	ld.shared.u64 	%rd177, [_ZN6thrust24THRUST_300001_SM_1000_NS8cuda_cub4core6detail5shmemE+96];
	abs.f64 	%fd275, %fd354;
	abs.f64 	%fd276, %fd274;
	setp.lt.f64 	%p96, %fd275, %fd276;
	mov.f64 	%fd355, %fd274;
	mov.u64 	%rd392, %rd177;
	@%p96 bra 	$L__BB5_203;
	setp.lt.f64 	%p97, %fd276, %fd275;
	mov.f64 	%fd355, %fd354;
	mov.u64 	%rd392, %rd391;
	@%p97 bra 	$L__BB5_203;
	setp.lt.s64 	%p98, %rd391, %rd177;
	selp.f64 	%fd355, %fd354, %fd274, %p98;
	min.s64 	%rd392, %rd391, %rd177;
$L__BB5_203:
	ld.shared.f64 	%fd279, [_ZN6thrust24THRUST_300001_SM_1000_NS8cuda_cub4core6detail5shmemE+104];
	ld.shared.u64 	%rd180, [_ZN6thrust24THRUST_300001_SM_1000_NS8cuda_cub4core6detail5shmemE+112];
	abs.f64 	%fd280, %fd355;
	abs.f64 	%fd281, %fd279;
	setp.lt.f64 	%p99, %fd280, %fd281;
	mov.f64 	%fd356, %fd279;
	mov.u64 	%rd393, %rd180;
	@%p99 bra 	$L__BB5_206;
	setp.lt.f64 	%p100, %fd281, %fd280;
	mov.f64 	%fd356, %fd355;
	mov.u64 	%rd393, %rd392;
	@%p100 bra 	$L__BB5_206;
	setp.lt.s64 	%p101, %rd392, %rd180;
	selp.f64 	%fd356, %fd355, %fd279, %p101;
	min.s64 	%rd393, %rd392, %rd180;
$L__BB5_206:
	ld.shared.f64 	%fd284, [_ZN6thrust24THRUST_300001_SM_1000_NS8cuda_cub4core6detail5shmemE+120];
	ld.shared.u64 	%rd183, [_ZN6thrust24THRUST_300001_SM_1000_NS8cuda_cub4core6detail5shmemE+128];
	abs.f64 	%fd285, %fd356;
	abs.f64 	%fd286, %fd284;
	setp.lt.f64 	%p102, %fd285, %fd286;
	mov.u64 	%rd394, %rd183;
	mov.f64 	%fd357, %fd284;
	@%p102 bra 	$L__BB5_209;
	setp.lt.f64 	%p103, %fd286, %fd285;
	mov.u64 	%rd394, %rd393;
	mov.f64 	%fd357, %fd356;
	@%p103 bra 	$L__BB5_209;
	setp.lt.s64 	%p104, %rd393, %rd183;
	selp.f64 	%fd357, %fd356, %fd284, %p104;
	min.s64 	%rd394, %rd393, %rd183;
$L__BB5_209:
	mov.u32 	%r376, %tid.x;
	setp.ne.s32 	%p221, %r376, 0;
	@%p221 bra 	$L__BB5_211;
	ld.param.u64 	%rd326, [_ZN6thrust24THRUST_300001_SM_1000_NS8cuda_cub4core6detail13_kernel_agentINS1_8__reduce11ReduceAgentIPN4cuda3std3__45tupleIJdlEEESC_SB_iNS1_9__extrema9arg_max_fIdl10comparatorEEEEJSC_SC_iSG_EEEvDpT0__param_1];
	cvta.to.global.u64 	%rd317, %rd326;
	st.global.f64 	[%rd317], %fd357;
	st.global.u64 	[%rd317+8], %rd394;
$L__BB5_211:
	ret;

}
	// .globl	_ZN6thrust24THRUST_300001_SM_1000_NS8cuda_cub4core6detail13_kernel_agentINS1_8__reduce11ReduceAgentINS0_12zip_iteratorIN4cuda3std3__45tupleIJNS0_10device_ptrIdEENS0_17counting_iteratorIlNS0_11use_defaultESF_SF_EEEEEEEPNSB_IJdlEEESJ_lNS1_9__extrema9arg_max_fIdl10comparatorEEEEJSI_SK_lSO_EEEvDpT0_
.visible .entry _ZN6thrust24THRUST_300001_SM_1000_NS8cuda_cub4core6detail13_kernel_agentINS1_8__reduce11ReduceAgentINS0_12zip_iteratorIN4cuda3std3__45tupleIJNS0_10device_ptrIdEENS0_17counting_iteratorIlNS0_11use_defaultESF_SF_EEEEEEEPNSB_IJdlEEESJ_lNS1_9__extrema9arg_max_fIdl10comparatorEEEEJSI_SK_lSO_EEEvDpT0_(
	.param .align 8 .b8 _ZN6thrust24THRUST_300001_SM_1000_NS8cuda_cub4core6detail13_kernel_agentINS1_8__reduce11ReduceAgentINS0_12zip_iteratorIN4cuda3std3__45tupleIJNS0_10device_ptrIdEENS0_17counting_iteratorIlNS0_11use_defaultESF_SF_EEEEEEEPNSB_IJdlEEESJ_lNS1_9__extrema9arg_max_fIdl10comparatorEEEEJSI_SK_lSO_EEEvDpT0__param_0[16],
	.param .u64 .ptr .align 1 _ZN6thrust24THRUST_300001_SM_1000_NS8cuda_cub4core6detail13_kernel_agentINS1_8__reduce11ReduceAgentINS0_12zip_iteratorIN4cuda3std3__45tupleIJNS0_10device_ptrIdEENS0_17counting_iteratorIlNS0_11use_defaultESF_SF_EEEEEEEPNSB_IJdlEEESJ_lNS1_9__extrema9arg_max_fIdl10comparatorEEEEJSI_SK_lSO_EEEvDpT0__param_1,
	.param .u64 _ZN6thrust24THRUST_300001_SM_1000_NS8cuda_cub4core6detail13_kernel_agentINS1_8__reduce11ReduceAgentINS0_12zip_iteratorIN4cuda3std3__45tupleIJNS0_10device_ptrIdEENS0_17counting_iteratorIlNS0_11use_defaultESF_SF_EEEEEEEPNSB_IJdlEEESJ_lNS1_9__extrema9arg_max_fIdl10comparatorEEEEJSI_SK_lSO_EEEvDpT0__param_2,
	.param .align 1 .b8 _ZN6thrust24THRUST_300001_SM_1000_NS8cuda_cub4core6detail13_kernel_agentINS1_8__reduce11ReduceAgentINS0_12zip_iteratorIN4cuda3std3__45tupleIJNS0_10device_ptrIdEENS0_17counting_iteratorIlNS0_11use_defaultESF_SF_EEEEEEEPNSB_IJdlEEESJ_lNS1_9__extrema9arg_max_fIdl10comparatorEEEEJSI_SK_lSO_EEEvDpT0__param_3[1]
)
.maxntid 256
{
	.reg .pred 	%p<213>;
	.reg .b32 	%r<391>;
	.reg .b64 	%rd<341>;
	.reg .b64 	%fd<352>;

	ld.param.u64 	%rd192, [_ZN6thrust24THRUST_300001_SM_1000_NS8cuda_cub4core6detail13_kernel_agentINS1_8__reduce11ReduceAgentINS0_12zip_iteratorIN4cuda3std3__45tupleIJNS0_10device_ptrIdEENS0_17counting_iteratorIlNS0_11use_defaultESF_SF_EEEEEEEPNSB_IJdlEEESJ_lNS1_9__extrema9arg_max_fIdl10comparatorEEEEJSI_SK_lSO_EEEvDpT0__param_0+8];
	ld.param.u64 	%rd191, [_ZN6thrust24THRUST_300001_SM_1000_NS8cuda_cub4core6detail13_kernel_agentINS1_8__reduce11ReduceAgentINS0_12zip_iteratorIN4cuda3std3__45tupleIJNS0_10device_ptrIdEENS0_17counting_iteratorIlNS0_11use_defaultESF_SF_EEEEEEEPNSB_IJdlEEESJ_lNS1_9__extrema9arg_max_fIdl10comparatorEEEEJSI_SK_lSO_EEEvDpT0__param_0];
	ld.param.u64 	%rd194, [_ZN6thrust24THRUST_300001_SM_1000_NS8cuda_cub4core6detail13_kernel_agentINS1_8__reduce11ReduceAgentINS0_12zip_iteratorIN4cuda3std3__45tupleIJNS0_10device_ptrIdEENS0_17counting_iteratorIlNS0_11use_defaultESF_SF_EEEEEEEPNSB_IJdlEEESJ_lNS1_9__extrema9arg_max_fIdl10comparatorEEEEJSI_SK_lSO_EEEvDpT0__param_2];
	setp.eq.s64 	%p1, %rd194, 0;
	@%p1 bra 	$L__BB6_206;
	cvta.to.global.u64 	%rd1, %rd191;
	setp.gt.s64 	%p2, %rd194, 1279;
	@%p2 bra 	$L__BB6_122;
	cvt.u32.u64 	%r1, %rd194;
	mov.u32 	%r2, %tid.x;
	setp.ge.s32 	%p96, %r2, %r1;
	mov.f64 	%fd298, 0d0000000000000000;
	mov.b64 	%rd283, 0;
	mov.u32 	%r385, %r2;
	@%p96 bra 	$L__BB6_4;
	cvt.u64.u32 	%rd239, %r2;
	mul.wide.u32 	%rd240, %r2, 8;
	add.s64 	%rd241, %rd1, %rd240;
	add.s64 	%rd283, %rd192, %rd239;
	ld.global.f64 	%fd298, [%rd241];
	add.s32 	%r385, %r2, 256;
$L__BB6_4:
	setp.ge.s32 	%p97, %r385, %r1;
	@%p97 bra 	$L__BB6_26;
	not.b32 	%r154, %r385;
	add.s32 	%r5, %r154, %r1;
	and.b32  	%r155, %r5, 768;
	setp.eq.s32 	%p98, %r155, 768;
	@%p98 bra 	$L__BB6_11;
	cvt.u64.u32 	%rd243, %r385;
	add.s64 	%rd274, %rd192, %rd243;
	mul.wide.u32 	%rd244, %r385, 8;
	add.s64 	%rd273, %rd1, %rd244;
	shr.u32 	%r156, %r5, 8;
	add.s32 	%r157, %r156, 1;
	and.b32  	%r158, %r157, 3;
	neg.s32 	%r383, %r158;
$L__BB6_7:
	.pragma "nounroll";
	mov.u64 	%rd9, %rd283;
	mov.f64 	%fd3, %fd298;
	ld.global.f64 	%fd4, [%rd273];
	abs.f64 	%fd5, %fd3;
	abs.f64 	%fd6, %fd4;
	setp.lt.f64 	%p99, %fd5, %fd6;
	mov.u64 	%rd283, %rd274;
	mov.f64 	%fd298, %fd4;
	@%p99 bra 	$L__BB6_10;
	setp.lt.f64 	%p100, %fd6, %fd5;
	mov.u64 	%rd283, %rd9;
	mov.f64 	%fd298, %fd3;
	@%p100 bra 	$L__BB6_10;
	setp.lt.s64 	%p101, %rd9, %rd274;
	min.s64 	%rd283, %rd9, %rd274;
	selp.f64 	%fd298, %fd3, %fd4, %p101;
$L__BB6_10:
	add.s32 	%r385, %r385, 256;
	add.s64 	%rd274, %rd274, 256;
	add.s64 	%rd273, %rd273, 2048;
	add.s32 	%r383, %r383, 1;
	setp.ne.s32 	%p102, %r383, 0;
	@%p102 bra 	$L__BB6_7;
$L__BB6_11:
	setp.lt.u32 	%p103, %r5, 768;
	@%p103 bra 	$L__BB6_26;
	add.s32 	%r386, %r385, 512;
$L__BB6_13:
	mov.u32 	%r13, %r386;
	add.s32 	%r159, %r13, -512;
	cvt.s64.s32 	%rd245, %r159;
	mul.wide.s32 	%rd246, %r159, 8;
	add.s64 	%rd17, %rd1, %rd246;
	add.s64 	%rd18, %rd192, %rd245;
	ld.global.f64 	%fd12, [%rd17];
	abs.f64 	%fd13, %fd298;
	abs.f64 	%fd14, %fd12;
	setp.lt.f64 	%p104, %fd13, %fd14;
	mov.u64 	%rd280, %rd18;
	mov.f64 	%fd295, %fd12;
	@%p104 bra 	$L__BB6_16;
	setp.lt.f64 	%p105, %fd14, %fd13;
	mov.u64 	%rd280, %rd283;
	mov.f64 	%fd295, %fd298;
	@%p105 bra 	$L__BB6_16;
	setp.lt.s64 	%p106, %rd283, %rd18;
	min.s64 	%rd280, %rd283, %rd18;
	selp.f64 	%fd295, %fd298, %fd12, %p106;
$L__BB6_16:
	add.s32 	%r160, %r13, -256;
	cvt.s64.s32 	%rd247, %r160;
	add.s64 	%rd21, %rd192, %rd247;
	ld.global.f64 	%fd17, [%rd17+2048];
	abs.f64 	%fd18, %fd295;
	abs.f64 	%fd19, %fd17;
	setp.lt.f64 	%p107, %fd18, %fd19;
	mov.u64 	%rd281, %rd21;
	mov.f64 	%fd296, %fd17;
	@%p107 bra 	$L__BB6_19;
	setp.lt.f64 	%p108, %fd19, %fd18;
	mov.u64 	%rd281, %rd280;
	mov.f64 	%fd296, %fd295;
	@%p108 bra 	$L__BB6_19;
	setp.lt.s64 	%p109, %rd280, %rd21;
	min.s64 	%rd281, %rd280, %rd21;
	selp.f64 	%fd296, %fd295, %fd17, %p109;
$L__BB6_19:
	cvt.s64.s32 	%rd248, %r13;
	add.s64 	%rd24, %rd192, %rd248;
	ld.global.f64 	%fd22, [%rd17+4096];
	abs.f64 	%fd23, %fd296;
	abs.f64 	%fd24, %fd22;
	setp.lt.f64 	%p110, %fd23, %fd24;
	mov.u64 	%rd282, %rd24;
	mov.f64 	%fd297, %fd22;
	@%p110 bra 	$L__BB6_22;
	setp.lt.f64 	%p111, %fd24, %fd23;
	mov.u64 	%rd282, %rd281;
	mov.f64 	%fd297, %fd296;
	@%p111 bra 	$L__BB6_22;
	setp.lt.s64 	%p112, %rd281, %rd24;
	min.s64 	%rd282, %rd281, %rd24;
	selp.f64 	%fd297, %fd296, %fd22, %p112;
$L__BB6_22:
	add.s32 	%r161, %r13, 256;
	cvt.s64.s32 	%rd249, %r161;
	add.s64 	%rd27, %rd192, %rd249;
	ld.global.f64 	%fd27, [%rd17+6144];
	abs.f64 	%fd28, %fd297;
	abs.f64 	%fd29, %fd27;
	setp.lt.f64 	%p113, %fd28, %fd29;
	mov.u64 	%rd283, %rd27;
	mov.f64 	%fd298, %fd27;
	@%p113 bra 	$L__BB6_25;
	setp.lt.f64 	%p114, %fd29, %fd28;
	mov.u64 	%rd283, %rd282;
	mov.f64 	%fd298, %fd297;
	@%p114 bra 	$L__BB6_25;
	setp.lt.s64 	%p115, %rd282, %rd27;
	min.s64 	%rd283, %rd282, %rd27;
	selp.f64 	%fd298, %fd297, %fd27, %p115;
$L__BB6_25:
	add.s32 	%r386, %r13, 1024;
	add.s32 	%r162, %r13, 512;
	setp.lt.s32 	%p116, %r162, %r1;
	@%p116 bra 	$L__BB6_13;
$L__BB6_26:
	setp.lt.s32 	%p117, %r1, 256;
	@%p117 bra 	$L__BB6_71;
	// begin inline asm
	mov.u32 %r276, %laneid;
	// end inline asm
	mov.b64 	%rd260, %fd298;
	mov.b64 	{%r278, %r283}, %rd260;
	mov.b32 	%r294, 1;
	mov.b32 	%r295, 31;
	mov.b32 	%r296, -1;
	// begin inline asm
	shfl.sync.down.b32 %r277, %r278, %r294, %r295, %r296;
	// end inline asm
	// begin inline asm
	shfl.sync.down.b32 %r282, %r283, %r294, %r295, %r296;
	// end inline asm
	mov.b64 	%rd261, {%r277, %r282};
	mov.b64 	%fd33, %rd261;
	mov.b64 	{%r288, %r293}, %rd283;
	// begin inline asm
	shfl.sync.down.b32 %r287, %r288, %r294, %r295, %r296;
	// end inline asm
	// begin inline asm
	shfl.sync.down.b32 %r292, %r293, %r294, %r295, %r296;
	// end inline asm
	mov.b64 	%rd31, {%r287, %r292};
	setp.gt.s32 	%p169, %r276, 30;
	mov.u64 	%rd285, %rd283;
	mov.f64 	%fd300, %fd298;
	@%p169 bra 	$L__BB6_31;
	abs.f64 	%fd34, %fd298;
	abs.f64 	%fd35, %fd33;
	setp.lt.f64 	%p170, %fd34, %fd35;
	mov.u64 	%rd285, %rd31;
	mov.f64 	%fd300, %fd33;
	@%p170 bra 	$L__BB6_31;
	setp.lt.f64 	%p171, %fd35, %fd34;
	mov.u64 	%rd285, %rd283;
	mov.f64 	%fd300, %fd298;
	@%p171 bra 	$L__BB6_31;
	setp.lt.s64 	%p172, %rd283, %rd31;
	min.s64 	%rd285, %rd283, %rd31;
	selp.f64 	%fd300, %fd298, %fd33, %p172;
$L__BB6_31:
	mov.b64 	%rd262, %fd300;
	mov.b64 	{%r298, %r303}, %rd262;
	mov.b32 	%r314, 2;
	mov.b32 	%r315, 31;
	mov.b32 	%r316, -1;
	// begin inline asm
	shfl.sync.down.b32 %r297, %r298, %r314, %r315, %r316;
	// end inline asm
	// begin inline asm
	shfl.sync.down.b32 %r302, %r303, %r314, %r315, %r316;
	// end inline asm
	mov.b64 	%rd263, {%r297, %r302};
	mov.b64 	%fd38, %rd263;
	mov.b64 	{%r308, %r313}, %rd285;
	// begin inline asm
	shfl.sync.down.b32 %r307, %r308, %r314, %r315, %r316;
	// end inline asm
	// begin inline asm
	shfl.sync.down.b32 %r312, %r313, %r314, %r315, %r316;
	// end inline asm
	mov.b64 	%rd34, {%r307, %r312};
	setp.gt.s32 	%p173, %r276, 29;
	mov.u64 	%rd286, %rd285;
	mov.f64 	%fd301, %fd300;
	@%p173 bra 	$L__BB6_35;
	abs.f64 	%fd39, %fd300;
	abs.f64 	%fd40, %fd38;
	setp.lt.f64 	%p174, %fd39, %fd40;
	mov.u64 	%rd286, %rd34;
	mov.f64 	%fd301, %fd38;
	@%p174 bra 	$L__BB6_35;
	setp.lt.f64 	%p175, %fd40, %fd39;
	mov.u64 	%rd286, %rd285;
	mov.f64 	%fd301, %fd300;
	@%p175 bra 	$L__BB6_35;
	setp.lt.s64 	%p176, %rd285, %rd34;
	min.s64 	%rd286, %rd285, %rd34;
	selp.f64 	%fd301, %fd300, %fd38, %p176;
$L__BB6_35:
	mov.b64 	%rd264, %fd301;
	mov.b64 	{%r318, %r323}, %rd264;
	mov.b32 	%r334, 4;
	mov.b32 	%r335, 31;
	mov.b32 	%r336, -1;
	// begin inline asm
	shfl.sync.down.b32 %r317, %r318, %r334, %r335, %r336;
	// end inline asm
	// begin inline asm
	shfl.sync.down.b32 %r322, %r323, %r334, %r335, %r336;
	// end inline asm
	mov.b64 	%rd265, {%r317, %r322};
	mov.b64 	%fd43, %rd265;
	mov.b64 	{%r328, %r333}, %rd286;
	// begin inline asm
	shfl.sync.down.b32 %r327, %r328, %r334, %r335, %r336;
	// end inline asm
	// begin inline asm
	shfl.sync.down.b32 %r332, %r333, %r334, %r335, %r336;
	// end inline asm
	mov.b64 	%rd37, {%r327, %r332};
	setp.gt.s32 	%p177, %r276, 27;
	mov.u64 	%rd287, %rd286;
	mov.f64 	%fd302, %fd301;
	@%p177 bra 	$L__BB6_39;
	abs.f64 	%fd44, %fd301;
	abs.f64 	%fd45, %fd43;
	setp.lt.f64 	%p178, %fd44, %fd45;
	mov.u64 	%rd287, %rd37;
	mov.f64 	%fd302, %fd43;
	@%p178 bra 	$L__BB6_39;
	setp.lt.f64 	%p179, %fd45, %fd44;
	mov.u64 	%rd287, %rd286;
	mov.f64 	%fd302, %fd301;
	@%p179 bra 	$L__BB6_39;
	setp.lt.s64 	%p180, %rd286, %rd37;
	min.s64 	%rd287, %rd286, %rd37;
	selp.f64 	%fd302, %fd301, %fd43, %p180;
$L__BB6_39:
	mov.b64 	%rd266, %fd302;
	mov.b64 	{%r338, %r343}, %rd266;
	mov.b32 	%r354, 8;
	mov.b32 	%r355, 31;
	mov.b32 	%r356, -1;
	// begin inline asm
	shfl.sync.down.b32 %r337, %r338, %r354, %r355, %r356;
	// end inline asm
	// begin inline asm
	shfl.sync.down.b32 %r342, %r343, %r354, %r355, %r356;
	// end inline asm
	mov.b64 	%rd267, {%r337, %r342};
	mov.b64 	%fd48, %rd267;
	mov.b64 	{%r348, %r353}, %rd287;
	// begin inline asm
	shfl.sync.down.b32 %r347, %r348, %r354, %r355, %r356;
	// end inline asm
	// begin inline asm
	shfl.sync.down.b32 %r352, %r353, %r354, %r355, %r356;
	// end inline asm
	mov.b64 	%rd40, {%r347, %r352};
	setp.gt.s32 	%p181, %r276, 23;
	mov.u64 	%rd288, %rd287;
	mov.f64 	%fd303, %fd302;
	@%p181 bra 	$L__BB6_43;
	abs.f64 	%fd49, %fd302;
	abs.f64 	%fd50, %fd48;
	setp.lt.f64 	%p182, %fd49, %fd50;
	mov.u64 	%rd288, %rd40;
	mov.f64 	%fd303, %fd48;
	@%p182 bra 	$L__BB6_43;
	setp.lt.f64 	%p183, %fd50, %fd49;
	mov.u64 	%rd288, %rd287;
	mov.f64 	%fd303, %fd302;
	@%p183 bra 	$L__BB6_43;
	setp.lt.s64 	%p184, %rd287, %rd40;
	min.s64 	%rd288, %rd287, %rd40;
	selp.f64 	%fd303, %fd302, %fd48, %p184;
$L__BB6_43:
	mov.b64 	%rd268, %fd303;
	mov.b64 	{%r358, %r363}, %rd268;
	mov.b32 	%r374, 16;
	mov.b32 	%r375, 31;
	mov.b32 	%r376, -1;
	// begin inline asm
	shfl.sync.down.b32 %r357, %r358, %r374, %r375, %r376;
	// end inline asm
	// begin inline asm
	shfl.sync.down.b32 %r362, %r363, %r374, %r375, %r376;
	// end inline asm
	mov.b64 	%rd269, {%r357, %r362};
	mov.b64 	%fd53, %rd269;
	mov.b64 	{%r368, %r373}, %rd288;
	// begin inline asm
	shfl.sync.down.b32 %r367, %r368, %r374, %r375, %r376;
	// end inline asm
	// begin inline asm
	shfl.sync.down.b32 %r372, %r373, %r374, %r375, %r376;
	// end inline asm
	mov.b64 	%rd43, {%r367, %r372};
	setp.gt.s32 	%p185, %r276, 15;
	mov.u64 	%rd340, %rd288;
	mov.f64 	%fd351, %fd303;
	@%p185 bra 	$L__BB6_47;
	abs.f64 	%fd54, %fd303;
	abs.f64 	%fd55, %fd53;
	setp.lt.f64 	%p186, %fd54, %fd55;
	mov.u64 	%rd340, %rd43;
	mov.f64 	%fd351, %fd53;
	@%p186 bra 	$L__BB6_47;
	setp.lt.f64 	%p187, %fd55, %fd54;
	mov.u64 	%rd340, %rd288;
	mov.f64 	%fd351, %fd303;
	@%p187 bra 	$L__BB6_47;
	setp.lt.s64 	%p188, %rd288, %rd43;
	min.s64 	%rd340, %rd288, %rd43;
	selp.f64 	%fd351, %fd303, %fd53, %p188;
$L__BB6_47:
	setp.ne.s32 	%p189, %r276, 0;
	@%p189 bra 	$L__BB6_49;
	shr.u32 	%r377, %r2, 1;
	and.b32  	%r378, %r377, 496;
	mov.u32 	%r379, _ZN6thrust24THRUST_300001_SM_1000_NS8cuda_cub4core6detail5shmemE;
	add.s32 	%r380, %r379, %r378;
	st.shared.f64 	[%r380+8], %fd351;
	st.shared.u64 	[%r380+16], %rd340;
$L__BB6_49:
	bar.sync 	0;
	setp.ne.s32 	%p190, %r2, 0;
	@%p190 bra 	$L__BB6_204;
	ld.shared.f64 	%fd58, [_ZN6thrust24THRUST_300001_SM_1000_NS8cuda_cub4core6detail5shmemE+24];
	ld.shared.u64 	%rd46, [_ZN6thrust24THRUST_300001_SM_1000_NS8cuda_cub4core6detail5shmemE+32];
	abs.f64 	%fd59, %fd351;
	abs.f64 	%fd60, %fd58;
	setp.lt.f64 	%p191, %fd59, %fd60;
	mov.u64 	%rd290, %rd46;
	mov.f64 	%fd305, %fd58;
	@%p191 bra 	$L__BB6_53;
	setp.lt.f64 	%p192, %fd60, %fd59;
	mov.u64 	%rd290, %rd340;
	mov.f64 	%fd305, %fd351;
	@%p192 bra 	$L__BB6_53;
	setp.lt.s64 	%p193, %rd340, %rd46;
	min.s64 	%rd290, %rd340, %rd46;
	selp.f64 	%fd305, %fd351, %fd58, %p193;
$L__BB6_53:
	ld.shared.f64 	%fd63, [_ZN6thrust24THRUST_300001_SM_1000_NS8cuda_cub4core6detail5shmemE+40];
	ld.shared.u64 	%rd49, [_ZN6thrust24THRUST_300001_SM_1000_NS8cuda_cub4core6detail5shmemE+48];
	abs.f64 	%fd64, %fd305;
	abs.f64 	%fd65, %fd63;
	setp.lt.f64 	%p194, %fd64, %fd65;
	mov.u64 	%rd291, %rd49;
	mov.f64 	%fd306, %fd63;
	@%p194 bra 	$L__BB6_56;
	setp.lt.f64 	%p195, %fd65, %fd64;
	mov.u64 	%rd291, %rd290;
	mov.f64 	%fd306, %fd305;
	@%p195 bra 	$L__BB6_56;
	setp.lt.s64 	%p196, %rd290, %rd49;
	min.s64 	%rd291, %rd290, %rd49;
	selp.f64 	%fd306, %fd305, %fd63, %p196;
$L__BB6_56:
	ld.shared.f64 	%fd68, [_ZN6thrust24THRUST_300001_SM_1000_NS8cuda_cub4core6detail5shmemE+56];
	ld.shared.u64 	%rd52, [_ZN6thrust24THRUST_300001_SM_1000_NS8cuda_cub4core6detail5shmemE+64];
	abs.f64 	%fd69, %fd306;
	abs.f64 	%fd70, %fd68;
	setp.lt.f64 	%p197, %fd69, %fd70;
	mov.u64 	%rd292, %rd52;
	mov.f64 	%fd307, %fd68;
	@%p197 bra 	$L__BB6_59;
	setp.lt.f64 	%p198, %fd70, %fd69;
	mov.u64 	%rd292, %rd291;
	mov.f64 	%fd307, %fd306;
	@%p198 bra 	$L__BB6_59;
	setp.lt.s64 	%p199, %rd291, %rd52;
	min.s64 	%rd292, %rd291, %rd52;
	selp.f64 	%fd307, %fd306, %fd68, %p199;
$L__BB6_59:
	ld.shared.f64 	%fd73, [_ZN6thrust24THRUST_300001_SM_1000_NS8cuda_cub4core6detail5shmemE+72];
	ld.shared.u64 	%rd55, [_ZN6thrust24THRUST_300001_SM_1000_NS8cuda_cub4core6detail5shmemE+80];
	abs.f64 	%fd74, %fd307;
	abs.f64 	%fd75, %fd73;
	setp.lt.f64 	%p200, %fd74, %fd75;
	mov.u64 	%rd293, %rd55;
	mov.f64 	%fd308, %fd73;
	@%p200 bra 	$L__BB6_62;
	setp.lt.f64 	%p201, %fd75, %fd74;
	mov.u64 	%rd293, %rd292;
	mov.f64 	%fd308, %fd307;
	@%p201 bra 	$L__BB6_62;
	setp.lt.s64 	%p202, %rd292, %rd55;
	min.s64 	%rd293, %rd292, %rd55;
	selp.f64 	%fd308, %fd307, %fd73, %p202;
$L__BB6_62:
	ld.shared.f64 	%fd78, [_ZN6thrust24THRUST_300001_SM_1000_NS8cuda_cub4core6detail5shmemE+88];
	ld.shared.u64 	%rd58, [_ZN6thrust24THRUST_300001_SM_1000_NS8cuda_cub4core6detail5shmemE+96];
	abs.f64 	%fd79, %fd308;
	abs.f64 	%fd80, %fd78;
	setp.lt.f64 	%p203, %fd79, %fd80;
	mov.u64 	%rd294, %rd58;
	mov.f64 	%fd309, %fd78;
	@%p203 bra 	$L__BB6_65;
	setp.lt.f64 	%p204, %fd80, %fd79;
	mov.u64 	%rd294, %rd293;
	mov.f64 	%fd309, %fd308;
	@%p204 bra 	$L__BB6_65;
	setp.lt.s64 	%p205, %rd293, %rd58;
	min.s64 	%rd294, %rd293, %rd58;
	selp.f64 	%fd309, %fd308, %fd78, %p205;
$L__BB6_65:
	ld.shared.f64 	%fd83, [_ZN6thrust24THRUST_300001_SM_1000_NS8cuda_cub4core6detail5shmemE+104];
	ld.shared.u64 	%rd61, [_ZN6thrust24THRUST_300001_SM_1000_NS8cuda_cub4core6detail5shmemE+112];
	abs.f64 	%fd84, %fd309;
	abs.f64 	%fd85, %fd83;
	setp.lt.f64 	%p206, %fd84, %fd85;
	mov.u64 	%rd295, %rd61;
	mov.f64 	%fd310, %fd83;
	@%p206 bra 	$L__BB6_68;
	setp.lt.f64 	%p207, %fd85, %fd84;
	mov.u64 	%rd295, %rd294;
	mov.f64 	%fd310, %fd309;
	@%p207 bra 	$L__BB6_68;
	setp.lt.s64 	%p208, %rd294, %rd61;
	min.s64 	%rd295, %rd294, %rd61;
	selp.f64 	%fd310, %fd309, %fd83, %p208;
$L__BB6_68:
	ld.shared.f64 	%fd88, [_ZN6thrust24THRUST_300001_SM_1000_NS8cuda_cub4core6detail5shmemE+120];
	ld.shared.u64 	%rd64, [_ZN6thrust24THRUST_300001_SM_1000_NS8cuda_cub4core6detail5shmemE+128];
	abs.f64 	%fd89, %fd310;
	abs.f64 	%fd90, %fd88;
	setp.lt.f64 	%p209, %fd89, %fd90;
	mov.u64 	%rd340, %rd64;
	mov.f64 	%fd351, %fd88;
	@%p209 bra 	$L__BB6_204;
	setp.lt.f64 	%p210, %fd90, %fd89;
	mov.u64 	%rd340, %rd295;
	mov.f64 	%fd351, %fd310;
	@%p210 bra 	$L__BB6_204;
	setp.lt.s64 	%p211, %rd295, %rd64;
	min.s64 	%rd340, %rd295, %rd64;
	selp.f64 	%fd351, %fd310, %fd88, %p211;
	bra.uni 	$L__BB6_204;
$L__BB6_71:
	// begin inline asm
	mov.u32 %r163, %laneid;
	// end inline asm
	and.b32  	%r184, %r2, 992;
	add.s32 	%r185, %r184, 32;
	setp.gt.s32 	%p118, %r185, %r1;
	not.b32 	%r186, %r184;
	add.s32 	%r187, %r1, %r186;
	selp.b32 	%r182, %r187, 31, %p118;
	mov.b64 	%rd250, %fd298;
	mov.b64 	{%r165, %r170}, %rd250;
	mov.b32 	%r181, 1;
	mov.b32 	%r183, -1;
	// begin inline asm
	shfl.sync.down.b32 %r164, %r165, %r181, %r182, %r183;
	// end inline asm
	// begin inline asm
	shfl.sync.down.b32 %r169, %r170, %r181, %r182, %r183;
	// end inline asm
	mov.b64 	%rd251, {%r164, %r169};
	mov.b64 	%fd92, %rd251;
	mov.b64 	{%r175, %r180}, %rd283;
	// begin inline asm
	shfl.sync.down.b32 %r174, %r175, %r181, %r182, %r183;
	// end inline asm
	// begin inline asm
	shfl.sync.down.b32 %r179, %r180, %r181, %r182, %r183;
	// end inline asm
	mov.b64 	%rd66, {%r174, %r179};
	setp.ge.s32 	%p119, %r163, %r182;
	mov.u64 	%rd296, %rd283;
	mov.f64 	%fd311, %fd298;
	@%p119 bra 	$L__BB6_75;
	abs.f64 	%fd93, %fd298;
	abs.f64 	%fd94, %fd92;
	setp.lt.f64 	%p120, %fd93, %fd94;
	mov.u64 	%rd296, %rd66;
	mov.f64 	%fd311, %fd92;
	@%p120 bra 	$L__BB6_75;
	setp.lt.f64 	%p121, %fd94, %fd93;
	mov.u64 	%rd296, %rd283;
	mov.f64 	%fd311, %fd298;
	@%p121 bra 	$L__BB6_75;
	setp.lt.s64 	%p122, %rd283, %rd66;
	min.s64 	%rd296, %rd283, %rd66;
	selp.f64 	%fd311, %fd298, %fd92, %p122;
$L__BB6_75:
	mov.b64 	%rd252, %fd311;
	mov.b64 	{%r189, %r194}, %rd252;
	mov.b32 	%r205, 2;
	mov.b32 	%r207, -1;
	// begin inline asm
	shfl.sync.down.b32 %r188, %r189, %r205, %r182, %r207;
	// end inline asm
	// begin inline asm
	shfl.sync.down.b32 %r193, %r194, %r205, %r182, %r207;
	// end inline asm
	mov.b64 	%rd253, {%r188, %r193};
	mov.b64 	%fd97, %rd253;
	mov.b64 	{%r199, %r204}, %rd296;
	// begin inline asm
	shfl.sync.down.b32 %r198, %r199, %r205, %r182, %r207;
	// end inline asm
	// begin inline asm
	shfl.sync.down.b32 %r203, %r204, %r205, %r182, %r207;
	// end inline asm
	mov.b64 	%rd69, {%r198, %r203};
	add.s32 	%r208, %r163, 2;
	setp.gt.s32 	%p123, %r208, %r182;
	mov.u64 	%rd297, %rd296;
	mov.f64 	%fd312, %fd311;
	@%p123 bra 	$L__BB6_79;
	abs.f64 	%fd98, %fd311;
	abs.f64 	%fd99, %fd97;
	setp.lt.f64 	%p124, %fd98, %fd99;
	mov.u64 	%rd297, %rd69;
	mov.f64 	%fd312, %fd97;
	@%p124 bra 	$L__BB6_79;
	setp.lt.f64 	%p125, %fd99, %fd98;
	mov.u64 	%rd297, %rd296;
	mov.f64 	%fd312, %fd311;
	@%p125 bra 	$L__BB6_79;
	setp.lt.s64 	%p126, %rd296, %rd69;
	min.s64 	%rd297, %rd296, %rd69;
	selp.f64 	%fd312, %fd311, %fd97, %p126;
$L__BB6_79:
	mov.b64 	%rd254, %fd312;
	mov.b64 	{%r210, %r215}, %rd254;
	mov.b32 	%r226, 4;
	mov.b32 	%r228, -1;
	// begin inline asm
	shfl.sync.down.b32 %r209, %r210, %r226, %r182, %r228;
	// end inline asm
	// begin inline asm
	shfl.sync.down.b32 %r214, %r215, %r226, %r182, %r228;
	// end inline asm
	mov.b64 	%rd255, {%r209, %r214};
	mov.b64 	%fd102, %rd255;
	mov.b64 	{%r220, %r225}, %rd297;
	// begin inline asm
	shfl.sync.down.b32 %r219, %r220, %r226, %r182, %r228;
	// end inline asm
	// begin inline asm
	shfl.sync.down.b32 %r224, %r225, %r226, %r182, %r228;
	// end inline asm
	mov.b64 	%rd72, {%r219, %r224};
	add.s32 	%r229, %r163, 4;
	setp.gt.s32 	%p127, %r229, %r182;
	mov.u64 	%rd298, %rd297;
	mov.f64 	%fd313, %fd312;
	@%p127 bra 	$L__BB6_83;
	abs.f64 	%fd103, %fd312;
	abs.f64 	%fd104, %fd102;
	setp.lt.f64 	%p128, %fd103, %fd104;
	mov.u64 	%rd298, %rd72;
	mov.f64 	%fd313, %fd102;
	@%p128 bra 	$L__BB6_83;
	setp.lt.f64 	%p129, %fd104, %fd103;
	mov.u64 	%rd298, %rd297;
	mov.f64 	%fd313, %fd312;
	@%p129 bra 	$L__BB6_83;
	setp.lt.s64 	%p130, %rd297, %rd72;
	min.s64 	%rd298, %rd297, %rd72;
	selp.f64 	%fd313, %fd312, %fd102, %p130;
$L__BB6_83:
	mov.b64 	%rd256, %fd313;
	mov.b64 	{%r231, %r236}, %rd256;
	mov.b32 	%r247, 8;
	mov.b32 	%r249, -1;
	// begin inline asm
	shfl.sync.down.b32 %r230, %r231, %r247, %r182, %r249;
	// end inline asm
	// begin inline asm
	shfl.sync.down.b32 %r235, %r236, %r247, %r182, %r249;
	// end inline asm
	mov.b64 	%rd257, {%r230, %r235};
	mov.b64 	%fd107, %rd257;
	mov.b64 	{%r241, %r246}, %rd298;
	// begin inline asm
	shfl.sync.down.b32 %r240, %r241, %r247, %r182, %r249;
	// end inline asm
	// begin inline asm
	shfl.sync.down.b32 %r245, %r246, %r247, %r182, %r249;
	// end inline asm
	mov.b64 	%rd75, {%r240, %r245};
	add.s32 	%r250, %r163, 8;
	setp.gt.s32 	%p131, %r250, %r182;
	mov.u64 	%rd299, %rd298;
	mov.f64 	%fd314, %fd313;
	@%p131 bra 	$L__BB6_87;
	abs.f64 	%fd108, %fd313;
	abs.f64 	%fd109, %fd107;
	setp.lt.f64 	%p132, %fd108, %fd109;
	mov.u64 	%rd299, %rd75;
	mov.f64 	%fd314, %fd107;
	@%p132 bra 	$L__BB6_87;
	setp.lt.f64 	%p133, %fd109, %fd108;
	mov.u64 	%rd299, %rd298;
	mov.f64 	%fd314, %fd313;
	@%p133 bra 	$L__BB6_87;
	setp.lt.s64 	%p134, %rd298, %rd75;
	min.s64 	%rd299, %rd298, %rd75;
	selp.f64 	%fd314, %fd313, %fd107, %p134;
$L__BB6_87:
	mov.b64 	%rd258, %fd314;
	mov.b64 	{%r252, %r257}, %rd258;
	mov.b32 	%r268, 16;
	mov.b32 	%r270, -1;
	// begin inline asm
	shfl.sync.down.b32 %r251, %r252, %r268, %r182, %r270;
	// end inline asm
	// begin inline asm
	shfl.sync.down.b32 %r256, %r257, %r268, %r182, %r270;
	// end inline asm
	mov.b64 	%rd259, {%r251, %r256};
	mov.b64 	%fd112, %rd259;
	mov.b64 	{%r262, %r267}, %rd299;
	// begin inline asm
	shfl.sync.down.b32 %r261, %r262, %r268, %r182, %r270;
	// end inline asm
	// begin inline asm
	shfl.sync.down.b32 %r266, %r267, %r268, %r182, %r270;
	// end inline asm
	mov.b64 	%rd78, {%r261, %r266};
	add.s32 	%r271, %r163, 16;
	setp.gt.s32 	%p135, %r271, %r182;
	mov.u64 	%rd340, %rd299;
	mov.f64 	%fd351, %fd314;
	@%p135 bra 	$L__BB6_91;
	abs.f64 	%fd113, %fd314;
	abs.f64 	%fd114, %fd112;
	setp.lt.f64 	%p136, %fd113, %fd114;
	mov.u64 	%rd340, %rd78;
	mov.f64 	%fd351, %fd112;
	@%p136 bra 	$L__BB6_91;
	setp.lt.f64 	%p137, %fd114, %fd113;
	mov.u64 	%rd340, %rd299;
	mov.f64 	%fd351, %fd314;
	@%p137 bra 	$L__BB6_91;
	setp.lt.s64 	%p138, %rd299, %rd78;
	min.s64 	%rd340, %rd299, %rd78;
	selp.f64 	%fd351, %fd314, %fd112, %p138;
$L__BB6_91:
	setp.ne.s32 	%p139, %r163, 0;
	@%p139 bra 	$L__BB6_93;
	shr.u32 	%r272, %r2, 1;
	and.b32  	%r273, %r272, 496;
	mov.u32 	%r274, _ZN6thrust24THRUST_300001_SM_1000_NS8cuda_cub4core6detail5shmemE;
	add.s32 	%r275, %r274, %r273;
	st.shared.f64 	[%r275+8], %fd351;
	st.shared.u64 	[%r275+16], %rd340;
$L__BB6_93:
	bar.sync 	0;
	setp.ne.s32 	%p140, %r2, 0;
	@%p140 bra 	$L__BB6_204;
	setp.lt.s32 	%p141, %r1, 33;
	mov.f64 	%fd316, %fd351;
	mov.u64 	%rd301, %rd340;
	@%p141 bra 	$L__BB6_98;
	ld.shared.f64 	%fd117, [_ZN6thrust24THRUST_300001_SM_1000_NS8cuda_cub4core6detail5shmemE+24];
	ld.shared.u64 	%rd81, [_ZN6thrust24THRUST_300001_SM_1000_NS8cuda_cub4core6detail5shmemE+32];
	abs.f64 	%fd118, %fd351;
	abs.f64 	%fd119, %fd117;
	setp.lt.f64 	%p142, %fd118, %fd119;
	mov.f64 	%fd316, %fd117;
	mov.u64 	%rd301, %rd81;
	@%p142 bra 	$L__BB6_98;
	setp.lt.f64 	%p143, %fd119, %fd118;
	mov.f64 	%fd316, %fd351;
	mov.u64 	%rd301, %rd340;
	@%p143 bra 	$L__BB6_98;
	setp.lt.s64 	%p144, %rd340, %rd81;
	min.s64 	%rd301, %rd340, %rd81;
	selp.f64 	%fd316, %fd351, %fd117, %p144;
$L__BB6_98:
	setp.lt.s32 	%p145, %r1, 65;
	mov.f64 	%fd317, %fd316;
	mov.u64 	%rd302, %rd301;
	@%p145 bra 	$L__BB6_102;
	ld.shared.f64 	%fd122, [_ZN6thrust24THRUST_300001_SM_1000_NS8cuda_cub4core6detail5shmemE+40];
	ld.shared.u64 	%rd84, [_ZN6thrust24THRUST_300001_SM_1000_NS8cuda_cub4core6detail5shmemE+48];
	abs.f64 	%fd123, %fd316;
	abs.f64 	%fd124, %fd122;
	setp.lt.f64 	%p146, %fd123, %fd124;
	mov.f64 	%fd317, %fd122;
	mov.u64 	%rd302, %rd84;
	@%p146 bra 	$L__BB6_102;
	setp.lt.f64 	%p147, %fd124, %fd123;
	mov.f64 	%fd317, %fd316;
	mov.u64 	%rd302, %rd301;
	@%p147 bra 	$L__BB6_102;
	setp.lt.s64 	%p148, %rd301, %rd84;
	min.s64 	%rd302, %rd301, %rd84;
	selp.f64 	%fd317, %fd316, %fd122, %p148;
$L__BB6_102:
	setp.lt.s32 	%p149, %r1, 97;
	mov.f64 	%fd318, %fd317;
	mov.u64 	%rd303, %rd302;
	@%p149 bra 	$L__BB6_106;
	ld.shared.f64 	%fd127, [_ZN6thrust24THRUST_300001_SM_1000_NS8cuda_cub4core6detail5shmemE+56];
	ld.shared.u64 	%rd87, [_ZN6thrust24THRUST_300001_SM_1000_NS8cuda_cub4core6detail5shmemE+64];
	abs.f64 	%fd128, %fd317;
	abs.f64 	%fd129, %fd127;
	setp.lt.f64 	%p150, %fd128, %fd129;
	mov.f64 	%fd318, %fd127;
	mov.u64 	%rd303, %rd87;
	@%p150 bra 	$L__BB6_106;
	setp.lt.f64 	%p151, %fd129, %fd128;
	mov.f64 	%fd318, %fd317;
	mov.u64 	%rd303, %rd302;
	@%p151 bra 	$L__BB6_106;
	setp.lt.s64 	%p152, %rd302, %rd87;
	min.s64 	%rd303, %rd302, %rd87;
	selp.f64 	%fd318, %fd317, %fd127, %p152;
$L__BB6_106:
	setp.lt.s32 	%p153, %r1, 129;
	mov.f64 	%fd319, %fd318;
	mov.u64 	%rd304, %rd303;
	@%p153 bra 	$L__BB6_110;
	ld.shared.f64 	%fd132, [_ZN6thrust24THRUST_300001_SM_1000_NS8cuda_cub4core6detail5shmemE+72];
	ld.shared.u64 	%rd90, [_ZN6thrust24THRUST_300001_SM_1000_NS8cuda_cub4core6detail5shmemE+80];
	abs.f64 	%fd133, %fd318;
	abs.f64 	%fd134, %fd132;
	setp.lt.f64 	%p154, %fd133, %fd134;
	mov.f64 	%fd319, %fd132;
	mov.u64 	%rd304, %rd90;
	@%p154 bra 	$L__BB6_110;
	setp.lt.f64 	%p155, %fd134, %fd133;
	mov.f64 	%fd319, %fd318;
	mov.u64 	%rd304, %rd303;
	@%p155 bra 	$L__BB6_110;
	setp.lt.s64 	%p156, %rd303, %rd90;
	min.s64 	%rd304, %rd303, %rd90;
	selp.f64 	%fd319, %fd318, %fd132, %p156;
$L__BB6_110:
	setp.lt.s32 	%p157, %r1, 161;
	mov.f64 	%fd320, %fd319;
	mov.u64 	%rd305, %rd304;
	@%p157 bra 	$L__BB6_114;
	ld.shared.f64 	%fd137, [_ZN6thrust24THRUST_300001_SM_1000_NS8cuda_cub4core6detail5shmemE+88];
	ld.shared.u64 	%rd93, [_ZN6thrust24THRUST_300001_SM_1000_NS8cuda_cub4core6detail5shmemE+96];
	abs.f64 	%fd138, %fd319;
	abs.f64 	%fd139, %fd137;
	setp.lt.f64 	%p158, %fd138, %fd139;
	mov.f64 	%fd320, %fd137;
	mov.u64 	%rd305, %rd93;
	@%p158 bra 	$L__BB6_114;
	setp.lt.f64 	%p159, %fd139, %fd138;
	mov.f64 	%fd320, %fd319;
	mov.u64 	%rd305, %rd304;
	@%p159 bra 	$L__BB6_114;
	setp.lt.s64 	%p160, %rd304, %rd93;
	min.s64 	%rd305, %rd304, %rd93;
	selp.f64 	%fd320, %fd319, %fd137, %p160;
$L__BB6_114:
	setp.lt.s32 	%p161, %r1, 193;
	mov.f64 	%fd321, %fd320;
	mov.u64 	%rd306, %rd305;
	@%p161 bra 	$L__BB6_118;
	ld.shared.f64 	%fd142, [_ZN6thrust24THRUST_300001_SM_1000_NS8cuda_cub4core6detail5shmemE+104];
	ld.shared.u64 	%rd96, [_ZN6thrust24THRUST_300001_SM_1000_NS8cuda_cub4core6detail5shmemE+112];
	abs.f64 	%fd143, %fd320;
	abs.f64 	%fd144, %fd142;
	setp.lt.f64 	%p162, %fd143, %fd144;
	mov.f64 	%fd321, %fd142;
	mov.u64 	%rd306, %rd96;
	@%p162 bra 	$L__BB6_118;
	setp.lt.f64 	%p163, %fd144, %fd143;
	mov.f64 	%fd321, %fd320;
	mov.u64 	%rd306, %rd305;
	@%p163 bra 	$L__BB6_118;
	setp.lt.s64 	%p164, %rd305, %rd96;
	min.s64 	%rd306, %rd305, %rd96;
	selp.f64 	%fd321, %fd320, %fd142, %p164;
$L__BB6_118:
	setp.lt.s32 	%p165, %r1, 225;
	mov.u64 	%rd340, %rd306;
	mov.f64 	%fd351, %fd321;
	@%p165 bra 	$L__BB6_204;
	ld.shared.f64 	%fd147, [_ZN6thrust24THRUST_300001_SM_1000_NS8cuda_cub4core6detail5shmemE+120];
	ld.shared.u64 	%rd99, [_ZN6thrust24THRUST_300001_SM_1000_NS8cuda_cub4core6detail5shmemE+128];
	abs.f64 	%fd148, %fd321;
	abs.f64 	%fd149, %fd147;
	setp.lt.f64 	%p166, %fd148, %fd149;
	mov.u64 	%rd340, %rd99;
	mov.f64 	%fd351, %fd147;
	@%p166 bra 	$L__BB6_204;
	setp.lt.f64 	%p167, %fd149, %fd148;
	mov.u64 	%rd340, %rd306;
	mov.f64 	%fd351, %fd321;
	@%p167 bra 	$L__BB6_204;
	setp.lt.s64 	%p168, %rd306, %rd99;
	min.s64 	%rd340, %rd306, %rd99;
	selp.f64 	%fd351, %fd321, %fd147, %p168;
	bra.uni 	$L__BB6_204;
$L__BB6_122:
	mov.u32 	%r18, %tid.x;
	cvt.u64.u32 	%rd101, %r18;
	mul.wide.u32 	%rd195, %r18, 8;
	add.s64 	%rd102, %rd1, %rd195;
	ld.global.f64 	%fd274, [%rd102];
	add.s32 	%r31, %r18, 256;
	cvt.u64.u32 	%rd196, %r31;
	ld.global.f64 	%fd275, [%rd102+2048];
	add.s32 	%r32, %r18, 512;
	cvt.u64.u32 	%rd197, %r32;
	ld.global.f64 	%fd276, [%rd102+4096];
	add.s32 	%r33, %r18, 768;
	cvt.u64.u32 	%rd198, %r33;
	ld.global.f64 	%fd277, [%rd102+6144];
	or.b32  	%r34, %r18, 1024;
	cvt.u64.u32 	%rd103, %r34;
	add.s64 	%rd327, %rd192, %rd103;
	ld.global.f64 	%fd338, [%rd102+8192];
	abs.f64 	%fd278, %fd274;
	abs.f64 	%fd279, %fd275;
	setp.geu.f64 	%p3, %fd278, %fd279;
	selp.f64 	%fd280, %fd274, %fd275, %p3;
	selp.b64 	%rd199, %rd101, %rd196, %p3;
	abs.f64 	%fd281, %fd280;
	abs.f64 	%fd282, %fd276;
	setp.geu.f64 	%p4, %fd281, %fd282;
	selp.f64 	%fd283, %fd280, %fd276, %p4;
	selp.b64 	%rd200, %rd199, %rd197, %p4;
	abs.f64 	%fd284, %fd283;
	abs.f64 	%fd285, %fd277;
	setp.geu.f64 	%p5, %fd284, %fd285;
	selp.f64 	%fd152, %fd283, %fd277, %p5;
	selp.b64 	%rd105, %rd200, %rd198, %p5;
	abs.f64 	%fd153, %fd152;
	abs.f64 	%fd154, %fd338;
	setp.lt.f64 	%p6, %fd153, %fd154;
	@%p6 bra 	$L__BB6_124;
	setp.lt.f64 	%p7, %fd154, %fd153;
	setp.lt.u64 	%p8, %rd105, %rd103;
	or.pred  	%p9, %p7, %p8;
	selp.f64 	%fd338, %fd152, %fd338, %p9;
	add.s64 	%rd203, %rd192, %rd105;
	selp.b64 	%rd327, %rd203, %rd327, %p9;
$L__BB6_124:
	setp.lt.u64 	%p10, %rd194, 2560;
	mov.b64 	%rd316, 1280;
	@%p10 bra 	$L__BB6_137;
	mov.b64 	%rd308, 1280;
	mov.f64 	%fd323, %fd338;
$L__BB6_126:
	add.s64 	%rd206, %rd308, %rd101;
	shl.b64 	%rd207, %rd308, 3;
	add.s64 	%rd208, %rd102, %rd207;
	add.s64 	%rd310, %rd206, %rd192;
	ld.global.f64 	%fd324, [%rd208];
	ld.global.f64 	%fd325, [%rd208+2048];
	ld.global.f64 	%fd326, [%rd208+4096];
	add.s64 	%rd313, %rd310, 768;
	ld.global.f64 	%fd327, [%rd208+6144];
	ld.global.f64 	%fd338, [%rd208+8192];
	abs.f64 	%fd163, %fd323;
	abs.f64 	%fd164, %fd324;
	setp.lt.f64 	%p11, %fd163, %fd164;
	@%p11 bra 	$L__BB6_128;
	setp.lt.f64 	%p12, %fd164, %fd163;
	setp.lt.s64 	%p13, %rd327, %rd310;
	or.pred  	%p14, %p12, %p13;
	selp.f64 	%fd324, %fd323, %fd324, %p14;
	selp.b64 	%rd310, %rd327, %rd310, %p14;
$L__BB6_128:
	add.s64 	%rd209, %rd308, %rd101;
	add.s64 	%rd210, %rd209, %rd192;
	add.s64 	%rd311, %rd210, 256;
	abs.f64 	%fd167, %fd324;
	abs.f64 	%fd168, %fd325;
	setp.lt.f64 	%p15, %fd167, %fd168;
	@%p15 bra 	$L__BB6_130;
	setp.lt.f64 	%p16, %fd168, %fd167;
	setp.lt.s64 	%p17, %rd310, %rd311;
	or.pred  	%p18, %p16, %p17;
	selp.f64 	%fd325, %fd324, %fd325, %p18;
	selp.b64 	%rd311, %rd310, %rd311, %p18;
$L__BB6_130:
	add.s64 	%rd211, %rd308, %rd101;
	add.s64 	%rd212, %rd211, %rd192;
	add.s64 	%rd312, %rd212, 512;
	abs.f64 	%fd171, %fd325;
	abs.f64 	%fd172, %fd326;
	setp.lt.f64 	%p19, %fd171, %fd172;
	@%p19 bra 	$L__BB6_132;
	setp.lt.f64 	%p20, %fd172, %fd171;
	setp.lt.s64 	%p21, %rd311, %rd312;
	or.pred  	%p22, %p20, %p21;
	selp.f64 	%fd326, %fd325, %fd326, %p22;
	selp.b64 	%rd312, %rd311, %rd312, %p22;
$L__BB6_132:
	abs.f64 	%fd175, %fd326;
	abs.f64 	%fd176, %fd327;
	setp.lt.f64 	%p23, %fd175, %fd176;
	@%p23 bra 	$L__BB6_134;
	setp.lt.f64 	%p24, %fd176, %fd175;
	setp.lt.s64 	%p25, %rd312, %rd313;
	or.pred  	%p26, %p24, %p25;
	selp.f64 	%fd327, %fd326, %fd327, %p26;
	selp.b64 	%rd313, %rd312, %rd313, %p26;
$L__BB6_134:
	add.s64 	%rd213, %rd308, %rd101;
	add.s64 	%rd214, %rd213, %rd192;
	add.s64 	%rd327, %rd214, 1024;
	abs.f64 	%fd179, %fd327;
	abs.f64 	%fd180, %fd338;
	setp.lt.f64 	%p27, %fd179, %fd180;
	@%p27 bra 	$L__BB6_136;
	setp.lt.f64 	%p28, %fd180, %fd179;
	setp.lt.s64 	%p29, %rd313, %rd327;
	or.pred  	%p30, %p28, %p29;
	selp.f64 	%fd338, %fd327, %fd338, %p30;
	selp.b64 	%rd327, %rd313, %rd327, %p30;
$L__BB6_136:
	add.s64 	%rd316, %rd308, 1280;
	add.s64 	%rd215, %rd308, 2560;
	setp.le.s64 	%p31, %rd215, %rd194;
	mov.u64 	%rd308, %rd316;
	mov.f64 	%fd323, %fd338;
	@%p31 bra 	$L__BB6_126;
$L__BB6_137:
	setp.le.s64 	%p32, %rd194, %rd316;
	@%p32 bra 	$L__BB6_160;
	cvt.u32.u64 	%r35, %rd316;
	cvt.u32.u64 	%r36, %rd194;
	sub.s32 	%r19, %r36, %r35;
	setp.ge.s32 	%p33, %r18, %r19;
	@%p33 bra 	$L__BB6_160;
	cvta.to.global.u64 	%rd128, %rd191;
	not.b32 	%r38, %r18;
	add.s32 	%r39, %r38, %r36;
	sub.s32 	%r20, %r39, %r35;
	and.b32  	%r41, %r20, 768;
	setp.eq.s32 	%p34, %r41, 768;
	mov.u32 	%r389, %r18;
	@%p34 bra 	$L__BB6_145;
	add.s64 	%rd217, %rd316, %rd101;
	add.s64 	%rd318, %rd217, %rd192;
	shl.b64 	%rd218, %rd217, 3;
	add.s64 	%rd317, %rd128, %rd218;
	shr.u32 	%r42, %r20, 8;
	add.s32 	%r43, %r42, 1;
	and.b32  	%r44, %r43, 3;
	neg.s32 	%r387, %r44;
	mov.u32 	%r389, %r18;
$L__BB6_141:
	.pragma "nounroll";
	mov.u64 	%rd133, %rd327;
	mov.f64 	%fd184, %fd338;
	ld.global.f64 	%fd185, [%rd317];
	abs.f64 	%fd186, %fd184;
	abs.f64 	%fd187, %fd185;
	setp.lt.f64 	%p35, %fd186, %fd187;
	mov.f64 	%fd338, %fd185;
	mov.u64 	%rd327, %rd318;
	@%p35 bra 	$L__BB6_144;
	setp.lt.f64 	%p36, %fd187, %fd186;
	mov.f64 	%fd338, %fd184;
	mov.u64 	%rd327, %rd133;
	@%p36 bra 	$L__BB6_144;
	setp.lt.s64 	%p37, %rd133, %rd318;
	selp.f64 	%fd338, %fd184, %fd185, %p37;
	min.s64 	%rd327, %rd133, %rd318;
$L__BB6_144:
	add.s32 	%r389, %r389, 256;
	add.s64 	%rd318, %rd318, 256;
	add.s64 	%rd317, %rd317, 2048;
	add.s32 	%r387, %r387, 1;
	setp.ne.s32 	%p38, %r387, 0;
	@%p38 bra 	$L__BB6_141;
$L__BB6_145:
	setp.lt.u32 	%p39, %r20, 768;
	@%p39 bra 	$L__BB6_160;
	add.s32 	%r390, %r389, 512;
$L__BB6_147:
	mov.u32 	%r28, %r390;
	add.s32 	%r45, %r28, -512;
	cvt.u64.u32 	%rd219, %r45;
	add.s64 	%rd220, %rd316, %rd219;
	shl.b64 	%rd221, %rd220, 3;
	add.s64 	%rd141, %rd128, %rd221;
	add.s64 	%rd142, %rd220, %rd192;
	ld.global.f64 	%fd193, [%rd141];
	abs.f64 	%fd194, %fd338;
	abs.f64 	%fd195, %fd193;
	setp.lt.f64 	%p40, %fd194, %fd195;
	mov.f64 	%fd335, %fd193;
	mov.u64 	%rd324, %rd142;
	@%p40 bra 	$L__BB6_150;
	setp.lt.f64 	%p41, %fd195, %fd194;
	mov.f64 	%fd335, %fd338;
	mov.u64 	%rd324, %rd327;
	@%p41 bra 	$L__BB6_150;
	setp.lt.s64 	%p42, %rd327, %rd142;
	selp.f64 	%fd335, %fd338, %fd193, %p42;
	min.s64 	%rd324, %rd327, %rd142;
$L__BB6_150:
	add.s32 	%r46, %r28, -256;
	cvt.u64.u32 	%rd222, %r46;
	add.s64 	%rd223, %rd316, %rd222;
	add.s64 	%rd145, %rd223, %rd192;
	ld.global.f64 	%fd198, [%rd141+2048];
	abs.f64 	%fd199, %fd335;
	abs.f64 	%fd200, %fd198;
	setp.lt.f64 	%p43, %fd199, %fd200;
	mov.f64 	%fd336, %fd198;
	mov.u64 	%rd325, %rd145;
	@%p43 bra 	$L__BB6_153;
	setp.lt.f64 	%p44, %fd200, %fd199;
	mov.f64 	%fd336, %fd335;
	mov.u64 	%rd325, %rd324;
	@%p44 bra 	$L__BB6_153;
	setp.lt.s64 	%p45, %rd324, %rd145;
	selp.f64 	%fd336, %fd335, %fd198, %p45;
	min.s64 	%rd325, %rd324, %rd145;
$L__BB6_153:
	cvt.u64.u32 	%rd224, %r28;
	add.s64 	%rd225, %rd316, %rd224;
	add.s64 	%rd148, %rd225, %rd192;
	ld.global.f64 	%fd203, [%rd141+4096];
	abs.f64 	%fd204, %fd336;
	abs.f64 	%fd205, %fd203;
	setp.lt.f64 	%p46, %fd204, %fd205;
	mov.f64 	%fd337, %fd203;
	mov.u64 	%rd326, %rd148;
	@%p46 bra 	$L__BB6_156;
	setp.lt.f64 	%p47, %fd205, %fd204;
	mov.f64 	%fd337, %fd336;
	mov.u64 	%rd326, %rd325;
	@%p47 bra 	$L__BB6_156;
	setp.lt.s64 	%p48, %rd325, %rd148;
	selp.f64 	%fd337, %fd336, %fd203, %p48;
	min.s64 	%rd326, %rd325, %rd148;
$L__BB6_156:
	add.s32 	%r47, %r28, 256;
	cvt.u64.u32 	%rd226, %r47;
	add.s64 	%rd227, %rd316, %rd226;
	add.s64 	%rd151, %rd227, %rd192;
	ld.global.f64 	%fd208, [%rd141+6144];
	abs.f64 	%fd209, %fd337;
	abs.f64 	%fd210, %fd208;
	setp.lt.f64 	%p49, %fd209, %fd210;
	mov.f64 	%fd338, %fd208;
	mov.u64 	%rd327, %rd151;
	@%p49 bra 	$L__BB6_159;
	setp.lt.f64 	%p50, %fd210, %fd209;
	mov.f64 	%fd338, %fd337;
	mov.u64 	%rd327, %rd326;
	@%p50 bra 	$L__BB6_159;
	setp.lt.s64 	%p51, %rd326, %rd151;
	selp.f64 	%fd338, %fd337, %fd208, %p51;
	min.s64 	%rd327, %rd326, %rd151;
$L__BB6_159:
	add.s32 	%r390, %r28, 1024;
	add.s32 	%r48, %r28, 512;
	setp.lt.s32 	%p52, %r48, %r19;
	@%p52 bra 	$L__BB6_147;
$L__BB6_160:
	// begin inline asm
	mov.u32 %r49, %laneid;
	// end inline asm
	mov.b64 	%rd228, %fd338;
	mov.b64 	{%r51, %r56}, %rd228;
	mov.b32 	%r67, 1;
	mov.b32 	%r68, 31;
	mov.b32 	%r69, -1;
	// begin inline asm
	shfl.sync.down.b32 %r50, %r51, %r67, %r68, %r69;
	// end inline asm
	// begin inline asm
	shfl.sync.down.b32 %r55, %r56, %r67, %r68, %r69;
	// end inline asm
	mov.b64 	%rd229, {%r50, %r55};
	mov.b64 	%fd214, %rd229;
	mov.b64 	{%r61, %r66}, %rd327;
	// begin inline asm
	shfl.sync.down.b32 %r60, %r61, %r67, %r68, %r69;
	// end inline asm
	// begin inline asm
	shfl.sync.down.b32 %r65, %r66, %r67, %r68, %r69;
	// end inline asm
	mov.b64 	%rd155, {%r60, %r65};
	setp.gt.s32 	%p53, %r49, 30;
	mov.f64 	%fd340, %fd338;
	mov.u64 	%rd329, %rd327;
	@%p53 bra 	$L__BB6_164;
	abs.f64 	%fd215, %fd338;
	abs.f64 	%fd216, %fd214;
	setp.lt.f64 	%p54, %fd215, %fd216;
	mov.f64 	%fd340, %fd214;
	mov.u64 	%rd329, %rd155;
	@%p54 bra 	$L__BB6_164;
	setp.lt.f64 	%p55, %fd216, %fd215;
	mov.f64 	%fd340, %fd338;
	mov.u64 	%rd329, %rd327;
	@%p55 bra 	$L__BB6_164;
	setp.lt.s64 	%p56, %rd327, %rd155;
	selp.f64 	%fd340, %fd338, %fd214, %p56;
	min.s64 	%rd329, %rd327, %rd155;
$L__BB6_164:
	mov.b64 	%rd230, %fd340;
	mov.b64 	{%r71, %r76}, %rd230;
	mov.b32 	%r87, 2;
	mov.b32 	%r88, 31;
	mov.b32 	%r89, -1;
	// begin inline asm
	shfl.sync.down.b32 %r70, %r71, %r87, %r88, %r89;
	// end inline asm
	// begin inline asm
	shfl.sync.down.b32 %r75, %r76, %r87, %r88, %r89;
	// end inline asm
	mov.b64 	%rd231, {%r70, %r75};
	mov.b64 	%fd219, %rd231;
	mov.b64 	{%r81, %r86}, %rd329;
	// begin inline asm
	shfl.sync.down.b32 %r80, %r81, %r87, %r88, %r89;
	// end inline asm
	// begin inline asm
	shfl.sync.down.b32 %r85, %r86, %r87, %r88, %r89;
	// end inline asm
	mov.b64 	%rd158, {%r80, %r85};
	setp.gt.s32 	%p57, %r49, 29;
	mov.f64 	%fd341, %fd340;
	mov.u64 	%rd330, %rd329;
	@%p57 bra 	$L__BB6_168;
	abs.f64 	%fd220, %fd340;
	abs.f64 	%fd221, %fd219;
	setp.lt.f64 	%p58, %fd220, %fd221;
	mov.f64 	%fd341, %fd219;
	mov.u64 	%rd330, %rd158;
	@%p58 bra 	$L__BB6_168;
	setp.lt.f64 	%p59, %fd221, %fd220;
	mov.f64 	%fd341, %fd340;
	mov.u64 	%rd330, %rd329;
	@%p59 bra 	$L__BB6_168;
	setp.lt.s64 	%p60, %rd329, %rd158;
	selp.f64 	%fd341, %fd340, %fd219, %p60;
	min.s64 	%rd330, %rd329, %rd158;
$L__BB6_168:
	mov.b64 	%rd232, %fd341;
	mov.b64 	{%r91, %r96}, %rd232;
	mov.b32 	%r107, 4;
	mov.b32 	%r108, 31;
	mov.b32 	%r109, -1;
	// begin inline asm
	shfl.sync.down.b32 %r90, %r91, %r107, %r108, %r109;
	// end inline asm
	// begin inline asm
	shfl.sync.down.b32 %r95, %r96, %r107, %r108, %r109;
	// end inline asm
	mov.b64 	%rd233, {%r90, %r95};
	mov.b64 	%fd224, %rd233;
	mov.b64 	{%r101, %r106}, %rd330;
	// begin inline asm
	shfl.sync.down.b32 %r100, %r101, %r107, %r108, %r109;
	// end inline asm
	// begin inline asm
	shfl.sync.down.b32 %r105, %r106, %r107, %r108, %r109;
	// end inline asm
	mov.b64 	%rd161, {%r100, %r105};
	setp.gt.s32 	%p61, %r49, 27;
	mov.f64 	%fd342, %fd341;
	mov.u64 	%rd331, %rd330;
	@%p61 bra 	$L__BB6_172;
	abs.f64 	%fd225, %fd341;
	abs.f64 	%fd226, %fd224;
	setp.lt.f64 	%p62, %fd225, %fd226;
	mov.f64 	%fd342, %fd224;
	mov.u64 	%rd331, %rd161;
	@%p62 bra 	$L__BB6_172;
	setp.lt.f64 	%p63, %fd226, %fd225;
	mov.f64 	%fd342, %fd341;
	mov.u64 	%rd331, %rd330;
	@%p63 bra 	$L__BB6_172;
	setp.lt.s64 	%p64, %rd330, %rd161;
	selp.f64 	%fd342, %fd341, %fd224, %p64;
	min.s64 	%rd331, %rd330, %rd161;
$L__BB6_172:
	mov.b64 	%rd234, %fd342;
	mov.b64 	{%r111, %r116}, %rd234;
	mov.b32 	%r127, 8;
	mov.b32 	%r128, 31;
	mov.b32 	%r129, -1;
	// begin inline asm
	shfl.sync.down.b32 %r110, %r111, %r127, %r128, %r129;
	// end inline asm
	// begin inline asm
	shfl.sync.down.b32 %r115, %r116, %r127, %r128, %r129;
	// end inline asm
	mov.b64 	%rd235, {%r110, %r115};
	mov.b64 	%fd229, %rd235;
	mov.b64 	{%r121, %r126}, %rd331;
	// begin inline asm
	shfl.sync.down.b32 %r120, %r121, %r127, %r128, %r129;
	// end inline asm
	// begin inline asm
	shfl.sync.down.b32 %r125, %r126, %r127, %r128, %r129;
	// end inline asm
	mov.b64 	%rd164, {%r120, %r125};
	setp.gt.s32 	%p65, %r49, 23;
	mov.f64 	%fd343, %fd342;
	mov.u64 	%rd332, %rd331;
	@%p65 bra 	$L__BB6_176;
	abs.f64 	%fd230, %fd342;
	abs.f64 	%fd231, %fd229;
	setp.lt.f64 	%p66, %fd230, %fd231;
	mov.f64 	%fd343, %fd229;
	mov.u64 	%rd332, %rd164;
	@%p66 bra 	$L__BB6_176;
	setp.lt.f64 	%p67, %fd231, %fd230;
	mov.f64 	%fd343, %fd342;
	mov.u64 	%rd332, %rd331;
	@%p67 bra 	$L__BB6_176;
	setp.lt.s64 	%p68, %rd331, %rd164;
	selp.f64 	%fd343, %fd342, %fd229, %p68;
	min.s64 	%rd332, %rd331, %rd164;
$L__BB6_176:
	mov.b64 	%rd236, %fd343;
	mov.b64 	{%r131, %r136}, %rd236;
	mov.b32 	%r147, 16;
	mov.b32 	%r148, 31;
	mov.b32 	%r149, -1;
	// begin inline asm
	shfl.sync.down.b32 %r130, %r131, %r147, %r148, %r149;
	// end inline asm
	// begin inline asm
	shfl.sync.down.b32 %r135, %r136, %r147, %r148, %r149;
	// end inline asm
	mov.b64 	%rd237, {%r130, %r135};
	mov.b64 	%fd234, %rd237;
	mov.b64 	{%r141, %r146}, %rd332;
	// begin inline asm
	shfl.sync.down.b32 %r140, %r141, %r147, %r148, %r149;
	// end inline asm
	// begin inline asm
	shfl.sync.down.b32 %r145, %r146, %r147, %r148, %r149;
	// end inline asm
	mov.b64 	%rd167, {%r140, %r145};
	setp.gt.s32 	%p69, %r49, 15;
	mov.f64 	%fd351, %fd343;
	mov.u64 	%rd340, %rd332;
	@%p69 bra 	$L__BB6_180;
	abs.f64 	%fd235, %fd343;
	abs.f64 	%fd236, %fd234;
	setp.lt.f64 	%p70, %fd235, %fd236;
	mov.f64 	%fd351, %fd234;
	mov.u64 	%rd340, %rd167;
	@%p70 bra 	$L__BB6_180;
	setp.lt.f64 	%p71, %fd236, %fd235;
	mov.f64 	%fd351, %fd343;
	mov.u64 	%rd340, %rd332;
	@%p71 bra 	$L__BB6_180;
	setp.lt.s64 	%p72, %rd332, %rd167;
	selp.f64 	%fd351, %fd343, %fd234, %p72;
	min.s64 	%rd340, %rd332, %rd167;
$L__BB6_180:
	setp.ne.s32 	%p73, %r49, 0;
	@%p73 bra 	$L__BB6_182;
	shr.u32 	%r150, %r18, 1;
	and.b32  	%r151, %r150, 496;
	mov.u32 	%r152, _ZN6thrust24THRUST_300001_SM_1000_NS8cuda_cub4core6detail5shmemE;
	add.s32 	%r153, %r152, %r151;
	st.shared.f64 	[%r153+8], %fd351;
	st.shared.u64 	[%r153+16], %rd340;
$L__BB6_182:
	bar.sync 	0;
	setp.ne.s32 	%p74, %r18, 0;
	@%p74 bra 	$L__BB6_204;
	ld.shared.f64 	%fd239, [_ZN6thrust24THRUST_300001_SM_1000_NS8cuda_cub4core6detail5shmemE+24];
	ld.shared.u64 	%rd170, [_ZN6thrust24THRUST_300001_SM_1000_NS8cuda_cub4core6detail5shmemE+32];
	abs.f64 	%fd240, %fd351;
	abs.f64 	%fd241, %fd239;
	setp.lt.f64 	%p75, %fd240, %fd241;
	mov.f64 	%fd345, %fd239;
	mov.u64 	%rd334, %rd170;
	@%p75 bra 	$L__BB6_186;
	setp.lt.f64 	%p76, %fd241, %fd240;
	mov.f64 	%fd345, %fd351;
	mov.u64 	%rd334, %rd340;
	@%p76 bra 	$L__BB6_186;
	setp.lt.s64 	%p77, %rd340, %rd170;
	selp.f64 	%fd345, %fd351, %fd239, %p77;
	min.s64 	%rd334, %rd340, %rd170;
$L__BB6_186:
	ld.shared.f64 	%fd244, [_ZN6thrust24THRUST_300001_SM_1000_NS8cuda_cub4core6detail5shmemE+40];
	ld.shared.u64 	%rd173, [_ZN6thrust24THRUST_300001_SM_1000_NS8cuda_cub4core6detail5shmemE+48];
	abs.f64 	%fd245, %fd345;
	abs.f64 	%fd246, %fd244;
	setp.lt.f64 	%p78, %fd245, %fd246;
	mov.f64 	%fd346, %fd244;
	mov.u64 	%rd335, %rd173;
	@%p78 bra 	$L__BB6_189;
	setp.lt.f64 	%p79, %fd246, %fd245;
	mov.f64 	%fd346, %fd345;
	mov.u64 	%rd335, %rd334;
	@%p79 bra 	$L__BB6_189;
	setp.lt.s64 	%p80, %rd334, %rd173;
	selp.f64 	%fd346, %fd345, %fd244, %p80;
	min.s64 	%rd335, %rd334, %rd173;
$L__BB6_189:
	ld.shared.f64 	%fd249, [_ZN6thrust24THRUST_300001_SM_1000_NS8cuda_cub4core6detail5shmemE+56];
	ld.shared.u64 	%rd176, [_ZN6thrust24THRUST_300001_SM_1000_NS8cuda_cub4core6detail5shmemE+64];
	abs.f64 	%fd250, %fd346;
	abs.f64 	%fd251, %fd249;
	setp.lt.f64 	%p81, %fd250, %fd251;
	mov.f64 	%fd347, %fd249;
	mov.u64 	%rd336, %rd176;
	@%p81 bra 	$L__BB6_192;
	setp.lt.f64 	%p82, %fd251, %fd250;
	mov.f64 	%fd347, %fd346;
	mov.u64 	%rd336, %rd335;
	@%p82 bra 	$L__BB6_192;
	setp.lt.s64 	%p83, %rd335, %rd176;
	selp.f64 	%fd347, %fd346, %fd249, %p83;
	min.s64 	%rd336, %rd335, %rd176;
$L__BB6_192:
	ld.shared.f64 	%fd254, [_ZN6thrust24THRUST_300001_SM_1000_NS8cuda_cub4core6detail5shmemE+72];
	ld.shared.u64 	%rd179, [_ZN6thrust24THRUST_300001_SM_1000_NS8cuda_cub4core6detail5shmemE+80];
	abs.f64 	%fd255, %fd347;
	abs.f64 	%fd256, %fd254;
	setp.lt.f64 	%p84, %fd255, %fd256;
	mov.f64 	%fd348, %fd254;
	mov.u64 	%rd337, %rd179;
	@%p84 bra 	$L__BB6_195;
	setp.lt.f64 	%p85, %fd256, %fd255;
	mov.f64 	%fd348, %fd347;
	mov.u64 	%rd337, %rd336;
	@%p85 bra 	$L__BB6_195;
	setp.lt.s64 	%p86, %rd336, %rd179;
	selp.f64 	%fd348, %fd347, %fd254, %p86;
	min.s64 	%rd337, %rd336, %rd179;
$L__BB6_195:
	ld.shared.f64 	%fd259, [_ZN6thrust24THRUST_300001_SM_1000_NS8cuda_cub4core6detail5shmemE+88];
	ld.shared.u64 	%rd182, [_ZN6thrust24THRUST_300001_SM_1000_NS8cuda_cub4core6detail5shmemE+96];
	abs.f64 	%fd260, %fd348;
	abs.f64 	%fd261, %fd259;
	setp.lt.f64 	%p87, %fd260, %fd261;
	mov.f64 	%fd349, %fd259;
	mov.u64 	%rd338, %rd182;
	@%p87 bra 	$L__BB6_198;
	setp.lt.f64 	%p88, %fd261, %fd260;
	mov.f64 	%fd349, %fd348;
	mov.u64 	%rd338, %rd337;
	@%p88 bra 	$L__BB6_198;
	setp.lt.s64 	%p89, %rd337, %rd182;
	selp.f64 	%fd349, %fd348, %fd259, %p89;
	min.s64 	%rd338, %rd337, %rd182;
$L__BB6_198:
	ld.shared.f64 	%fd264, [_ZN6thrust24THRUST_300001_SM_1000_NS8cuda_cub4core6detail5shmemE+104];
	ld.shared.u64 	%rd185, [_ZN6thrust24THRUST_300001_SM_1000_NS8cuda_cub4core6detail5shmemE+112];
	abs.f64 	%fd265, %fd349;
	abs.f64 	%fd266, %fd264;
	setp.lt.f64 	%p90, %fd265, %fd266;
	mov.f64 	%fd350, %fd264;
	mov.u64 	%rd339, %rd185;
	@%p90 bra 	$L__BB6_201;
	setp.lt.f64 	%p91, %fd266, %fd265;
	mov.f64 	%fd350, %fd349;
	mov.u64 	%rd339, %rd338;
	@%p91 bra 	$L__BB6_201;
	setp.lt.s64 	%p92, %rd338, %rd185;
	selp.f64 	%fd350, %fd349, %fd264, %p92;
	min.s64 	%rd339, %rd338, %rd185;
$L__BB6_201:
	ld.shared.f64 	%fd269, [_ZN6thrust24THRUST_300001_SM_1000_NS8cuda_cub4core6detail5shmemE+120];
	ld.shared.u64 	%rd188, [_ZN6thrust24THRUST_300001_SM_1000_NS8cuda_cub4core6detail5shmemE+128];
	abs.f64 	%fd270, %fd350;
	abs.f64 	%fd271, %fd269;
	setp.lt.f64 	%p93, %fd270, %fd271;
	mov.u64 	%rd340, %rd188;
	mov.f64 	%fd351, %fd269;
	@%p93 bra 	$L__BB6_204;
	setp.lt.f64 	%p94, %fd271, %fd270;
	mov.u64 	%rd340, %rd339;
	mov.f64 	%fd351, %fd350;
	@%p94 bra 	$L__BB6_204;
	setp.lt.s64 	%p95, %rd339, %rd188;
	selp.f64 	%fd351, %fd350, %fd269, %p95;
	min.s64 	%rd340, %rd339, %rd188;
$L__BB6_204:
	mov.u32 	%r381, %tid.x;
	setp.ne.s32 	%p212, %r381, 0;
	@%p212 bra 	$L__BB6_206;
	ld.param.u64 	%rd271, [_ZN6thrust24THRUST_300001_SM_1000_NS8cuda_cub4core6detail13_kernel_agentINS1_8__reduce11ReduceAgentINS0_12zip_iteratorIN4cuda3std3__45tupleIJNS0_10device_ptrIdEENS0_17counting_iteratorIlNS0_11use_defaultESF_SF_EEEEEEEPNSB_IJdlEEESJ_lNS1_9__extrema9arg_max_fIdl10comparatorEEEEJSI_SK_lSO_EEEvDpT0__param_1];
	cvta.to.global.u64 	%rd270, %rd271;
	st.global.f64 	[%rd270], %fd351;
	st.global.u64 	[%rd270+8], %rd340;
$L__BB6_206:
	ret;

}
	// .globl	_ZN6thrust24THRUST_300001_SM_1000_NS8cuda_cub4core6detail13_kernel_agentINS1_8__reduce11ReduceAgentINS0_12zip_iteratorIN4cuda3std3__45tupleIJNS0_10device_ptrIdEENS0_17counting_iteratorIlNS0_11use_defaultESF_SF_EEEEEEEPNSB_IJdlEEESJ_lNS1_9__extrema9arg_max_fIdl10comparatorEEEEJSI_SK_lN3cub18CUB_300001_SM_100013GridEvenShareIlEENSR_9GridQueueIyEESO_EEEvDpT0_
.visible .entry _ZN6thrust24THRUST_300001_SM_1000_NS8cuda_cub4core6detail13_kernel_agentINS1_8__reduce11ReduceAgentINS0_12zip_iteratorIN4cuda3std3__45tupleIJNS0_10device_ptrIdEENS0_17counting_iteratorIlNS0_11use_defaultESF_SF_EEEEEEEPNSB_IJdlEEESJ_lNS1_9__extrema9arg_max_fIdl10comparatorEEEEJSI_SK_lN3cub18CUB_300001_SM_100013GridEvenShareIlEENSR_9GridQueueIyEESO_EEEvDpT0_(
	.param .align 8 .b8 _ZN6thrust24THRUST_300001_SM_1000_NS8cuda_cub4core6detail13_kernel_agentINS1_8__reduce11ReduceAgentINS0_12zip_iteratorIN4cuda3std3__45tupleIJNS0_10device_ptrIdEENS0_17counting_iteratorIlNS0_11use_defaultESF_SF_EEEEEEEPNSB_IJdlEEESJ_lNS1_9__extrema9arg_max_fIdl10comparatorEEEEJSI_SK_lN3cub18CUB_300001_SM_100013GridEvenShareIlEENSR_9GridQueueIyEESO_EEEvDpT0__param_0[16],
	.param .u64 .ptr .align 1 _ZN6thrust24THRUST_300001_SM_1000_NS8cuda_cub4core6detail13_kernel_agentINS1_8__reduce11ReduceAgentINS0_12zip_iteratorIN4cuda3std3__45tupleIJNS0_10device_ptrIdEENS0_17counting_iteratorIlNS0_11use_defaultESF_SF_EEEEEEEPNSB_IJdlEEESJ_lNS1_9__extrema9arg_max_fIdl10comparatorEEEEJSI_SK_lN3cub18CUB_300001_SM_100013GridEvenShareIlEENSR_9GridQueueIyEESO_EEEvDpT0__param_1,
	.param .u64 _ZN6thrust24THRUST_300001_SM_1000_NS8cuda_cub4core6detail13_kernel_agentINS1_8__reduce11ReduceAgentINS0_12zip_iteratorIN4cuda3std3__45tupleIJNS0_10device_ptrIdEENS0_17counting_iteratorIlNS0_11use_defaultESF_SF_EEEEEEEPNSB_IJdlEEESJ_lNS1_9__extrema9arg_max_fIdl10comparatorEEEEJSI_SK_lN3cub18CUB_300001_SM_100013GridEvenShareIlEENSR_9GridQueueIyEESO_EEEvDpT0__param_2,
	.param .align 8 .b8 _ZN6thrust24THRUST_300001_SM_1000_NS8cuda_cub4core6detail13_kernel_agentINS1_8__reduce11ReduceAgentINS0_12zip_iteratorIN4cuda3std3__45tupleIJNS0_10device_ptrIdEENS0_17counting_iteratorIlNS0_11use_defaultESF_SF_EEEEEEEPNSB_IJdlEEESJ_lNS1_9__extrema9arg_max_fIdl10comparatorEEEEJSI_SK_lN3cub18CUB_300001_SM_100013GridEvenShareIlEENSR_9GridQueueIyEESO_EEEvDpT0__param_3[72],
	.param .align 8 .b8 _ZN6thrust24THRUST_300001_SM_1000_NS8cuda_cub4core6detail13_kernel_agentINS1_8__reduce11ReduceAgentINS0_12zip_iteratorIN4cuda3std3__45tupleIJNS0_10device_ptrIdEENS0_17counting_iteratorIlNS0_11use_defaultESF_SF_EEEEEEEPNSB_IJdlEEESJ_lNS1_9__extrema9arg_max_fIdl10comparatorEEEEJSI_SK_lN3cub18CUB_300001_SM_100013GridEvenShareIlEENSR_9GridQueueIyEESO_EEEvDpT0__param_4[8],
	.param .align 1 .b8 _ZN6thrust24THRUST_300001_SM_1000_NS8cuda_cub4core6detail13_kernel_agentINS1_8__reduce11ReduceAgentINS0_12zip_iteratorIN4cuda3std3__45tupleIJNS0_10device_ptrIdEENS0_17counting_iteratorIlNS0_11use_defaultESF_SF_EEEEEEEPNSB_IJdlEEESJ_lNS1_9__extrema9arg_max_fIdl10comparatorEEEEJSI_SK_lN3cub18CUB_300001_SM_100013GridEvenShareIlEENSR_9GridQueueIyEESO_EEEvDpT0__param_5[1]
)
.maxntid 256
{
	.reg .pred 	%p<215>;
	.reg .b32 	%r<399>;
	.reg .b64 	%rd<356>;
	.reg .b64 	%fd<352>;

	ld.param.u64 	%rd196, [_ZN6thrust24THRUST_300001_SM_1000_NS8cuda_cub4core6detail13_kernel_agentINS1_8__reduce11ReduceAgentINS0_12zip_iteratorIN4cuda3std3__45tupleIJNS0_10device_ptrIdEENS0_17counting_iteratorIlNS0_11use_defaultESF_SF_EEEEEEEPNSB_IJdlEEESJ_lNS1_9__extrema9arg_max_fIdl10comparatorEEEEJSI_SK_lN3cub18CUB_300001_SM_100013GridEvenShareIlEENSR_9GridQueueIyEESO_EEEvDpT0__param_0+8];
	ld.param.u64 	%rd195, [_ZN6thrust24THRUST_300001_SM_1000_NS8cuda_cub4core6detail13_kernel_agentINS1_8__reduce11ReduceAgentINS0_12zip_iteratorIN4cuda3std3__45tupleIJNS0_10device_ptrIdEENS0_17counting_iteratorIlNS0_11use_defaultESF_SF_EEEEEEEPNSB_IJdlEEESJ_lNS1_9__extrema9arg_max_fIdl10comparatorEEEEJSI_SK_lN3cub18CUB_300001_SM_100013GridEvenShareIlEENSR_9GridQueueIyEESO_EEEvDpT0__param_0];
	ld.param.u64 	%rd199, [_ZN6thrust24THRUST_300001_SM_1000_NS8cuda_cub4core6detail13_kernel_agentINS1_8__reduce11ReduceAgentINS0_12zip_iteratorIN4cuda3std3__45tupleIJNS0_10device_ptrIdEENS0_17counting_iteratorIlNS0_11use_defaultESF_SF_EEEEEEEPNSB_IJdlEEESJ_lNS1_9__extrema9arg_max_fIdl10comparatorEEEEJSI_SK_lN3cub18CUB_300001_SM_100013GridEvenShareIlEENSR_9GridQueueIyEESO_EEEvDpT0__param_4];
	ld.param.u64 	%rd198, [_ZN6thrust24THRUST_300001_SM_1000_NS8cuda_cub4core6detail13_kernel_agentINS1_8__reduce11ReduceAgentINS0_12zip_iteratorIN4cuda3std3__45tupleIJNS0_10device_ptrIdEENS0_17counting_iteratorIlNS0_11use_defaultESF_SF_EEEEEEEPNSB_IJdlEEESJ_lNS1_9__extrema9arg_max_fIdl10comparatorEEEEJSI_SK_lN3cub18CUB_300001_SM_100013GridEvenShareIlEENSR_9GridQueueIyEESO_EEEvDpT0__param_2];
	cvta.to.global.u64 	%rd1, %rd199;
	cvta.to.global.u64 	%rd2, %rd195;
	mov.u32 	%r1, %ctaid.x;
	mul.lo.s32 	%r33, %r1, 1280;
	cvt.u64.u32 	%rd4, %r33;
	mov.u32 	%r34, %nctaid.x;
	mul.lo.s32 	%r35, %r34, 1280;
	cvt.u64.u32 	%rd5, %r35;
	add.s64 	%rd200, %rd4, 1280;
	setp.le.s64 	%p1, %rd200, %rd198;
	@%p1 bra 	$L__BB7_121;
	cvt.u32.u64 	%r159, %rd4;
	cvt.u32.u64 	%r2, %rd198;
	sub.s32 	%r3, %r2, %r159;
	mov.u32 	%r4, %tid.x;
	setp.ge.s32 	%p98, %r4, %r3;
	mov.f64 	%fd298, 0d0000000000000000;
	mov.b64 	%rd298, 0;
	mov.u32 	%r393, %r4;
	@%p98 bra 	$L__BB7_3;
	cvt.u64.u32 	%rd246, %r4;
	add.s64 	%rd247, %rd4, %rd246;
	shl.b64 	%rd248, %rd247, 3;
	add.s64 	%rd249, %rd2, %rd248;
	add.s64 	%rd298, %rd196, %rd247;
	ld.global.f64 	%fd298, [%rd249];
	add.s32 	%r393, %r4, 256;
$L__BB7_3:
	setp.ge.s32 	%p99, %r393, %r3;
	@%p99 bra 	$L__BB7_25;
	not.b32 	%r161, %r393;
	add.s32 	%r162, %r161, %r2;
	sub.s32 	%r7, %r162, %r159;
	and.b32  	%r163, %r7, 768;
	setp.eq.s32 	%p100, %r163, 768;
	@%p100 bra 	$L__BB7_10;
	cvt.u64.u32 	%rd251, %r393;
	add.s64 	%rd252, %rd251, %rd4;
	add.s64 	%rd289, %rd252, %rd196;
	shl.b64 	%rd253, %rd252, 3;
	add.s64 	%rd288, %rd2, %rd253;
	shr.u32 	%r164, %r7, 8;
	add.s32 	%r165, %r164, 1;
	and.b32  	%r166, %r165, 3;
	neg.s32 	%r391, %r166;
$L__BB7_6:
	.pragma "nounroll";
	mov.u64 	%rd12, %rd298;
	mov.f64 	%fd3, %fd298;
	ld.global.f64 	%fd4, [%rd288];
	abs.f64 	%fd5, %fd3;
	abs.f64 	%fd6, %fd4;
	setp.lt.f64 	%p101, %fd5, %fd6;
	mov.u64 	%rd298, %rd289;
	mov.f64 	%fd298, %fd4;
	@%p101 bra 	$L__BB7_9;
	setp.lt.f64 	%p102, %fd6, %fd5;
	mov.u64 	%rd298, %rd12;
	mov.f64 	%fd298, %fd3;
	@%p102 bra 	$L__BB7_9;
	setp.lt.s64 	%p103, %rd12, %rd289;
	min.s64 	%rd298, %rd12, %rd289;
	selp.f64 	%fd298, %fd3, %fd4, %p103;
$L__BB7_9:
	add.s32 	%r393, %r393, 256;
	add.s64 	%rd289, %rd289, 256;
	add.s64 	%rd288, %rd288, 2048;
	add.s32 	%r391, %r391, 1;
	setp.ne.s32 	%p104, %r391, 0;
	@%p104 bra 	$L__BB7_6;
$L__BB7_10:
	setp.lt.u32 	%p105, %r7, 768;
	@%p105 bra 	$L__BB7_25;
	add.s32 	%r394, %r393, 512;
$L__BB7_12:
	mov.u32 	%r15, %r394;
	add.s32 	%r167, %r15, -512;
	cvt.s64.s32 	%rd254, %r167;
	add.s64 	%rd255, %rd254, %rd4;
	shl.b64 	%rd256, %rd255, 3;
	add.s64 	%rd20, %rd2, %rd256;
	add.s64 	%rd21, %rd255, %rd196;
	ld.global.f64 	%fd12, [%rd20];
	abs.f64 	%fd13, %fd298;
	abs.f64 	%fd14, %fd12;
	setp.lt.f64 	%p106, %fd13, %fd14;
	mov.u64 	%rd295, %rd21;
	mov.f64 	%fd295, %fd12;
	@%p106 bra 	$L__BB7_15;
	setp.lt.f64 	%p107, %fd14, %fd13;
	mov.u64 	%rd295, %rd298;
	mov.f64 	%fd295, %fd298;
	@%p107 bra 	$L__BB7_15;
	setp.lt.s64 	%p108, %rd298, %rd21;
	min.s64 	%rd295, %rd298, %rd21;
	selp.f64 	%fd295, %fd298, %fd12, %p108;
$L__BB7_15:
	add.s32 	%r168, %r15, -256;
	cvt.s64.s32 	%rd257, %r168;
	add.s64 	%rd258, %rd257, %rd4;
	add.s64 	%rd24, %rd258, %rd196;
	ld.global.f64 	%fd17, [%rd20+2048];
	abs.f64 	%fd18, %fd295;
	abs.f64 	%fd19, %fd17;
	setp.lt.f64 	%p109, %fd18, %fd19;
	mov.u64 	%rd296, %rd24;
	mov.f64 	%fd296, %fd17;
	@%p109 bra 	$L__BB7_18;
	setp.lt.f64 	%p110, %fd19, %fd18;
	mov.u64 	%rd296, %rd295;
	mov.f64 	%fd296, %fd295;
	@%p110 bra 	$L__BB7_18;
	setp.lt.s64 	%p111, %rd295, %rd24;
	min.s64 	%rd296, %rd295, %rd24;
	selp.f64 	%fd296, %fd295, %fd17, %p111;
$L__BB7_18:
	cvt.s64.s32 	%rd259, %r15;
	add.s64 	%rd260, %rd259, %rd4;
	add.s64 	%rd27, %rd260, %rd196;
	ld.global.f64 	%fd22, [%rd20+4096];
	abs.f64 	%fd23, %fd296;
	abs.f64 	%fd24, %fd22;
	setp.lt.f64 	%p112, %fd23, %fd24;
	mov.u64 	%rd297, %rd27;
	mov.f64 	%fd297, %fd22;
	@%p112 bra 	$L__BB7_21;
	setp.lt.f64 	%p113, %fd24, %fd23;
	mov.u64 	%rd297, %rd296;
	mov.f64 	%fd297, %fd296;
	@%p113 bra 	$L__BB7_21;
	setp.lt.s64 	%p114, %rd296, %rd27;
	min.s64 	%rd297, %rd296, %rd27;
	selp.f64 	%fd297, %fd296, %fd22, %p114;
$L__BB7_21:
	add.s32 	%r169, %r15, 256;
	cvt.s64.s32 	%rd261, %r169;
	add.s64 	%rd262, %rd261, %rd4;
	add.s64 	%rd30, %rd262, %rd196;
	ld.global.f64 	%fd27, [%rd20+6144];
	abs.f64 	%fd28, %fd297;
	abs.f64 	%fd29, %fd27;
	setp.lt.f64 	%p115, %fd28, %fd29;
	mov.u64 	%rd298, %rd30;
	mov.f64 	%fd298, %fd27;
	@%p115 bra 	$L__BB7_24;
	setp.lt.f64 	%p116, %fd29, %fd28;
	mov.u64 	%rd298, %rd297;
	mov.f64 	%fd298, %fd297;
	@%p116 bra 	$L__BB7_24;
	setp.lt.s64 	%p117, %rd297, %rd30;
	min.s64 	%rd298, %rd297, %rd30;
	selp.f64 	%fd298, %fd297, %fd27, %p117;
$L__BB7_24:
	add.s32 	%r394, %r15, 1024;
	add.s32 	%r170, %r15, 512;
	setp.lt.s32 	%p118, %r170, %r3;
	@%p118 bra 	$L__BB7_12;
$L__BB7_25:
	setp.lt.s32 	%p119, %r3, 256;
	@%p119 bra 	$L__BB7_70;
	// begin inline asm
	mov.u32 %r284, %laneid;
	// end inline asm
	mov.b64 	%rd273, %fd298;
	mov.b64 	{%r286, %r291}, %rd273;
	mov.b32 	%r302, 1;
	mov.b32 	%r303, 31;
	mov.b32 	%r304, -1;
	// begin inline asm
	shfl.sync.down.b32 %r285, %r286, %r302, %r303, %r304;
	// end inline asm
	// begin inline asm
	shfl.sync.down.b32 %r290, %r291, %r302, %r303, %r304;
	// end inline asm
	mov.b64 	%rd274, {%r285, %r290};
	mov.b64 	%fd33, %rd274;
	mov.b64 	{%r296, %r301}, %rd298;
	// begin inline asm
	shfl.sync.down.b32 %r295, %r296, %r302, %r303, %r304;
	// end inline asm
	// begin inline asm
	shfl.sync.down.b32 %r300, %r301, %r302, %r303, %r304;
	// end inline asm
	mov.b64 	%rd34, {%r295, %r300};
	setp.gt.s32 	%p171, %r284, 30;
	mov.u64 	%rd300, %rd298;
	mov.f64 	%fd300, %fd298;
	@%p171 bra 	$L__BB7_30;
	abs.f64 	%fd34, %fd298;
	abs.f64 	%fd35, %fd33;
	setp.lt.f64 	%p172, %fd34, %fd35;
	mov.u64 	%rd300, %rd34;
	mov.f64 	%fd300, %fd33;
	@%p172 bra 	$L__BB7_30;
	setp.lt.f64 	%p173, %fd35, %fd34;
	mov.u64 	%rd300, %rd298;
	mov.f64 	%fd300, %fd298;
	@%p173 bra 	$L__BB7_30;
	setp.lt.s64 	%p174, %rd298, %rd34;
	min.s64 	%rd300, %rd298, %rd34;
	selp.f64 	%fd300, %fd298, %fd33, %p174;
$L__BB7_30:
	mov.b64 	%rd275, %fd300;
	mov.b64 	{%r306, %r311}, %rd275;
	mov.b32 	%r322, 2;
	mov.b32 	%r323, 31;
	mov.b32 	%r324, -1;
	// begin inline asm
	shfl.sync.down.b32 %r305, %r306, %r322, %r323, %r324;
	// end inline asm
	// begin inline asm
	shfl.sync.down.b32 %r310, %r311, %r322, %r323, %r324;
	// end inline asm
	mov.b64 	%rd276, {%r305, %r310};
	mov.b64 	%fd38, %rd276;
	mov.b64 	{%r316, %r321}, %rd300;
	// begin inline asm
	shfl.sync.down.b32 %r315, %r316, %r322, %r323, %r324;
	// end inline asm
	// begin inline asm
	shfl.sync.down.b32 %r320, %r321, %r322, %r323, %r324;
	// end inline asm
	mov.b64 	%rd37, {%r315, %r320};
	setp.gt.s32 	%p175, %r284, 29;
	mov.u64 	%rd301, %rd300;
	mov.f64 	%fd301, %fd300;
	@%p175 bra 	$L__BB7_34;
	abs.f64 	%fd39, %fd300;
	abs.f64 	%fd40, %fd38;
	setp.lt.f64 	%p176, %fd39, %fd40;
	mov.u64 	%rd301, %rd37;
	mov.f64 	%fd301, %fd38;
	@%p176 bra 	$L__BB7_34;
	setp.lt.f64 	%p177, %fd40, %fd39;
	mov.u64 	%rd301, %rd300;
	mov.f64 	%fd301, %fd300;
	@%p177 bra 	$L__BB7_34;
	setp.lt.s64 	%p178, %rd300, %rd37;
	min.s64 	%rd301, %rd300, %rd37;
	selp.f64 	%fd301, %fd300, %fd38, %p178;
$L__BB7_34:
	mov.b64 	%rd277, %fd301;
	mov.b64 	{%r326, %r331}, %rd277;
	mov.b32 	%r342, 4;
	mov.b32 	%r343, 31;
	mov.b32 	%r344, -1;
	// begin inline asm
	shfl.sync.down.b32 %r325, %r326, %r342, %r343, %r344;
	// end inline asm
	// begin inline asm
	shfl.sync.down.b32 %r330, %r331, %r342, %r343, %r344;
	// end inline asm
	mov.b64 	%rd278, {%r325, %r330};
	mov.b64 	%fd43, %rd278;
	mov.b64 	{%r336, %r341}, %rd301;
	// begin inline asm
	shfl.sync.down.b32 %r335, %r336, %r342, %r343, %r344;
	// end inline asm
	// begin inline asm
	shfl.sync.down.b32 %r340, %r341, %r342, %r343, %r344;
	// end inline asm
	mov.b64 	%rd40, {%r335, %r340};
	setp.gt.s32 	%p179, %r284, 27;
	mov.u64 	%rd302, %rd301;
	mov.f64 	%fd302, %fd301;
	@%p179 bra 	$L__BB7_38;
	abs.f64 	%fd44, %fd301;
	abs.f64 	%fd45, %fd43;
	setp.lt.f64 	%p180, %fd44, %fd45;
	mov.u64 	%rd302, %rd40;
	mov.f64 	%fd302, %fd43;
	@%p180 bra 	$L__BB7_38;
	setp.lt.f64 	%p181, %fd45, %fd44;
	mov.u64 	%rd302, %rd301;
	mov.f64 	%fd302, %fd301;
	@%p181 bra 	$L__BB7_38;
	setp.lt.s64 	%p182, %rd301, %rd40;
	min.s64 	%rd302, %rd301, %rd40;
	selp.f64 	%fd302, %fd301, %fd43, %p182;
$L__BB7_38:
	mov.b64 	%rd279, %fd302;
	mov.b64 	{%r346, %r351}, %rd279;
	mov.b32 	%r362, 8;
	mov.b32 	%r363, 31;
	mov.b32 	%r364, -1;
	// begin inline asm
	shfl.sync.down.b32 %r345, %r346, %r362, %r363, %r364;
	// end inline asm
	// begin inline asm
	shfl.sync.down.b32 %r350, %r351, %r362, %r363, %r364;
	// end inline asm
	mov.b64 	%rd280, {%r345, %r350};
	mov.b64 	%fd48, %rd280;
	mov.b64 	{%r356, %r361}, %rd302;
	// begin inline asm
	shfl.sync.down.b32 %r355, %r356, %r362, %r363, %r364;
	// end inline asm
	// begin inline asm
	shfl.sync.down.b32 %r360, %r361, %r362, %r363, %r364;
	// end inline asm
	mov.b64 	%rd43, {%r355, %r360};
	setp.gt.s32 	%p183, %r284, 23;
	mov.u64 	%rd303, %rd302;
	mov.f64 	%fd303, %fd302;
	@%p183 bra 	$L__BB7_42;
	abs.f64 	%fd49, %fd302;
	abs.f64 	%fd50, %fd48;
	setp.lt.f64 	%p184, %fd49, %fd50;
	mov.u64 	%rd303, %rd43;
	mov.f64 	%fd303, %fd48;
	@%p184 bra 	$L__BB7_42;
	setp.lt.f64 	%p185, %fd50, %fd49;
	mov.u64 	%rd303, %rd302;
	mov.f64 	%fd303, %fd302;
	@%p185 bra 	$L__BB7_42;
	setp.lt.s64 	%p186, %rd302, %rd43;
	min.s64 	%rd303, %rd302, %rd43;
	selp.f64 	%fd303, %fd302, %fd48, %p186;
$L__BB7_42:
	mov.b64 	%rd281, %fd303;
	mov.b64 	{%r366, %r371}, %rd281;
	mov.b32 	%r382, 16;
	mov.b32 	%r383, 31;
	mov.b32 	%r384, -1;
	// begin inline asm
	shfl.sync.down.b32 %r365, %r366, %r382, %r383, %r384;
	// end inline asm
	// begin inline asm
	shfl.sync.down.b32 %r370, %r371, %r382, %r383, %r384;
	// end inline asm
	mov.b64 	%rd282, {%r365, %r370};
	mov.b64 	%fd53, %rd282;
	mov.b64 	{%r376, %r381}, %rd303;
	// begin inline asm
	shfl.sync.down.b32 %r375, %r376, %r382, %r383, %r384;
	// end inline asm
	// begin inline asm
	shfl.sync.down.b32 %r380, %r381, %r382, %r383, %r384;
	// end inline asm
	mov.b64 	%rd46, {%r375, %r380};
	setp.gt.s32 	%p187, %r284, 15;
	mov.u64 	%rd355, %rd303;
	mov.f64 	%fd351, %fd303;
	@%p187 bra 	$L__BB7_46;
	abs.f64 	%fd54, %fd303;
	abs.f64 	%fd55, %fd53;
	setp.lt.f64 	%p188, %fd54, %fd55;
	mov.u64 	%rd355, %rd46;
	mov.f64 	%fd351, %fd53;
	@%p188 bra 	$L__BB7_46;
	setp.lt.f64 	%p189, %fd55, %fd54;
	mov.u64 	%rd355, %rd303;
	mov.f64 	%fd351, %fd303;
	@%p189 bra 	$L__BB7_46;
	setp.lt.s64 	%p190, %rd303, %rd46;
	min.s64 	%rd355, %rd303, %rd46;
	selp.f64 	%fd351, %fd303, %fd53, %p190;
$L__BB7_46:
	setp.ne.s32 	%p191, %r284, 0;
	@%p191 bra 	$L__BB7_48;
	shr.u32 	%r385, %r4, 1;
	and.b32  	%r386, %r385, 496;
	mov.u32 	%r387, _ZN6thrust24THRUST_300001_SM_1000_NS8cuda_cub4core6detail5shmemE;
	add.s32 	%r388, %r387, %r386;
	st.shared.f64 	[%r388+8], %fd351;
	st.shared.u64 	[%r388+16], %rd355;
$L__BB7_48:
	bar.sync 	0;
	setp.ne.s32 	%p192, %r4, 0;
	@%p192 bra 	$L__BB7_208;
	ld.shared.f64 	%fd58, [_ZN6thrust24THRUST_300001_SM_1000_NS8cuda_cub4core6detail5shmemE+24];
	ld.shared.u64 	%rd49, [_ZN6thrust24THRUST_300001_SM_1000_NS8cuda_cub4core6detail5shmemE+32];
	abs.f64 	%fd59, %fd351;
	abs.f64 	%fd60, %fd58;
	setp.lt.f64 	%p193, %fd59, %fd60;
	mov.u64 	%rd305, %rd49;
	mov.f64 	%fd305, %fd58;
	@%p193 bra 	$L__BB7_52;
	setp.lt.f64 	%p194, %fd60, %fd59;
	mov.u64 	%rd305, %rd355;
	mov.f64 	%fd305, %fd351;
	@%p194 bra 	$L__BB7_52;
	setp.lt.s64 	%p195, %rd355, %rd49;
	min.s64 	%rd305, %rd355, %rd49;
	selp.f64 	%fd305, %fd351, %fd58, %p195;
$L__BB7_52:
	ld.shared.f64 	%fd63, [_ZN6thrust24THRUST_300001_SM_1000_NS8cuda_cub4core6detail5shmemE+40];
	ld.shared.u64 	%rd52, [_ZN6thrust24THRUST_300001_SM_1000_NS8cuda_cub4core6detail5shmemE+48];
	abs.f64 	%fd64, %fd305;
	abs.f64 	%fd65, %fd63;
	setp.lt.f64 	%p196, %fd64, %fd65;
	mov.u64 	%rd306, %rd52;
	mov.f64 	%fd306, %fd63;
	@%p196 bra 	$L__BB7_55;
	setp.lt.f64 	%p197, %fd65, %fd64;
	mov.u64 	%rd306, %rd305;
	mov.f64 	%fd306, %fd305;
	@%p197 bra 	$L__BB7_55;
	setp.lt.s64 	%p198, %rd305, %rd52;
	min.s64 	%rd306, %rd305, %rd52;
	selp.f64 	%fd306, %fd305, %fd63, %p198;
$L__BB7_55:
	ld.shared.f64 	%fd68, [_ZN6thrust24THRUST_300001_SM_1000_NS8cuda_cub4core6detail5shmemE+56];
	ld.shared.u64 	%rd55, [_ZN6thrust24THRUST_300001_SM_1000_NS8cuda_cub4core6detail5shmemE+64];
	abs.f64 	%fd69, %fd306;
	abs.f64 	%fd70, %fd68;
	setp.lt.f64 	%p199, %fd69, %fd70;
	mov.u64 	%rd307, %rd55;
	mov.f64 	%fd307, %fd68;
	@%p199 bra 	$L__BB7_58;
	setp.lt.f64 	%p200, %fd70, %fd69;
	mov.u64 	%rd307, %rd306;
	mov.f64 	%fd307, %fd306;
	@%p200 bra 	$L__BB7_58;
	setp.lt.s64 	%p201, %rd306, %rd55;
	min.s64 	%rd307, %rd306, %rd55;
	selp.f64 	%fd307, %fd306, %fd68, %p201;
$L__BB7_58:
	ld.shared.f64 	%fd73, [_ZN6thrust24THRUST_300001_SM_1000_NS8cuda_cub4core6detail5shmemE+72];
	ld.shared.u64 	%rd58, [_ZN6thrust24THRUST_300001_SM_1000_NS8cuda_cub4core6detail5shmemE+80];
	abs.f64 	%fd74, %fd307;
	abs.f64 	%fd75, %fd73;
	setp.lt.f64 	%p202, %fd74, %fd75;
	mov.u64 	%rd308, %rd58;
	mov.f64 	%fd308, %fd73;
	@%p202 bra 	$L__BB7_61;
	setp.lt.f64 	%p203, %fd75, %fd74;
	mov.u64 	%rd308, %rd307;
	mov.f64 	%fd308, %fd307;
	@%p203 bra 	$L__BB7_61;
	setp.lt.s64 	%p204, %rd307, %rd58;
	min.s64 	%rd308, %rd307, %rd58;
	selp.f64 	%fd308, %fd307, %fd73, %p204;
$L__BB7_61:
	ld.shared.f64 	%fd78, [_ZN6thrust24THRUST_300001_SM_1000_NS8cuda_cub4core6detail5shmemE+88];
	ld.shared.u64 	%rd61, [_ZN6thrust24THRUST_300001_SM_1000_NS8cuda_cub4core6detail5shmemE+96];
	abs.f64 	%fd79, %fd308;
	abs.f64 	%fd80, %fd78;
	setp.lt.f64 	%p205, %fd79, %fd80;
	mov.u64 	%rd309, %rd61;
	mov.f64 	%fd309, %fd78;
	@%p205 bra 	$L__BB7_64;
	setp.lt.f64 	%p206, %fd80, %fd79;
	mov.u64 	%rd309, %rd308;
	mov.f64 	%fd309, %fd308;
	@%p206 bra 	$L__BB7_64;
	setp.lt.s64 	%p207, %rd308, %rd61;
	min.s64 	%rd309, %rd308, %rd61;
	selp.f64 	%fd309, %fd308, %fd78, %p207;
$L__BB7_64:
	ld.shared.f64 	%fd83, [_ZN6thrust24THRUST_300001_SM_1000_NS8cuda_cub4core6detail5shmemE+104];
	ld.shared.u64 	%rd64, [_ZN6thrust24THRUST_300001_SM_1000_NS8cuda_cub4core6detail5shmemE+112];
	abs.f64 	%fd84, %fd309;
	abs.f64 	%fd85, %fd83;
	setp.lt.f64 	%p208, %fd84, %fd85;
	mov.u64 	%rd310, %rd64;
	mov.f64 	%fd310, %fd83;
	@%p208 bra 	$L__BB7_67;
	setp.lt.f64 	%p209, %fd85, %fd84;
	mov.u64 	%rd310, %rd309;
	mov.f64 	%fd310, %fd309;
	@%p209 bra 	$L__BB7_67;
	setp.lt.s64 	%p210, %rd309, %rd64;
	min.s64 	%rd310, %rd309, %rd64;
	selp.f64 	%fd310, %fd309, %fd83, %p210;
$L__BB7_67:
	ld.shared.f64 	%fd88, [_ZN6thrust24THRUST_300001_SM_1000_NS8cuda_cub4core6detail5shmemE+120];
	ld.shared.u64 	%rd67, [_ZN6thrust24THRUST_300001_SM_1000_NS8cuda_cub4core6detail5shmemE+128];
	abs.f64 	%fd89, %fd310;
	abs.f64 	%fd90, %fd88;
	setp.lt.f64 	%p211, %fd89, %fd90;
	mov.u64 	%rd355, %rd67;
	mov.f64 	%fd351, %fd88;
	@%p211 bra 	$L__BB7_208;
	setp.lt.f64 	%p212, %fd90, %fd89;
	mov.u64 	%rd355, %rd310;
	mov.f64 	%fd351, %fd310;
	@%p212 bra 	$L__BB7_208;
	setp.lt.s64 	%p213, %rd310, %rd67;
	min.s64 	%rd355, %rd310, %rd67;
	selp.f64 	%fd351, %fd310, %fd88, %p213;
	bra.uni 	$L__BB7_208;
$L__BB7_70:
	// begin inline asm
	mov.u32 %r171, %laneid;
	// end inline asm
	and.b32  	%r192, %r4, 992;
	add.s32 	%r193, %r192, 32;
	setp.gt.s32 	%p120, %r193, %r3;
	not.b32 	%r194, %r192;
	add.s32 	%r195, %r3, %r194;
	selp.b32 	%r190, %r195, 31, %p120;
	mov.b64 	%rd263, %fd298;
	mov.b64 	{%r173, %r178}, %rd263;
	mov.b32 	%r189, 1;
	mov.b32 	%r191, -1;
	// begin inline asm
	shfl.sync.down.b32 %r172, %r173, %r189, %r190, %r191;
	// end inline asm
	// begin inline asm
	shfl.sync.down.b32 %r177, %r178, %r189, %r190, %r191;
	// end inline asm
	mov.b64 	%rd264, {%r172, %r177};
	mov.b64 	%fd92, %rd264;
	mov.b64 	{%r183, %r188}, %rd298;
	// begin inline asm
	shfl.sync.down.b32 %r182, %r183, %r189, %r190, %r191;
	// end inline asm
	// begin inline asm
	shfl.sync.down.b32 %r187, %r188, %r189, %r190, %r191;
	// end inline asm
	mov.b64 	%rd69, {%r182, %r187};
	setp.ge.s32 	%p121, %r171, %r190;
	mov.u64 	%rd311, %rd298;
	mov.f64 	%fd311, %fd298;
	@%p121 bra 	$L__BB7_74;
	abs.f64 	%fd93, %fd298;
	abs.f64 	%fd94, %fd92;
	setp.lt.f64 	%p122, %fd93, %fd94;
	mov.u64 	%rd311, %rd69;
	mov.f64 	%fd311, %fd92;
	@%p122 bra 	$L__BB7_74;
	setp.lt.f64 	%p123, %fd94, %fd93;
	mov.u64 	%rd311, %rd298;
	mov.f64 	%fd311, %fd298;
	@%p123 bra 	$L__BB7_74;
	setp.lt.s64 	%p124, %rd298, %rd69;
	min.s64 	%rd311, %rd298, %rd69;
	selp.f64 	%fd311, %fd298, %fd92, %p124;
$L__BB7_74:
	mov.b64 	%rd265, %fd311;
	mov.b64 	{%r197, %r202}, %rd265;
	mov.b32 	%r213, 2;
	mov.b32 	%r215, -1;
	// begin inline asm
	shfl.sync.down.b32 %r196, %r197, %r213, %r190, %r215;
	// end inline asm
	// begin inline asm
	shfl.sync.down.b32 %r201, %r202, %r213, %r190, %r215;
	// end inline asm
	mov.b64 	%rd266, {%r196, %r201};
	mov.b64 	%fd97, %rd266;
	mov.b64 	{%r207, %r212}, %rd311;
	// begin inline asm
	shfl.sync.down.b32 %r206, %r207, %r213, %r190, %r215;
	// end inline asm
	// begin inline asm
	shfl.sync.down.b32 %r211, %r212, %r213, %r190, %r215;
	// end inline asm
	mov.b64 	%rd72, {%r206, %r211};
	add.s32 	%r216, %r171, 2;
	setp.gt.s32 	%p125, %r216, %r190;
	mov.u64 	%rd312, %rd311;
	mov.f64 	%fd312, %fd311;
	@%p125 bra 	$L__BB7_78;
	abs.f64 	%fd98, %fd311;
	abs.f64 	%fd99, %fd97;
	setp.lt.f64 	%p126, %fd98, %fd99;
	mov.u64 	%rd312, %rd72;
	mov.f64 	%fd312, %fd97;
	@%p126 bra 	$L__BB7_78;
	setp.lt.f64 	%p127, %fd99, %fd98;
	mov.u64 	%rd312, %rd311;
	mov.f64 	%fd312, %fd311;
	@%p127 bra 	$L__BB7_78;
	setp.lt.s64 	%p128, %rd311, %rd72;
	min.s64 	%rd312, %rd311, %rd72;
	selp.f64 	%fd312, %fd311, %fd97, %p128;
$L__BB7_78:
	mov.b64 	%rd267, %fd312;
	mov.b64 	{%r218, %r223}, %rd267;
	mov.b32 	%r234, 4;
	mov.b32 	%r236, -1;
	// begin inline asm
	shfl.sync.down.b32 %r217, %r218, %r234, %r190, %r236;
	// end inline asm
	// begin inline asm
	shfl.sync.down.b32 %r222, %r223, %r234, %r190, %r236;
	// end inline asm
	mov.b64 	%rd268, {%r217, %r222};
	mov.b64 	%fd102, %rd268;
	mov.b64 	{%r228, %r233}, %rd312;
	// begin inline asm
	shfl.sync.down.b32 %r227, %r228, %r234, %r190, %r236;
	// end inline asm
	// begin inline asm
	shfl.sync.down.b32 %r232, %r233, %r234, %r190, %r236;
	// end inline asm
	mov.b64 	%rd75, {%r227, %r232};
	add.s32 	%r237, %r171, 4;
	setp.gt.s32 	%p129, %r237, %r190;
	mov.u64 	%rd313, %rd312;
	mov.f64 	%fd313, %fd312;
	@%p129 bra 	$L__BB7_82;
	abs.f64 	%fd103, %fd312;
	abs.f64 	%fd104, %fd102;
	setp.lt.f64 	%p130, %fd103, %fd104;
	mov.u64 	%rd313, %rd75;
	mov.f64 	%fd313, %fd102;
	@%p130 bra 	$L__BB7_82;
	setp.lt.f64 	%p131, %fd104, %fd103;
	mov.u64 	%rd313, %rd312;
	mov.f64 	%fd313, %fd312;
	@%p131 bra 	$L__BB7_82;
	setp.lt.s64 	%p132, %rd312, %rd75;
	min.s64 	%rd313, %rd312, %rd75;
	selp.f64 	%fd313, %fd312, %fd102, %p132;
$L__BB7_82:
	mov.b64 	%rd269, %fd313;
	mov.b64 	{%r239, %r244}, %rd269;
	mov.b32 	%r255, 8;
	mov.b32 	%r257, -1;
	// begin inline asm
	shfl.sync.down.b32 %r238, %r239, %r255, %r190, %r257;
	// end inline asm
	// begin inline asm
	shfl.sync.down.b32 %r243, %r244, %r255, %r190, %r257;
	// end inline asm
	mov.b64 	%rd270, {%r238, %r243};
	mov.b64 	%fd107, %rd270;
	mov.b64 	{%r249, %r254}, %rd313;
	// begin inline asm
	shfl.sync.down.b32 %r248, %r249, %r255, %r190, %r257;
	// end inline asm
	// begin inline asm
	shfl.sync.down.b32 %r253, %r254, %r255, %r190, %r257;
	// end inline asm
	mov.b64 	%rd78, {%r248, %r253};
	add.s32 	%r258, %r171, 8;
	setp.gt.s32 	%p133, %r258, %r190;
	mov.u64 	%rd314, %rd313;
	mov.f64 	%fd314, %fd313;
	@%p133 bra 	$L__BB7_86;
	abs.f64 	%fd108, %fd313;
	abs.f64 	%fd109, %fd107;
	setp.lt.f64 	%p134, %fd108, %fd109;
	mov.u64 	%rd314, %rd78;
	mov.f64 	%fd314, %fd107;
	@%p134 bra 	$L__BB7_86;
	setp.lt.f64 	%p135, %fd109, %fd108;
	mov.u64 	%rd314, %rd313;
	mov.f64 	%fd314, %fd313;
	@%p135 bra 	$L__BB7_86;
	setp.lt.s64 	%p136, %rd313, %rd78;
	min.s64 	%rd314, %rd313, %rd78;
	selp.f64 	%fd314, %fd313, %fd107, %p136;
$L__BB7_86:
	mov.b64 	%rd271, %fd314;
	mov.b64 	{%r260, %r265}, %rd271;
	mov.b32 	%r276, 16;
	mov.b32 	%r278, -1;
	// begin inline asm
	shfl.sync.down.b32 %r259, %r260, %r276, %r190, %r278;
	// end inline asm
	// begin inline asm
	shfl.sync.down.b32 %r264, %r265, %r276, %r190, %r278;
	// end inline asm
	mov.b64 	%rd272, {%r259, %r264};
	mov.b64 	%fd112, %rd272;
	mov.b64 	{%r270, %r275}, %rd314;
	// begin inline asm
	shfl.sync.down.b32 %r269, %r270, %r276, %r190, %r278;
	// end inline asm
	// begin inline asm
	shfl.sync.down.b32 %r274, %r275, %r276, %r190, %r278;
	// end inline asm
	mov.b64 	%rd81, {%r269, %r274};
	add.s32 	%r279, %r171, 16;
	setp.gt.s32 	%p137, %r279, %r190;
	mov.u64 	%rd355, %rd314;
	mov.f64 	%fd351, %fd314;
	@%p137 bra 	$L__BB7_90;
	abs.f64 	%fd113, %fd314;
	abs.f64 	%fd114, %fd112;
	setp.lt.f64 	%p138, %fd113, %fd114;
	mov.u64 	%rd355, %rd81;
	mov.f64 	%fd351, %fd112;
	@%p138 bra 	$L__BB7_90;
	setp.lt.f64 	%p139, %fd114, %fd113;
	mov.u64 	%rd355, %rd314;
	mov.f64 	%fd351, %fd314;
	@%p139 bra 	$L__BB7_90;
	setp.lt.s64 	%p140, %rd314, %rd81;
	min.s64 	%rd355, %rd314, %rd81;
	selp.f64 	%fd351, %fd314, %fd112, %p140;
$L__BB7_90:
	setp.ne.s32 	%p141, %r171, 0;
	@%p141 bra 	$L__BB7_92;
	shr.u32 	%r280, %r4, 1;
	and.b32  	%r281, %r280, 496;
	mov.u32 	%r282, _ZN6thrust24THRUST_300001_SM_1000_NS8cuda_cub4core6detail5shmemE;
	add.s32 	%r283, %r282, %r281;
	st.shared.f64 	[%r283+8], %fd351;
	st.shared.u64 	[%r283+16], %rd355;
$L__BB7_92:
	bar.sync 	0;
	setp.ne.s32 	%p142, %r4, 0;
	@%p142 bra 	$L__BB7_208;
	setp.lt.s32 	%p143, %r3, 33;
	mov.f64 	%fd316, %fd351;
	mov.u64 	%rd316, %rd355;
	@%p143 bra 	$L__BB7_97;
	ld.shared.f64 	%fd117, [_ZN6thrust24THRUST_300001_SM_1000_NS8cuda_cub4core6detail5shmemE+24];
	ld.shared.u64 	%rd84, [_ZN6thrust24THRUST_300001_SM_1000_NS8cuda_cub4core6detail5shmemE+32];
	abs.f64 	%fd118, %fd351;
	abs.f64 	%fd119, %fd117;
	setp.lt.f64 	%p144, %fd118, %fd119;
	mov.f64 	%fd316, %fd117;
	mov.u64 	%rd316, %rd84;
	@%p144 bra 	$L__BB7_97;
	setp.lt.f64 	%p145, %fd119, %fd118;
	mov.f64 	%fd316, %fd351;
	mov.u64 	%rd316, %rd355;
	@%p145 bra 	$L__BB7_97;
	setp.lt.s64 	%p146, %rd355, %rd84;
	selp.f64 	%fd316, %fd351, %fd117, %p146;
	min.s64 	%rd316, %rd355, %rd84;
$L__BB7_97:
	setp.lt.s32 	%p147, %r3, 65;
	mov.f64 	%fd317, %fd316;
	mov.u64 	%rd317, %rd316;
	@%p147 bra 	$L__BB7_101;
	ld.shared.f64 	%fd122, [_ZN6thrust24THRUST_300001_SM_1000_NS8cuda_cub4core6detail5shmemE+40];
	ld.shared.u64 	%rd87, [_ZN6thrust24THRUST_300001_SM_1000_NS8cuda_cub4core6detail5shmemE+48];
	abs.f64 	%fd123, %fd316;
	abs.f64 	%fd124, %fd122;
	setp.lt.f64 	%p148, %fd123, %fd124;
	mov.f64 	%fd317, %fd122;
	mov.u64 	%rd317, %rd87;
	@%p148 bra 	$L__BB7_101;
	setp.lt.f64 	%p149, %fd124, %fd123;
	mov.f64 	%fd317, %fd316;
	mov.u64 	%rd317, %rd316;
	@%p149 bra 	$L__BB7_101;
	setp.lt.s64 	%p150, %rd316, %rd87;
	selp.f64 	%fd317, %fd316, %fd122, %p150;
	min.s64 	%rd317, %rd316, %rd87;
$L__BB7_101:
	setp.lt.s32 	%p151, %r3, 97;
	mov.f64 	%fd318, %fd317;
	mov.u64 	%rd318, %rd317;
	@%p151 bra 	$L__BB7_105;
	ld.shared.f64 	%fd127, [_ZN6thrust24THRUST_300001_SM_1000_NS8cuda_cub4core6detail5shmemE+56];
	ld.shared.u64 	%rd90, [_ZN6thrust24THRUST_300001_SM_1000_NS8cuda_cub4core6detail5shmemE+64];
	abs.f64 	%fd128, %fd317;
	abs.f64 	%fd129, %fd127;
	setp.lt.f64 	%p152, %fd128, %fd129;
	mov.f64 	%fd318, %fd127;
	mov.u64 	%rd318, %rd90;
	@%p152 bra 	$L__BB7_105;
	setp.lt.f64 	%p153, %fd129, %fd128;
	mov.f64 	%fd318, %fd317;
	mov.u64 	%rd318, %rd317;
	@%p153 bra 	$L__BB7_105;
	setp.lt.s64 	%p154, %rd317, %rd90;
	selp.f64 	%fd318, %fd317, %fd127, %p154;
	min.s64 	%rd318, %rd317, %rd90;
$L__BB7_105:
	setp.lt.s32 	%p155, %r3, 129;
	mov.f64 	%fd319, %fd318;
	mov.u64 	%rd319, %rd318;
	@%p155 bra 	$L__BB7_109;
	ld.shared.f64 	%fd132, [_ZN6thrust24THRUST_300001_SM_1000_NS8cuda_cub4core6detail5shmemE+72];
	ld.shared.u64 	%rd93, [_ZN6thrust24THRUST_300001_SM_1000_NS8cuda_cub4core6detail5shmemE+80];
	abs.f64 	%fd133, %fd318;
	abs.f64 	%fd134, %fd132;
	setp.lt.f64 	%p156, %fd133, %fd134;
	mov.f64 	%fd319, %fd132;
	mov.u64 	%rd319, %rd93;
	@%p156 bra 	$L__BB7_109;
	setp.lt.f64 	%p157, %fd134, %fd133;
	mov.f64 	%fd319, %fd318;
	mov.u64 	%rd319, %rd318;
	@%p157 bra 	$L__BB7_109;
	setp.lt.s64 	%p158, %rd318, %rd93;
	selp.f64 	%fd319, %fd318, %fd132, %p158;
	min.s64 	%rd319, %rd318, %rd93;
$L__BB7_109:
	setp.lt.s32 	%p159, %r3, 161;
	mov.f64 	%fd320, %fd319;
	mov.u64 	%rd320, %rd319;
	@%p159 bra 	$L__BB7_113;
	ld.shared.f64 	%fd137, [_ZN6thrust24THRUST_300001_SM_1000_NS8cuda_cub4core6detail5shmemE+88];
	ld.shared.u64 	%rd96, [_ZN6thrust24THRUST_300001_SM_1000_NS8cuda_cub4core6detail5shmemE+96];
	abs.f64 	%fd138, %fd319;
	abs.f64 	%fd139, %fd137;
	setp.lt.f64 	%p160, %fd138, %fd139;
	mov.f64 	%fd320, %fd137;
	mov.u64 	%rd320, %rd96;
	@%p160 bra 	$L__BB7_113;
	setp.lt.f64 	%p161, %fd139, %fd138;
	mov.f64 	%fd320, %fd319;
	mov.u64 	%rd320, %rd319;
	@%p161 bra 	$L__BB7_113;
	setp.lt.s64 	%p162, %rd319, %rd96;
	selp.f64 	%fd320, %fd319, %fd137, %p162;
	min.s64 	%rd320, %rd319, %rd96;
$L__BB7_113:
	setp.lt.s32 	%p163, %r3, 193;
	mov.f64 	%fd321, %fd320;
	mov.u64 	%rd321, %rd320;
	@%p163 bra 	$L__BB7_117;
	ld.shared.f64 	%fd142, [_ZN6thrust24THRUST_300001_SM_1000_NS8cuda_cub4core6detail5shmemE+104];
	ld.shared.u64 	%rd99, [_ZN6thrust24THRUST_300001_SM_1000_NS8cuda_cub4core6detail5shmemE+112];
	abs.f64 	%fd143, %fd320;
	abs.f64 	%fd144, %fd142;
	setp.lt.f64 	%p164, %fd143, %fd144;
	mov.f64 	%fd321, %fd142;
	mov.u64 	%rd321, %rd99;
	@%p164 bra 	$L__BB7_117;
	setp.lt.f64 	%p165, %fd144, %fd143;
	mov.f64 	%fd321, %fd320;
	mov.u64 	%rd321, %rd320;
	@%p165 bra 	$L__BB7_117;
	setp.lt.s64 	%p166, %rd320, %rd99;
	selp.f64 	%fd321, %fd320, %fd142, %p166;
	min.s64 	%rd321, %rd320, %rd99;
$L__BB7_117:
	setp.lt.s32 	%p167, %r3, 225;
	mov.u64 	%rd355, %rd321;
	mov.f64 	%fd351, %fd321;
	@%p167 bra 	$L__BB7_208;
	ld.shared.f64 	%fd147, [_ZN6thrust24THRUST_300001_SM_1000_NS8cuda_cub4core6detail5shmemE+120];
	ld.shared.u64 	%rd102, [_ZN6thrust24THRUST_300001_SM_1000_NS8cuda_cub4core6detail5shmemE+128];
	abs.f64 	%fd148, %fd321;
	abs.f64 	%fd149, %fd147;
	setp.lt.f64 	%p168, %fd148, %fd149;
	mov.u64 	%rd355, %rd102;
	mov.f64 	%fd351, %fd147;
	@%p168 bra 	$L__BB7_208;
	setp.lt.f64 	%p169, %fd149, %fd148;
	mov.u64 	%rd355, %rd321;
	mov.f64 	%fd351, %fd321;
	@%p169 bra 	$L__BB7_208;
	setp.lt.s64 	%p170, %rd321, %rd102;
	selp.f64 	%fd351, %fd321, %fd147, %p170;
	min.s64 	%rd355, %rd321, %rd102;
	bra.uni 	$L__BB7_208;
$L__BB7_121:
	mov.u32 	%r20, %tid.x;
	add.s64 	%rd104, %rd196, %rd4;
	cvt.u64.u32 	%rd105, %r20;
	add.s64 	%rd201, %rd105, %rd4;
	cvta.to.global.u64 	%rd202, %rd195;
	shl.b64 	%rd203, %rd201, 3;
	add.s64 	%rd204, %rd202, %rd203;
	ld.global.f64 	%fd274, [%rd204];
	add.s32 	%r36, %r20, 256;
	cvt.u64.u32 	%rd205, %r36;
	ld.global.f64 	%fd275, [%rd204+2048];
	add.s32 	%r37, %r20, 512;
	cvt.u64.u32 	%rd206, %r37;
	ld.global.f64 	%fd276, [%rd204+4096];
	add.s32 	%r38, %r20, 768;
	cvt.u64.u32 	%rd207, %r38;
	ld.global.f64 	%fd277, [%rd204+6144];
	or.b32  	%r39, %r20, 1024;
	cvt.u64.u32 	%rd106, %r39;
	add.s64 	%rd343, %rd104, %rd106;
	ld.global.f64 	%fd339, [%rd204+8192];
	abs.f64 	%fd278, %fd274;
	abs.f64 	%fd279, %fd275;
	setp.geu.f64 	%p2, %fd278, %fd279;
	selp.f64 	%fd280, %fd274, %fd275, %p2;
	selp.b64 	%rd208, %rd105, %rd205, %p2;
	abs.f64 	%fd281, %fd280;
	abs.f64 	%fd282, %fd276;
	setp.geu.f64 	%p3, %fd281, %fd282;
	selp.f64 	%fd283, %fd280, %fd276, %p3;
	selp.b64 	%rd209, %rd208, %rd206, %p3;
	abs.f64 	%fd284, %fd283;
	abs.f64 	%fd285, %fd277;
	setp.geu.f64 	%p4, %fd284, %fd285;
	selp.f64 	%fd152, %fd283, %fd277, %p4;
	selp.b64 	%rd108, %rd209, %rd207, %p4;
	abs.f64 	%fd153, %fd152;
	abs.f64 	%fd154, %fd339;
	setp.lt.f64 	%p5, %fd153, %fd154;
	@%p5 bra 	$L__BB7_123;
	setp.lt.f64 	%p6, %fd154, %fd153;
	setp.lt.u64 	%p7, %rd108, %rd106;
	or.pred  	%p8, %p6, %p7;
	selp.f64 	%fd339, %fd152, %fd339, %p8;
	add.s64 	%rd212, %rd104, %rd108;
	selp.b64 	%rd343, %rd212, %rd343, %p8;
$L__BB7_123:
	setp.le.u64 	%p9, %rd198, %rd5;
	@%p9 bra 	$L__BB7_164;
	setp.ne.s32 	%p10, %r20, 0;
	@%p10 bra 	$L__BB7_126;
	atom.global.add.u64 	%rd213, [%rd1+8], 1280;
	add.s64 	%rd214, %rd213, %rd5;
	st.shared.u64 	[_ZN6thrust24THRUST_300001_SM_1000_NS8cuda_cub4core6detail5shmemE+152], %rd214;
$L__BB7_126:
	bar.sync 	0;
	ld.shared.u64 	%rd331, [_ZN6thrust24THRUST_300001_SM_1000_NS8cuda_cub4core6detail5shmemE+152];
	add.s64 	%rd215, %rd331, 1280;
	setp.gt.s64 	%p11, %rd215, %rd198;
	@%p11 bra 	$L__BB7_141;
	mov.f64 	%fd323, %fd339;
	mov.u64 	%rd324, %rd343;
$L__BB7_128:
	add.s64 	%rd216, %rd331, %rd105;
	cvta.to.global.u64 	%rd217, %rd195;
	shl.b64 	%rd218, %rd216, 3;
	add.s64 	%rd219, %rd217, %rd218;
	add.s64 	%rd325, %rd216, %rd196;
	ld.global.f64 	%fd324, [%rd219];
	add.s64 	%rd326, %rd325, 256;
	ld.global.f64 	%fd325, [%rd219+2048];
	add.s64 	%rd327, %rd325, 512;
	ld.global.f64 	%fd326, [%rd219+4096];
	add.s64 	%rd328, %rd325, 768;
	ld.global.f64 	%fd327, [%rd219+6144];
	add.s64 	%rd343, %rd325, 1024;
	ld.global.f64 	%fd339, [%rd219+8192];
	abs.f64 	%fd163, %fd323;
	abs.f64 	%fd164, %fd324;
	setp.lt.f64 	%p12, %fd163, %fd164;
	@%p12 bra 	$L__BB7_130;
	setp.lt.f64 	%p13, %fd164, %fd163;
	setp.lt.s64 	%p14, %rd324, %rd325;
	or.pred  	%p15, %p13, %p14;
	selp.f64 	%fd324, %fd323, %fd324, %p15;
	selp.b64 	%rd325, %rd324, %rd325, %p15;
$L__BB7_130:
	abs.f64 	%fd167, %fd324;
	abs.f64 	%fd168, %fd325;
	setp.lt.f64 	%p16, %fd167, %fd168;
	@%p16 bra 	$L__BB7_132;
	setp.lt.f64 	%p17, %fd168, %fd167;
	setp.lt.s64 	%p18, %rd325, %rd326;
	or.pred  	%p19, %p17, %p18;
	selp.f64 	%fd325, %fd324, %fd325, %p19;
	selp.b64 	%rd326, %rd325, %rd326, %p19;
$L__BB7_132:
	abs.f64 	%fd171, %fd325;
	abs.f64 	%fd172, %fd326;
	setp.lt.f64 	%p20, %fd171, %fd172;
	@%p20 bra 	$L__BB7_134;
	setp.lt.f64 	%p21, %fd172, %fd171;
	setp.lt.s64 	%p22, %rd326, %rd327;
	or.pred  	%p23, %p21, %p22;
	selp.f64 	%fd326, %fd325, %fd326, %p23;
	selp.b64 	%rd327, %rd326, %rd327, %p23;
$L__BB7_134:
	abs.f64 	%fd175, %fd326;
	abs.f64 	%fd176, %fd327;
	setp.lt.f64 	%p24, %fd175, %fd176;
	@%p24 bra 	$L__BB7_136;
	setp.lt.f64 	%p25, %fd176, %fd175;
	setp.lt.s64 	%p26, %rd327, %rd328;
	or.pred  	%p27, %p25, %p26;
	selp.f64 	%fd327, %fd326, %fd327, %p27;
	selp.b64 	%rd328, %rd327, %rd328, %p27;
$L__BB7_136:
	abs.f64 	%fd179, %fd327;
	abs.f64 	%fd180, %fd339;
	setp.lt.f64 	%p28, %fd179, %fd180;
	@%p28 bra 	$L__BB7_138;
	setp.lt.f64 	%p29, %fd180, %fd179;
	setp.lt.s64 	%p30, %rd328, %rd343;
	or.pred  	%p31, %p29, %p30;
	selp.f64 	%fd339, %fd327, %fd339, %p31;
	selp.b64 	%rd343, %rd328, %rd343, %p31;
$L__BB7_138:
	setp.ne.s32 	%p32, %r20, 0;
	bar.sync 	0;
	@%p32 bra 	$L__BB7_140;
	atom.global.add.u64 	%rd220, [%rd1+8], 1280;
	add.s64 	%rd221, %rd220, %rd5;
	st.shared.u64 	[_ZN6thrust24THRUST_300001_SM_1000_NS8cuda_cub4core6detail5shmemE+152], %rd221;
$L__BB7_140:
	bar.sync 	0;
	ld.shared.u64 	%rd331, [_ZN6thrust24THRUST_300001_SM_1000_NS8cuda_cub4core6detail5shmemE+152];
	add.s64 	%rd222, %rd331, 1280;
	setp.le.s64 	%p33, %rd222, %rd198;
	mov.f64 	%fd323, %fd339;
	mov.u64 	%rd324, %rd343;
	@%p33 bra 	$L__BB7_128;
$L__BB7_141:
	setp.le.s64 	%p34, %rd198, %rd331;
	@%p34 bra 	$L__BB7_164;
	cvt.u32.u64 	%r40, %rd331;
	cvt.u32.u64 	%r41, %rd198;
	sub.s32 	%r21, %r41, %r40;
	setp.ge.s32 	%p35, %r20, %r21;
	@%p35 bra 	$L__BB7_164;
	cvta.to.global.u64 	%rd132, %rd195;
	not.b32 	%r43, %r20;
	add.s32 	%r44, %r43, %r41;
	sub.s32 	%r22, %r44, %r40;
	and.b32  	%r46, %r22, 768;
	setp.eq.s32 	%p36, %r46, 768;
	mov.u32 	%r397, %r20;
	@%p36 bra 	$L__BB7_149;
	add.s64 	%rd224, %rd331, %rd105;
	add.s64 	%rd333, %rd224, %rd196;
	shl.b64 	%rd225, %rd224, 3;
	add.s64 	%rd332, %rd132, %rd225;
	shr.u32 	%r47, %r22, 8;
	add.s32 	%r48, %r47, 1;
	and.b32  	%r49, %r48, 3;
	neg.s32 	%r395, %r49;
	mov.u32 	%r397, %r20;
$L__BB7_145:
	.pragma "nounroll";
	mov.u64 	%rd137, %rd343;
	mov.f64 	%fd184, %fd339;
	ld.global.f64 	%fd185, [%rd332];
	abs.f64 	%fd186, %fd184;
	abs.f64 	%fd187, %fd185;
	setp.lt.f64 	%p37, %fd186, %fd187;
	mov.f64 	%fd339, %fd185;
	mov.u64 	%rd343, %rd333;
	@%p37 bra 	$L__BB7_148;
	setp.lt.f64 	%p38, %fd187, %fd186;
	mov.f64 	%fd339, %fd184;
	mov.u64 	%rd343, %rd137;
	@%p38 bra 	$L__BB7_148;
	setp.lt.s64 	%p39, %rd137, %rd333;
	selp.f64 	%fd339, %fd184, %fd185, %p39;
	min.s64 	%rd343, %rd137, %rd333;
$L__BB7_148:
	add.s32 	%r397, %r397, 256;
	add.s64 	%rd333, %rd333, 256;
	add.s64 	%rd332, %rd332, 2048;
	add.s32 	%r395, %r395, 1;
	setp.ne.s32 	%p40, %r395, 0;
	@%p40 bra 	$L__BB7_145;
$L__BB7_149:
	setp.lt.u32 	%p41, %r22, 768;
	@%p41 bra 	$L__BB7_164;
	add.s32 	%r398, %r397, 512;
$L__BB7_151:
	mov.u32 	%r30, %r398;
	add.s32 	%r50, %r30, -512;
	cvt.u64.u32 	%rd226, %r50;
	add.s64 	%rd227, %rd331, %rd226;
	shl.b64 	%rd228, %rd227, 3;
	add.s64 	%rd145, %rd132, %rd228;
	add.s64 	%rd146, %rd227, %rd196;
	ld.global.f64 	%fd193, [%rd145];
	abs.f64 	%fd194, %fd339;
	abs.f64 	%fd195, %fd193;
	setp.lt.f64 	%p42, %fd194, %fd195;
	mov.f64 	%fd335, %fd193;
	mov.u64 	%rd339, %rd146;
	@%p42 bra 	$L__BB7_154;
	setp.lt.f64 	%p43, %fd195, %fd194;
	mov.f64 	%fd335, %fd339;
	mov.u64 	%rd339, %rd343;
	@%p43 bra 	$L__BB7_154;
	setp.lt.s64 	%p44, %rd343, %rd146;
	selp.f64 	%fd335, %fd339, %fd193, %p44;
	min.s64 	%rd339, %rd343, %rd146;
$L__BB7_154:
	add.s32 	%r51, %r30, -256;
	cvt.u64.u32 	%rd229, %r51;
	add.s64 	%rd230, %rd331, %rd229;
	add.s64 	%rd149, %rd230, %rd196;
	ld.global.f64 	%fd198, [%rd145+2048];
	abs.f64 	%fd199, %fd335;
	abs.f64 	%fd200, %fd198;
	setp.lt.f64 	%p45, %fd199, %fd200;
	mov.f64 	%fd336, %fd198;
	mov.u64 	%rd340, %rd149;
	@%p45 bra 	$L__BB7_157;
	setp.lt.f64 	%p46, %fd200, %fd199;
	mov.f64 	%fd336, %fd335;
	mov.u64 	%rd340, %rd339;
	@%p46 bra 	$L__BB7_157;
	setp.lt.s64 	%p47, %rd339, %rd149;
	selp.f64 	%fd336, %fd335, %fd198, %p47;
	min.s64 	%rd340, %rd339, %rd149;
$L__BB7_157:
	cvt.u64.u32 	%rd231, %r30;
	add.s64 	%rd232, %rd331, %rd231;
	add.s64 	%rd152, %rd232, %rd196;
	ld.global.f64 	%fd203, [%rd145+4096];
	abs.f64 	%fd204, %fd336;
	abs.f64 	%fd205, %fd203;
	setp.lt.f64 	%p48, %fd204, %fd205;
	mov.f64 	%fd337, %fd203;
	mov.u64 	%rd341, %rd152;
	@%p48 bra 	$L__BB7_160;
	setp.lt.f64 	%p49, %fd205, %fd204;
	mov.f64 	%fd337, %fd336;
	mov.u64 	%rd341, %rd340;
	@%p49 bra 	$L__BB7_160;
	setp.lt.s64 	%p50, %rd340, %rd152;
	selp.f64 	%fd337, %fd336, %fd203, %p50;
	min.s64 	%rd341, %rd340, %rd152;
$L__BB7_160:
	add.s32 	%r52, %r30, 256;
	cvt.u64.u32 	%rd233, %r52;
	add.s64 	%rd234, %rd331, %rd233;
	add.s64 	%rd155, %rd234, %rd196;
	ld.global.f64 	%fd208, [%rd145+6144];
	abs.f64 	%fd209, %fd337;
	abs.f64 	%fd210, %fd208;
	setp.lt.f64 	%p51, %fd209, %fd210;
	mov.f64 	%fd339, %fd208;
	mov.u64 	%rd343, %rd155;
	@%p51 bra 	$L__BB7_163;
	setp.lt.f64 	%p52, %fd210, %fd209;
	mov.f64 	%fd339, %fd337;
	mov.u64 	%rd343, %rd341;
	@%p52 bra 	$L__BB7_163;
	setp.lt.s64 	%p53, %rd341, %rd155;
	selp.f64 	%fd339, %fd337, %fd208, %p53;
	min.s64 	%rd343, %rd341, %rd155;
$L__BB7_163:
	add.s32 	%r398, %r30, 1024;
	add.s32 	%r53, %r30, 512;
	setp.lt.s32 	%p54, %r53, %r21;
	@%p54 bra 	$L__BB7_151;
$L__BB7_164:
	// begin inline asm
	mov.u32 %r54, %laneid;
	// end inline asm
	mov.b64 	%rd235, %fd339;
	mov.b64 	{%r56, %r61}, %rd235;
	mov.b32 	%r72, 1;
	mov.b32 	%r73, 31;
	mov.b32 	%r74, -1;
	// begin inline asm
	shfl.sync.down.b32 %r55, %r56, %r72, %r73, %r74;
	// end inline asm
	// begin inline asm
	shfl.sync.down.b32 %r60, %r61, %r72, %r73, %r74;
	// end inline asm
	mov.b64 	%rd236, {%r55, %r60};
	mov.b64 	%fd214, %rd236;
	mov.b64 	{%r66, %r71}, %rd343;
	// begin inline asm
	shfl.sync.down.b32 %r65, %r66, %r72, %r73, %r74;
	// end inline asm
	// begin inline asm
	shfl.sync.down.b32 %r70, %r71, %r72, %r73, %r74;
	// end inline asm
	mov.b64 	%rd159, {%r65, %r70};
	setp.gt.s32 	%p55, %r54, 30;
	mov.f64 	%fd340, %fd339;
	mov.u64 	%rd344, %rd343;
	@%p55 bra 	$L__BB7_168;
	abs.f64 	%fd215, %fd339;
	abs.f64 	%fd216, %fd214;
	setp.lt.f64 	%p56, %fd215, %fd216;
	mov.f64 	%fd340, %fd214;
	mov.u64 	%rd344, %rd159;
	@%p56 bra 	$L__BB7_168;
	setp.lt.f64 	%p57, %fd216, %fd215;
	mov.f64 	%fd340, %fd339;
	mov.u64 	%rd344, %rd343;
	@%p57 bra 	$L__BB7_168;
	setp.lt.s64 	%p58, %rd343, %rd159;
	selp.f64 	%fd340, %fd339, %fd214, %p58;
	min.s64 	%rd344, %rd343, %rd159;
$L__BB7_168:
	mov.b64 	%rd237, %fd340;
	mov.b64 	{%r76, %r81}, %rd237;
	mov.b32 	%r92, 2;
	mov.b32 	%r93, 31;
	mov.b32 	%r94, -1;
	// begin inline asm
	shfl.sync.down.b32 %r75, %r76, %r92, %r93, %r94;
	// end inline asm
	// begin inline asm
	shfl.sync.down.b32 %r80, %r81, %r92, %r93, %r94;
	// end inline asm
	mov.b64 	%rd238, {%r75, %r80};
	mov.b64 	%fd219, %rd238;
	mov.b64 	{%r86, %r91}, %rd344;
	// begin inline asm
	shfl.sync.down.b32 %r85, %r86, %r92, %r93, %r94;
	// end inline asm
	// begin inline asm
	shfl.sync.down.b32 %r90, %r91, %r92, %r93, %r94;
	// end inline asm
	mov.b64 	%rd162, {%r85, %r90};
	setp.gt.s32 	%p59, %r54, 29;
	mov.f64 	%fd341, %fd340;
	mov.u64 	%rd345, %rd344;
	@%p59 bra 	$L__BB7_172;
	abs.f64 	%fd220, %fd340;
	abs.f64 	%fd221, %fd219;
	setp.lt.f64 	%p60, %fd220, %fd221;
	mov.f64 	%fd341, %fd219;
	mov.u64 	%rd345, %rd162;
	@%p60 bra 	$L__BB7_172;
	setp.lt.f64 	%p61, %fd221, %fd220;
	mov.f64 	%fd341, %fd340;
	mov.u64 	%rd345, %rd344;
	@%p61 bra 	$L__BB7_172;
	setp.lt.s64 	%p62, %rd344, %rd162;
	selp.f64 	%fd341, %fd340, %fd219, %p62;
	min.s64 	%rd345, %rd344, %rd162;
$L__BB7_172:
	mov.b64 	%rd239, %fd341;
	mov.b64 	{%r96, %r101}, %rd239;
	mov.b32 	%r112, 4;
	mov.b32 	%r113, 31;
	mov.b32 	%r114, -1;
	// begin inline asm
	shfl.sync.down.b32 %r95, %r96, %r112, %r113, %r114;
	// end inline asm
	// begin inline asm
	shfl.sync.down.b32 %r100, %r101, %r112, %r113, %r114;
	// end inline asm
	mov.b64 	%rd240, {%r95, %r100};
	mov.b64 	%fd224, %rd240;
	mov.b64 	{%r106, %r111}, %rd345;
	// begin inline asm
	shfl.sync.down.b32 %r105, %r106, %r112, %r113, %r114;
	// end inline asm
	// begin inline asm
	shfl.sync.down.b32 %r110, %r111, %r112, %r113, %r114;
	// end inline asm
	mov.b64 	%rd165, {%r105, %r110};
	setp.gt.s32 	%p63, %r54, 27;
	mov.f64 	%fd342, %fd341;
	mov.u64 	%rd346, %rd345;
	@%p63 bra 	$L__BB7_176;
	abs.f64 	%fd225, %fd341;
	abs.f64 	%fd226, %fd224;
	setp.lt.f64 	%p64, %fd225, %fd226;
	mov.f64 	%fd342, %fd224;
	mov.u64 	%rd346, %rd165;
	@%p64 bra 	$L__BB7_176;
	setp.lt.f64 	%p65, %fd226, %fd225;
	mov.f64 	%fd342, %fd341;
	mov.u64 	%rd346, %rd345;
	@%p65 bra 	$L__BB7_176;
	setp.lt.s64 	%p66, %rd345, %rd165;
	selp.f64 	%fd342, %fd341, %fd224, %p66;
	min.s64 	%rd346, %rd345, %rd165;
$L__BB7_176:
	mov.b64 	%rd241, %fd342;
	mov.b64 	{%r116, %r121}, %rd241;
	mov.b32 	%r132, 8;
	mov.b32 	%r133, 31;
	mov.b32 	%r134, -1;
	// begin inline asm
	shfl.sync.down.b32 %r115, %r116, %r132, %r133, %r134;
	// end inline asm
	// begin inline asm
	shfl.sync.down.b32 %r120, %r121, %r132, %r133, %r134;
	// end inline asm
	mov.b64 	%rd242, {%r115, %r120};
	mov.b64 	%fd229, %rd242;
	mov.b64 	{%r126, %r131}, %rd346;
	// begin inline asm
	shfl.sync.down.b32 %r125, %r126, %r132, %r133, %r134;
	// end inline asm
	// begin inline asm
	shfl.sync.down.b32 %r130, %r131, %r132, %r133, %r134;
	// end inline asm
	mov.b64 	%rd168, {%r125, %r130};
	setp.gt.s32 	%p67, %r54, 23;
	mov.f64 	%fd343, %fd342;
	mov.u64 	%rd347, %rd346;
	@%p67 bra 	$L__BB7_180;
	abs.f64 	%fd230, %fd342;
	abs.f64 	%fd231, %fd229;
	setp.lt.f64 	%p68, %fd230, %fd231;
	mov.f64 	%fd343, %fd229;
	mov.u64 	%rd347, %rd168;
	@%p68 bra 	$L__BB7_180;
	setp.lt.f64 	%p69, %fd231, %fd230;
	mov.f64 	%fd343, %fd342;
	mov.u64 	%rd347, %rd346;
	@%p69 bra 	$L__BB7_180;
	setp.lt.s64 	%p70, %rd346, %rd168;
	selp.f64 	%fd343, %fd342, %fd229, %p70;
	min.s64 	%rd347, %rd346, %rd168;
$L__BB7_180:
	mov.b64 	%rd243, %fd343;
	mov.b64 	{%r136, %r141}, %rd243;
	mov.b32 	%r152, 16;
	mov.b32 	%r153, 31;
	mov.b32 	%r154, -1;
	// begin inline asm
	shfl.sync.down.b32 %r135, %r136, %r152, %r153, %r154;
	// end inline asm
	// begin inline asm
	shfl.sync.down.b32 %r140, %r141, %r152, %r153, %r154;
	// end inline asm
	mov.b64 	%rd244, {%r135, %r140};
	mov.b64 	%fd234, %rd244;
	mov.b64 	{%r146, %r151}, %rd347;
	// begin inline asm
	shfl.sync.down.b32 %r145, %r146, %r152, %r153, %r154;
	// end inline asm
	// begin inline asm
	shfl.sync.down.b32 %r150, %r151, %r152, %r153, %r154;
	// end inline asm
	mov.b64 	%rd171, {%r145, %r150};
	setp.gt.s32 	%p71, %r54, 15;
	mov.f64 	%fd351, %fd343;
	mov.u64 	%rd355, %rd347;
	@%p71 bra 	$L__BB7_184;
	abs.f64 	%fd235, %fd343;
	abs.f64 	%fd236, %fd234;
	setp.lt.f64 	%p72, %fd235, %fd236;
	mov.f64 	%fd351, %fd234;
	mov.u64 	%rd355, %rd171;
	@%p72 bra 	$L__BB7_184;
	setp.lt.f64 	%p73, %fd236, %fd235;
	mov.f64 	%fd351, %fd343;
	mov.u64 	%rd355, %rd347;
	@%p73 bra 	$L__BB7_184;
	setp.lt.s64 	%p74, %rd347, %rd171;
	selp.f64 	%fd351, %fd343, %fd234, %p74;
	min.s64 	%rd355, %rd347, %rd171;
$L__BB7_184:
	setp.ne.s32 	%p75, %r54, 0;
	@%p75 bra 	$L__BB7_186;
	shr.u32 	%r155, %r20, 1;
	and.b32  	%r156, %r155, 496;
	mov.u32 	%r157, _ZN6thrust24THRUST_300001_SM_1000_NS8cuda_cub4core6detail5shmemE;
	add.s32 	%r158, %r157, %r156;
	st.shared.f64 	[%r158+8], %fd351;
	st.shared.u64 	[%r158+16], %rd355;
$L__BB7_186:
	bar.sync 	0;
	setp.ne.s32 	%p76, %r20, 0;
	@%p76 bra 	$L__BB7_208;
	ld.shared.f64 	%fd239, [_ZN6thrust24THRUST_300001_SM_1000_NS8cuda_cub4core6detail5shmemE+24];
	ld.shared.u64 	%rd174, [_ZN6thrust24THRUST_300001_SM_1000_NS8cuda_cub4core6detail5shmemE+32];
	abs.f64 	%fd240, %fd351;
	abs.f64 	%fd241, %fd239;
	setp.lt.f64 	%p77, %fd240, %fd241;
	mov.f64 	%fd345, %fd239;
	mov.u64 	%rd349, %rd174;
	@%p77 bra 	$L__BB7_190;
	setp.lt.f64 	%p78, %fd241, %fd240;
	mov.f64 	%fd345, %fd351;
	mov.u64 	%rd349, %rd355;
	@%p78 bra 	$L__BB7_190;
	setp.lt.s64 	%p79, %rd355, %rd174;
	selp.f64 	%fd345, %fd351, %fd239, %p79;
	min.s64 	%rd349, %rd355, %rd174;
$L__BB7_190:
	ld.shared.f64 	%fd244, [_ZN6thrust24THRUST_300001_SM_1000_NS8cuda_cub4core6detail5shmemE+40];
	ld.shared.u64 	%rd177, [_ZN6thrust24THRUST_300001_SM_1000_NS8cuda_cub4core6detail5shmemE+48];
	abs.f64 	%fd245, %fd345;
	abs.f64 	%fd246, %fd244;
	setp.lt.f64 	%p80, %fd245, %fd246;
	mov.f64 	%fd346, %fd244;
	mov.u64 	%rd350, %rd177;
	@%p80 bra 	$L__BB7_193;
	setp.lt.f64 	%p81, %fd246, %fd245;
	mov.f64 	%fd346, %fd345;
	mov.u64 	%rd350, %rd349;
	@%p81 bra 	$L__BB7_193;
	setp.lt.s64 	%p82, %rd349, %rd177;
	selp.f64 	%fd346, %fd345, %fd244, %p82;
	min.s64 	%rd350, %rd349, %rd177;
$L__BB7_193:
	ld.shared.f64 	%fd249, [_ZN6thrust24THRUST_300001_SM_1000_NS8cuda_cub4core6detail5shmemE+56];
	ld.shared.u64 	%rd180, [_ZN6thrust24THRUST_300001_SM_1000_NS8cuda_cub4core6detail5shmemE+64];
	abs.f64 	%fd250, %fd346;
	abs.f64 	%fd251, %fd249;
	setp.lt.f64 	%p83, %fd250, %fd251;
	mov.f64 	%fd347, %fd249;
	mov.u64 	%rd351, %rd180;
	@%p83 bra 	$L__BB7_196;
	setp.lt.f64 	%p84, %fd251, %fd250;
	mov.f64 	%fd347, %fd346;
	mov.u64 	%rd351, %rd350;
	@%p84 bra 	$L__BB7_196;
	setp.lt.s64 	%p85, %rd350, %rd180;
	selp.f64 	%fd347, %fd346, %fd249, %p85;
	min.s64 	%rd351, %rd350, %rd180;
$L__BB7_196:
	ld.shared.f64 	%fd254, [_ZN6thrust24THRUST_300001_SM_1000_NS8cuda_cub4core6detail5shmemE+72];
	ld.shared.u64 	%rd183, [_ZN6thrust24THRUST_300001_SM_1000_NS8cuda_cub4core6detail5shmemE+80];
	abs.f64 	%fd255, %fd347;
	abs.f64 	%fd256, %fd254;
	setp.lt.f64 	%p86, %fd255, %fd256;
	mov.f64 	%fd348, %fd254;
	mov.u64 	%rd352, %rd183;
	@%p86 bra 	$L__BB7_199;
	setp.lt.f64 	%p87, %fd256, %fd255;
	mov.f64 	%fd348, %fd347;
	mov.u64 	%rd352, %rd351;
	@%p87 bra 	$L__BB7_199;
	setp.lt.s64 	%p88, %rd351, %rd183;
	selp.f64 	%fd348, %fd347, %fd254, %p88;
	min.s64 	%rd352, %rd351, %rd183;
$L__BB7_199:
	ld.shared.f64 	%fd259, [_ZN6thrust24THRUST_300001_SM_1000_NS8cuda_cub4core6detail5shmemE+88];
	ld.shared.u64 	%rd186, [_ZN6thrust24THRUST_300001_SM_1000_NS8cuda_cub4core6detail5shmemE+96];
	abs.f64 	%fd260, %fd348;
	abs.f64 	%fd261, %fd259;
	setp.lt.f64 	%p89, %fd260, %fd261;
	mov.f64 	%fd349, %fd259;
	mov.u64 	%rd353, %rd186;
	@%p89 bra 	$L__BB7_202;
	setp.lt.f64 	%p90, %fd261, %fd260;
	mov.f64 	%fd349, %fd348;
	mov.u64 	%rd353, %rd352;
	@%p90 bra 	$L__BB7_202;
	setp.lt.s64 	%p91, %rd352, %rd186;
	selp.f64 	%fd349, %fd348, %fd259, %p91;
	min.s64 	%rd353, %rd352, %rd186;
$L__BB7_202:
	ld.shared.f64 	%fd264, [_ZN6thrust24THRUST_300001_SM_1000_NS8cuda_cub4core6detail5shmemE+104];
	ld.shared.u64 	%rd189, [_ZN6thrust24THRUST_300001_SM_1000_NS8cuda_cub4core6detail5shmemE+112];
	abs.f64 	%fd265, %fd349;
	abs.f64 	%fd266, %fd264;
	setp.lt.f64 	%p92, %fd265, %fd266;
	mov.f64 	%fd350, %fd264;
	mov.u64 	%rd354, %rd189;
	@%p92 bra 	$L__BB7_205;
	setp.lt.f64 	%p93, %fd266, %fd265;
	mov.f64 	%fd350, %fd349;
	mov.u64 	%rd354, %rd353;
	@%p93 bra 	$L__BB7_205;
	setp.lt.s64 	%p94, %rd353, %rd189;
	selp.f64 	%fd350, %fd349, %fd264, %p94;
	min.s64 	%rd354, %rd353, %rd189;
$L__BB7_205:
	ld.shared.f64 	%fd269, [_ZN6thrust24THRUST_300001_SM_1000_NS8cuda_cub4core6detail5shmemE+120];
	ld.shared.u64 	%rd192, [_ZN6thrust24THRUST_300001_SM_1000_NS8cuda_cub4core6detail5shmemE+128];
	abs.f64 	%fd270, %fd350;
	abs.f64 	%fd271, %fd269;
	setp.lt.f64 	%p95, %fd270, %fd271;
	mov.u64 	%rd355, %rd192;
	mov.f64 	%fd351, %fd269;
	@%p95 bra 	$L__BB7_208;
	setp.lt.f64 	%p96, %fd271, %fd270;
	mov.u64 	%rd355, %rd354;
	mov.f64 	%fd351, %fd350;
	@%p96 bra 	$L__BB7_208;
	setp.lt.s64 	%p97, %rd354, %rd192;
	selp.f64 	%fd351, %fd350, %fd269, %p97;
	min.s64 	%rd355, %rd354, %rd192;
$L__BB7_208:
	mov.u32 	%r389, %tid.x;
	setp.ne.s32 	%p214, %r389, 0;
	@%p214 bra 	$L__BB7_210;
	ld.param.u64 	%rd286, [_ZN6thrust24THRUST_300001_SM_1000_NS8cuda_cub4core6detail13_kernel_agentINS1_8__reduce11ReduceAgentINS0_12zip_iteratorIN4cuda3std3__45tupleIJNS0_10device_ptrIdEENS0_17counting_iteratorIlNS0_11use_defaultESF_SF_EEEEEEEPNSB_IJdlEEESJ_lNS1_9__extrema9arg_max_fIdl10comparatorEEEEJSI_SK_lN3cub18CUB_300001_SM_100013GridEvenShareIlEENSR_9GridQueueIyEESO_EEEvDpT0__param_1];
	cvta.to.global.u64 	%rd283, %rd286;
	mul.wide.u32 	%rd284, %r1, 16;
	add.s64 	%rd285, %rd283, %rd284;
	st.global.f64 	[%rd285], %fd351;
	st.global.u64 	[%rd285+8], %rd355;
$L__BB7_210:
	ret;

}
	// .globl	_ZN6thrust24THRUST_300001_SM_1000_NS8cuda_cub4core6detail13_kernel_agentINS1_8__reduce10DrainAgentIlEEJN3cub18CUB_300001_SM_10009GridQueueIyEElEEEvDpT0_
.visible .entry _ZN6thrust24THRUST_300001_SM_1000_NS8cuda_cub4core6detail13_kernel_agentINS1_8__reduce10DrainAgentIlEEJN3cub18CUB_300001_SM_10009GridQueueIyEElEEEvDpT0_(
	.param .align 8 .b8 _ZN6thrust24THRUST_300001_SM_1000_NS8cuda_cub4core6detail13_kernel_agentINS1_8__reduce10DrainAgentIlEEJN3cub18CUB_300001_SM_10009GridQueueIyEElEEEvDpT0__param_0[8],
	.param .u64 _ZN6thrust24THRUST_300001_SM_1000_NS8cuda_cub4core6detail13_kernel_agentINS1_8__reduce10DrainAgentIlEEJN3cub18CUB_300001_SM_10009GridQueueIyEElEEEvDpT0__param_1
)
.maxntid 1
{
	.reg .b64 	%rd<5>;

	ld.param.u64 	%rd1, [_ZN6thrust24THRUST_300001_SM_1000_NS8cuda_cub4core6detail13_kernel_agentINS1_8__reduce10DrainAgentIlEEJN3cub18CUB_300001_SM_10009GridQueueIyEElEEEvDpT0__param_0];
	ld.param.u64 	%rd2, [_ZN6thrust24THRUST_300001_SM_1000_NS8cuda_cub4core6detail13_kernel_agentINS1_8__reduce10DrainAgentIlEEJN3cub18CUB_300001_SM_10009GridQueueIyEElEEEvDpT0__param_1];
	cvta.to.global.u64 	%rd3, %rd1;
	st.global.u64 	[%rd3], %rd2;
	mov.b64 	%rd4, 0;
	st.global.u64 	[%rd3+8], %rd4;
	ret;

}
	// .globl	_ZN6thrust24THRUST_300001_SM_1000_NS8cuda_cub4core6detail13_kernel_agentINS1_8__reduce11ReduceAgentIPN4cuda3std3__45tupleIJdlEEESC_SB_lNS1_9__extrema9arg_max_fIdl10comparatorEEEEJSC_SC_iSG_EEEvDpT0_
.visible .entry _ZN6thrust24THRUST_300001_SM_1000_NS8cuda_cub4core6detail13_kernel_agentINS1_8__reduce11ReduceAgentIPN4cuda3std3__45tupleIJdlEEESC_SB_lNS1_9__extrema9arg_max_fIdl10comparatorEEEEJSC_SC_iSG_EEEvDpT0_(
	.param .u64 .ptr .align 1 _ZN6thrust24THRUST_300001_SM_1000_NS8cuda_cub4core6detail13_kernel_agentINS1_8__reduce11ReduceAgentIPN4cuda3std3__45tupleIJdlEEESC_SB_lNS1_9__extrema9arg_max_fIdl10comparatorEEEEJSC_SC_iSG_EEEvDpT0__param_0,
	.param .u64 .ptr .align 1 _ZN6thrust24THRUST_300001_SM_1000_NS8cuda_cub4core6detail13_kernel_agentINS1_8__reduce11ReduceAgentIPN4cuda3std3__45tupleIJdlEEESC_SB_lNS1_9__extrema9arg_max_fIdl10comparatorEEEEJSC_SC_iSG_EEEvDpT0__param_1,
	.param .u32 _ZN6thrust24THRUST_300001_SM_1000_NS8cuda_cub4core6detail13_kernel_agentINS1_8__reduce11ReduceAgentIPN4cuda3std3__45tupleIJdlEEESC_SB_lNS1_9__extrema9arg_max_fIdl10comparatorEEEEJSC_SC_iSG_EEEvDpT0__param_2,
	.param .align 1 .b8 _ZN6thrust24THRUST_300001_SM_1000_NS8cuda_cub4core6detail13_kernel_agentINS1_8__reduce11ReduceAgentIPN4cuda3std3__45tupleIJdlEEESC_SB_lNS1_9__extrema9arg_max_fIdl10comparatorEEEEJSC_SC_iSG_EEEvDpT0__param_3[1]
)
.maxntid 256
{
	.reg .pred 	%p<264>;
	.reg .b32 	%r<374>;
	.reg .b64 	%rd<509>;
	.reg .b64 	%fd<423>;

	ld.param.u64 	%rd236, [_ZN6thrust24THRUST_300001_SM_1000_NS8cuda_cub4core6detail13_kernel_agentINS1_8__reduce11ReduceAgentIPN4cuda3std3__45tupleIJdlEEESC_SB_lNS1_9__extrema9arg_max_fIdl10comparatorEEEEJSC_SC_iSG_EEEvDpT0__param_0];
	ld.param.u32 	%r29, [_ZN6thrust24THRUST_300001_SM_1000_NS8cuda_cub4core6detail13_kernel_agentINS1_8__reduce11ReduceAgentIPN4cuda3std3__45tupleIJdlEEESC_SB_lNS1_9__extrema9arg_max_fIdl10comparatorEEEEJSC_SC_iSG_EEEvDpT0__param_2];
	cvt.s64.s32 	%rd1, %r29;
	setp.eq.s32 	%p1, %r29, 0;
	@%p1 bra 	$L__BB9_234;
	setp.gt.s32 	%p2, %r29, 1279;
	@%p2 bra 	$L__BB9_121;
	mov.u32 	%r1, %tid.x;
	setp.ge.s32 	%p147, %r1, %r29;
	mov.f64 	%fd354, 0d0000000000000000;
	mov.b64 	%rd432, 0;
	mov.u32 	%r368, %r1;
	@%p147 bra 	$L__BB9_4;
	mul.wide.u32 	%rd376, %r1, 16;
	add.s64 	%rd373, %rd236, %rd376;
	// begin inline asm
	ld.global.nc.u64 %rd372, [%rd373];
	// end inline asm
	add.s64 	%rd375, %rd373, 8;
	// begin inline asm
	ld.global.nc.u64 %rd432, [%rd375];
	// end inline asm
	mov.b64 	%fd354, %rd372;
	add.s32 	%r368, %r1, 256;
$L__BB9_4:
	setp.ge.s32 	%p148, %r368, %r29;
	@%p148 bra 	$L__BB9_25;
	not.b32 	%r141, %r368;
	add.s32 	%r4, %r29, %r141;
	and.b32  	%r142, %r4, 768;
	setp.eq.s32 	%p149, %r142, 768;
	@%p149 bra 	$L__BB9_11;
	mul.wide.u32 	%rd378, %r368, 16;
	add.s64 	%rd423, %rd236, %rd378;
	shr.u32 	%r143, %r4, 8;
	add.s32 	%r144, %r143, 1;
	and.b32  	%r145, %r144, 3;
	neg.s32 	%r366, %r145;
$L__BB9_7:
	.pragma "nounroll";
	mov.u64 	%rd6, %rd432;
	mov.f64 	%fd3, %fd354;
	// begin inline asm
	ld.global.nc.u64 %rd379, [%rd423];
	// end inline asm
	add.s64 	%rd382, %rd423, 8;
	// begin inline asm
	ld.global.nc.u64 %rd381, [%rd382];
	// end inline asm
	mov.b64 	%fd4, %rd379;
	abs.f64 	%fd5, %fd3;
	abs.f64 	%fd6, %fd4;
	setp.lt.f64 	%p150, %fd5, %fd6;
	mov.u64 	%rd432, %rd381;
	mov.f64 	%fd354, %fd4;
	@%p150 bra 	$L__BB9_10;
	setp.lt.f64 	%p151, %fd6, %fd5;
	mov.u64 	%rd432, %rd6;
	mov.f64 	%fd354, %fd3;
	@%p151 bra 	$L__BB9_10;
	setp.lt.s64 	%p152, %rd6, %rd381;
	min.s64 	%rd432, %rd6, %rd381;
	selp.f64 	%fd354, %fd3, %fd4, %p152;
$L__BB9_10:
	add.s32 	%r368, %r368, 256;
	add.s64 	%rd423, %rd423, 4096;
	add.s32 	%r366, %r366, 1;
	setp.ne.s32 	%p153, %r366, 0;
	@%p153 bra 	$L__BB9_7;
$L__BB9_11:
	setp.lt.u32 	%p154, %r4, 768;
	@%p154 bra 	$L__BB9_25;
$L__BB9_12:
	mul.wide.s32 	%rd387, %r368, 16;
	add.s64 	%rd384, %rd236, %rd387;
	// begin inline asm
	ld.global.nc.u64 %rd383, [%rd384];
	// end inline asm
	add.s64 	%rd386, %rd384, 8;
	// begin inline asm
	ld.global.nc.u64 %rd385, [%rd386];
	// end inline asm
	mov.b64 	%fd12, %rd383;
	abs.f64 	%fd13, %fd354;
	abs.f64 	%fd14, %fd12;
	setp.lt.f64 	%p155, %fd13, %fd14;
	mov.u64 	%rd429, %rd385;
	mov.f64 	%fd351, %fd12;
	@%p155 bra 	$L__BB9_15;
	setp.lt.f64 	%p156, %fd14, %fd13;
	mov.u64 	%rd429, %rd432;
	mov.f64 	%fd351, %fd354;
	@%p156 bra 	$L__BB9_15;
	setp.lt.s64 	%p157, %rd432, %rd385;
	min.s64 	%rd429, %rd432, %rd385;
	selp.f64 	%fd351, %fd354, %fd12, %p157;
$L__BB9_15:
	add.s64 	%rd389, %rd384, 4096;
	// begin inline asm
	ld.global.nc.u64 %rd388, [%rd389];
	// end inline asm
	add.s64 	%rd391, %rd384, 4104;
	// begin inline asm
	ld.global.nc.u64 %rd390, [%rd391];
	// end inline asm
	mov.b64 	%fd17, %rd388;
	abs.f64 	%fd18, %fd351;
	abs.f64 	%fd19, %fd17;
	setp.lt.f64 	%p158, %fd18, %fd19;
	mov.u64 	%rd430, %rd390;
	mov.f64 	%fd352, %fd17;
	@%p158 bra 	$L__BB9_18;
	setp.lt.f64 	%p159, %fd19, %fd18;
	mov.u64 	%rd430, %rd429;
	mov.f64 	%fd352, %fd351;
	@%p159 bra 	$L__BB9_18;
	setp.lt.s64 	%p160, %rd429, %rd390;
	min.s64 	%rd430, %rd429, %rd390;
	selp.f64 	%fd352, %fd351, %fd17, %p160;
$L__BB9_18:
	add.s64 	%rd393, %rd384, 8192;
	// begin inline asm
	ld.global.nc.u64 %rd392, [%rd393];
	// end inline asm
	add.s64 	%rd395, %rd384, 8200;
	// begin inline asm
	ld.global.nc.u64 %rd394, [%rd395];
	// end inline asm
	mov.b64 	%fd22, %rd392;
	abs.f64 	%fd23, %fd352;
	abs.f64 	%fd24, %fd22;
	setp.lt.f64 	%p161, %fd23, %fd24;
	mov.u64 	%rd431, %rd394;
	mov.f64 	%fd353, %fd22;
	@%p161 bra 	$L__BB9_21;
	setp.lt.f64 	%p162, %fd24, %fd23;
	mov.u64 	%rd431, %rd430;
	mov.f64 	%fd353, %fd352;
	@%p162 bra 	$L__BB9_21;
	setp.lt.s64 	%p163, %rd430, %rd394;
	min.s64 	%rd431, %rd430, %rd394;
	selp.f64 	%fd353, %fd352, %fd22, %p163;
$L__BB9_21:
	add.s64 	%rd397, %rd384, 12288;
	// begin inline asm
	ld.global.nc.u64 %rd396, [%rd397];
	// end inline asm
	add.s64 	%rd399, %rd384, 12296;
	// begin inline asm
	ld.global.nc.u64 %rd398, [%rd399];
	// end inline asm
	mov.b64 	%fd27, %rd396;
	abs.f64 	%fd28, %fd353;
	abs.f64 	%fd29, %fd27;
	setp.lt.f64 	%p164, %fd28, %fd29;
	mov.u64 	%rd432, %rd398;
	mov.f64 	%fd354, %fd27;
	@%p164 bra 	$L__BB9_24;
	setp.lt.f64 	%p165, %fd29, %fd28;
	mov.u64 	%rd432, %rd431;
	mov.f64 	%fd354, %fd353;
	@%p165 bra 	$L__BB9_24;
	setp.lt.s64 	%p166, %rd431, %rd398;
	min.s64 	%rd432, %rd431, %rd398;
	selp.f64 	%fd354, %fd353, %fd27, %p166;
$L__BB9_24:
	add.s32 	%r368, %r368, 1024;
	setp.lt.s32 	%p167, %r368, %r29;
	@%p167 bra 	$L__BB9_12;
$L__BB9_25:
	setp.lt.s32 	%p168, %r29, 256;
	@%p168 bra 	$L__BB9_70;
	// begin inline asm
	mov.u32 %r259, %laneid;
	// end inline asm
	mov.b64 	%rd410, %fd354;
	mov.b64 	{%r261, %r266}, %rd410;
	mov.b32 	%r277, 1;
	mov.b32 	%r278, 31;
	mov.b32 	%r279, -1;
	// begin inline asm
	shfl.sync.down.b32 %r260, %r261, %r277, %r278, %r279;
	// end inline asm
	// begin inline asm
	shfl.sync.down.b32 %r265, %r266, %r277, %r278, %r279;
	// end inline asm
	mov.b64 	%rd411, {%r260, %r265};
	mov.b64 	%fd33, %rd411;
	mov.b64 	{%r271, %r276}, %rd432;
	// begin inline asm
	shfl.sync.down.b32 %r270, %r271, %r277, %r278, %r279;
	// end inline asm
	// begin inline asm
	shfl.sync.down.b32 %r275, %r276, %r277, %r278, %r279;
	// end inline asm
	mov.b64 	%rd28, {%r270, %r275};
	setp.gt.s32 	%p220, %r259, 30;
	mov.u64 	%rd434, %rd432;
	mov.f64 	%fd356, %fd354;
	@%p220 bra 	$L__BB9_30;
	abs.f64 	%fd34, %fd354;
	abs.f64 	%fd35, %fd33;
	setp.lt.f64 	%p221, %fd34, %fd35;
	mov.u64 	%rd434, %rd28;
	mov.f64 	%fd356, %fd33;
	@%p221 bra 	$L__BB9_30;
	setp.lt.f64 	%p222, %fd35, %fd34;
	mov.u64 	%rd434, %rd432;
	mov.f64 	%fd356, %fd354;
	@%p222 bra 	$L__BB9_30;
	setp.lt.s64 	%p223, %rd432, %rd28;
	min.s64 	%rd434, %rd432, %rd28;
	selp.f64 	%fd356, %fd354, %fd33, %p223;
$L__BB9_30:
	mov.b64 	%rd412, %fd356;
	mov.b64 	{%r281, %r286}, %rd412;
	mov.b32 	%r297, 2;
	mov.b32 	%r298, 31;
	mov.b32 	%r299, -1;
	// begin inline asm
	shfl.sync.down.b32 %r280, %r281, %r297, %r298, %r299;
	// end inline asm
	// begin inline asm
	shfl.sync.down.b32 %r285, %r286, %r297, %r298, %r299;
	// end inline asm
	mov.b64 	%rd413, {%r280, %r285};
	mov.b64 	%fd38, %rd413;
	mov.b64 	{%r291, %r296}, %rd434;
	// begin inline asm
	shfl.sync.down.b32 %r290, %r291, %r297, %r298, %r299;
	// end inline asm
	// begin inline asm
	shfl.sync.down.b32 %r295, %r296, %r297, %r298, %r299;
	// end inline asm
	mov.b64 	%rd31, {%r290, %r295};
	setp.gt.s32 	%p224, %r259, 29;
	mov.u64 	%rd435, %rd434;
	mov.f64 	%fd357, %fd356;
	@%p224 bra 	$L__BB9_34;
	abs.f64 	%fd39, %fd356;
	abs.f64 	%fd40, %fd38;
	setp.lt.f64 	%p225, %fd39, %fd40;
	mov.u64 	%rd435, %rd31;
	mov.f64 	%fd357, %fd38;
	@%p225 bra 	$L__BB9_34;
	setp.lt.f64 	%p226, %fd40, %fd39;
	mov.u64 	%rd435, %rd434;
	mov.f64 	%fd357, %fd356;
	@%p226 bra 	$L__BB9_34;
	setp.lt.s64 	%p227, %rd434, %rd31;
	min.s64 	%rd435, %rd434, %rd31;
	selp.f64 	%fd357, %fd356, %fd38, %p227;
$L__BB9_34:
	mov.b64 	%rd414, %fd357;
	mov.b64 	{%r301, %r306}, %rd414;
	mov.b32 	%r317, 4;
	mov.b32 	%r318, 31;
	mov.b32 	%r319, -1;
	// begin inline asm
	shfl.sync.down.b32 %r300, %r301, %r317, %r318, %r319;
	// end inline asm
	// begin inline asm
	shfl.sync.down.b32 %r305, %r306, %r317, %r318, %r319;
	// end inline asm
	mov.b64 	%rd415, {%r300, %r305};
	mov.b64 	%fd43, %rd415;
	mov.b64 	{%r311, %r316}, %rd435;
	// begin inline asm
	shfl.sync.down.b32 %r310, %r311, %r317, %r318, %r319;
	// end inline asm
	// begin inline asm
	shfl.sync.down.b32 %r315, %r316, %r317, %r318, %r319;
	// end inline asm
	mov.b64 	%rd34, {%r310, %r315};
	setp.gt.s32 	%p228, %r259, 27;
	mov.u64 	%rd436, %rd435;
	mov.f64 	%fd358, %fd357;
	@%p228 bra 	$L__BB9_38;
	abs.f64 	%fd44, %fd357;
	abs.f64 	%fd45, %fd43;
	setp.lt.f64 	%p229, %fd44, %fd45;
	mov.u64 	%rd436, %rd34;
	mov.f64 	%fd358, %fd43;
	@%p229 bra 	$L__BB9_38;
	setp.lt.f64 	%p230, %fd45, %fd44;
	mov.u64 	%rd436, %rd435;
	mov.f64 	%fd358, %fd357;
	@%p230 bra 	$L__BB9_38;
	setp.lt.s64 	%p231, %rd435, %rd34;
	min.s64 	%rd436, %rd435, %rd34;
	selp.f64 	%fd358, %fd357, %fd43, %p231;
$L__BB9_38:
	mov.b64 	%rd416, %fd358;
	mov.b64 	{%r321, %r326}, %rd416;
	mov.b32 	%r337, 8;
	mov.b32 	%r338, 31;
	mov.b32 	%r339, -1;
	// begin inline asm
	shfl.sync.down.b32 %r320, %r321, %r337, %r338, %r339;
	// end inline asm
	// begin inline asm
	shfl.sync.down.b32 %r325, %r326, %r337, %r338, %r339;
	// end inline asm
	mov.b64 	%rd417, {%r320, %r325};
	mov.b64 	%fd48, %rd417;
	mov.b64 	{%r331, %r336}, %rd436;
	// begin inline asm
	shfl.sync.down.b32 %r330, %r331, %r337, %r338, %r339;
	// end inline asm
	// begin inline asm
	shfl.sync.down.b32 %r335, %r336, %r337, %r338, %r339;
	// end inline asm
	mov.b64 	%rd37, {%r330, %r335};
	setp.gt.s32 	%p232, %r259, 23;
	mov.u64 	%rd437, %rd436;
	mov.f64 	%fd359, %fd358;
	@%p232 bra 	$L__BB9_42;
	abs.f64 	%fd49, %fd358;
	abs.f64 	%fd50, %fd48;
	setp.lt.f64 	%p233, %fd49, %fd50;
	mov.u64 	%rd437, %rd37;
	mov.f64 	%fd359, %fd48;
	@%p233 bra 	$L__BB9_42;
	setp.lt.f64 	%p234, %fd50, %fd49;
	mov.u64 	%rd437, %rd436;
	mov.f64 	%fd359, %fd358;
	@%p234 bra 	$L__BB9_42;
	setp.lt.s64 	%p235, %rd436, %rd37;
	min.s64 	%rd437, %rd436, %rd37;
	selp.f64 	%fd359, %fd358, %fd48, %p235;
$L__BB9_42:
	mov.b64 	%rd418, %fd359;
	mov.b64 	{%r341, %r346}, %rd418;
	mov.b32 	%r357, 16;
	mov.b32 	%r358, 31;
	mov.b32 	%r359, -1;
	// begin inline asm
	shfl.sync.down.b32 %r340, %r341, %r357, %r358, %r359;
	// end inline asm
	// begin inline asm
	shfl.sync.down.b32 %r345, %r346, %r357, %r358, %r359;
	// end inline asm
	mov.b64 	%rd419, {%r340, %r345};
	mov.b64 	%fd53, %rd419;
	mov.b64 	{%r351, %r356}, %rd437;
	// begin inline asm
	shfl.sync.down.b32 %r350, %r351, %r357, %r358, %r359;
	// end inline asm
	// begin inline asm
	shfl.sync.down.b32 %r355, %r356, %r357, %r358, %r359;
	// end inline asm
	mov.b64 	%rd40, {%r350, %r355};
	setp.gt.s32 	%p236, %r259, 15;
	mov.u64 	%rd508, %rd437;
	mov.f64 	%fd422, %fd359;
	@%p236 bra 	$L__BB9_46;
	abs.f64 	%fd54, %fd359;
	abs.f64 	%fd55, %fd53;
	setp.lt.f64 	%p237, %fd54, %fd55;
	mov.u64 	%rd508, %rd40;
	mov.f64 	%fd422, %fd53;
	@%p237 bra 	$L__BB9_46;
	setp.lt.f64 	%p238, %fd55, %fd54;
	mov.u64 	%rd508, %rd437;
	mov.f64 	%fd422, %fd359;
	@%p238 bra 	$L__BB9_46;
	setp.lt.s64 	%p239, %rd437, %rd40;
	min.s64 	%rd508, %rd437, %rd40;
	selp.f64 	%fd422, %fd359, %fd53, %p239;
$L__BB9_46:
	setp.ne.s32 	%p240, %r259, 0;
	@%p240 bra 	$L__BB9_48;
	shr.u32 	%r360, %r1, 1;
	and.b32  	%r361, %r360, 496;
	mov.u32 	%r362, _ZN6thrust24THRUST_300001_SM_1000_NS8cuda_cub4core6detail5shmemE;
	add.s32 	%r363, %r362, %r361;
	st.shared.f64 	[%r363+8], %fd422;
	st.shared.u64 	[%r363+16], %rd508;
$L__BB9_48:
	bar.sync 	0;
	setp.ne.s32 	%p241, %r1, 0;
	@%p241 bra 	$L__BB9_232;
	ld.shared.f64 	%fd58, [_ZN6thrust24THRUST_300001_SM_1000_NS8cuda_cub4core6detail5shmemE+24];
	ld.shared.u64 	%rd43, [_ZN6thrust24THRUST_300001_SM_1000_NS8cuda_cub4core6detail5shmemE+32];
	abs.f64 	%fd59, %fd422;
	abs.f64 	%fd60, %fd58;
	setp.lt.f64 	%p242, %fd59, %fd60;
	mov.u64 	%rd439, %rd43;
	mov.f64 	%fd361, %fd58;
	@%p242 bra 	$L__BB9_52;
	setp.lt.f64 	%p243, %fd60, %fd59;
	mov.u64 	%rd439, %rd508;
	mov.f64 	%fd361, %fd422;
	@%p243 bra 	$L__BB9_52;
	setp.lt.s64 	%p244, %rd508, %rd43;
	min.s64 	%rd439, %rd508, %rd43;
	selp.f64 	%fd361, %fd422, %fd58, %p244;
$L__BB9_52:
	ld.shared.f64 	%fd63, [_ZN6thrust24THRUST_300001_SM_1000_NS8cuda_cub4core6detail5shmemE+40];
	ld.shared.u64 	%rd46, [_ZN6thrust24THRUST_300001_SM_1000_NS8cuda_cub4core6detail5shmemE+48];
	abs.f64 	%fd64, %fd361;
	abs.f64 	%fd65, %fd63;
	setp.lt.f64 	%p245, %fd64, %fd65;
	mov.u64 	%rd440, %rd46;
	mov.f64 	%fd362, %fd63;
	@%p245 bra 	$L__BB9_55;
	setp.lt.f64 	%p246, %fd65, %fd64;
	mov.u64 	%rd440, %rd439;
	mov.f64 	%fd362, %fd361;
	@%p246 bra 	$L__BB9_55;
	setp.lt.s64 	%p247, %rd439, %rd46;
	min.s64 	%rd440, %rd439, %rd46;
	selp.f64 	%fd362, %fd361, %fd63, %p247;
$L__BB9_55:
	ld.shared.f64 	%fd68, [_ZN6thrust24THRUST_300001_SM_1000_NS8cuda_cub4core6detail5shmemE+56];
	ld.shared.u64 	%rd49, [_ZN6thrust24THRUST_300001_SM_1000_NS8cuda_cub4core6detail5shmemE+64];
	abs.f64 	%fd69, %fd362;
	abs.f64 	%fd70, %fd68;
	setp.lt.f64 	%p248, %fd69, %fd70;
	mov.u64 	%rd441, %rd49;
	mov.f64 	%fd363, %fd68;
	@%p248 bra 	$L__BB9_58;
	setp.lt.f64 	%p249, %fd70, %fd69;
	mov.u64 	%rd441, %rd440;
	mov.f64 	%fd363, %fd362;
	@%p249 bra 	$L__BB9_58;
	setp.lt.s64 	%p250, %rd440, %rd49;
	min.s64 	%rd441, %rd440, %rd49;
	selp.f64 	%fd363, %fd362, %fd68, %p250;
$L__BB9_58:
	ld.shared.f64 	%fd73, [_ZN6thrust24THRUST_300001_SM_1000_NS8cuda_cub4core6detail5shmemE+72];
	ld.shared.u64 	%rd52, [_ZN6thrust24THRUST_300001_SM_1000_NS8cuda_cub4core6detail5shmemE+80];
	abs.f64 	%fd74, %fd363;
	abs.f64 	%fd75, %fd73;
	setp.lt.f64 	%p251, %fd74, %fd75;
	mov.u64 	%rd442, %rd52;
	mov.f64 	%fd364, %fd73;
	@%p251 bra 	$L__BB9_61;
	setp.lt.f64 	%p252, %fd75, %fd74;
	mov.u64 	%rd442, %rd441;
	mov.f64 	%fd364, %fd363;
	@%p252 bra 	$L__BB9_61;
	setp.lt.s64 	%p253, %rd441, %rd52;
	min.s64 	%rd442, %rd441, %rd52;
	selp.f64 	%fd364, %fd363, %fd73, %p253;
$L__BB9_61:
	ld.shared.f64 	%fd78, [_ZN6thrust24THRUST_300001_SM_1000_NS8cuda_cub4core6detail5shmemE+88];
	ld.shared.u64 	%rd55, [_ZN6thrust24THRUST_300001_SM_1000_NS8cuda_cub4core6detail5shmemE+96];
	abs.f64 	%fd79, %fd364;
	abs.f64 	%fd80, %fd78;
	setp.lt.f64 	%p254, %fd79, %fd80;
	mov.u64 	%rd443, %rd55;
	mov.f64 	%fd365, %fd78;
	@%p254 bra 	$L__BB9_64;
	setp.lt.f64 	%p255, %fd80, %fd79;
	mov.u64 	%rd443, %rd442;
	mov.f64 	%fd365, %fd364;
	@%p255 bra 	$L__BB9_64;
	setp.lt.s64 	%p256, %rd442, %rd55;
	min.s64 	%rd443, %rd442, %rd55;
	selp.f64 	%fd365, %fd364, %fd78, %p256;
$L__BB9_64:
	ld.shared.f64 	%fd83, [_ZN6thrust24THRUST_300001_SM_1000_NS8cuda_cub4core6detail5shmemE+104];
	ld.shared.u64 	%rd58, [_ZN6thrust24THRUST_300001_SM_1000_NS8cuda_cub4core6detail5shmemE+112];
	abs.f64 	%fd84, %fd365;
	abs.f64 	%fd85, %fd83;
	setp.lt.f64 	%p257, %fd84, %fd85;
	mov.u64 	%rd444, %rd58;
	mov.f64 	%fd366, %fd83;
	@%p257 bra 	$L__BB9_67;
	setp.lt.f64 	%p258, %fd85, %fd84;
	mov.u64 	%rd444, %rd443;
	mov.f64 	%fd366, %fd365;
	@%p258 bra 	$L__BB9_67;
	setp.lt.s64 	%p259, %rd443, %rd58;
	min.s64 	%rd444, %rd443, %rd58;
	selp.f64 	%fd366, %fd365, %fd83, %p259;
$L__BB9_67:
	ld.shared.f64 	%fd88, [_ZN6thrust24THRUST_300001_SM_1000_NS8cuda_cub4core6detail5shmemE+120];
	ld.shared.u64 	%rd61, [_ZN6thrust24THRUST_300001_SM_1000_NS8cuda_cub4core6detail5shmemE+128];
	abs.f64 	%fd89, %fd366;
	abs.f64 	%fd90, %fd88;
	setp.lt.f64 	%p260, %fd89, %fd90;
	mov.u64 	%rd508, %rd61;
	mov.f64 	%fd422, %fd88;
	@%p260 bra 	$L__BB9_232;
	setp.lt.f64 	%p261, %fd90, %fd89;
	mov.u64 	%rd508, %rd444;
	mov.f64 	%fd422, %fd366;
	@%p261 bra 	$L__BB9_232;
	setp.lt.s64 	%p262, %rd444, %rd61;
	min.s64 	%rd508, %rd444, %rd61;
	selp.f64 	%fd422, %fd366, %fd88, %p262;
	bra.uni 	$L__BB9_232;
$L__BB9_70:
	// begin inline asm
	mov.u32 %r146, %laneid;
	// end inline asm
	and.b32  	%r167, %r1, 992;
	add.s32 	%r168, %r167, 32;
	setp.gt.s32 	%p169, %r168, %r29;
	not.b32 	%r169, %r167;
	add.s32 	%r170, %r29, %r169;
	selp.b32 	%r165, %r170, 31, %p169;
	mov.b64 	%rd400, %fd354;
	mov.b64 	{%r148, %r153}, %rd400;
	mov.b32 	%r164, 1;
	mov.b32 	%r166, -1;
	// begin inline asm
	shfl.sync.down.b32 %r147, %r148, %r164, %r165, %r166;
	// end inline asm
	// begin inline asm
	shfl.sync.down.b32 %r152, %r153, %r164, %r165, %r166;
	// end inline asm
	mov.b64 	%rd401, {%r147, %r152};
	mov.b64 	%fd92, %rd401;
	mov.b64 	{%r158, %r163}, %rd432;
	// begin inline asm
	shfl.sync.down.b32 %r157, %r158, %r164, %r165, %r166;
	// end inline asm
	// begin inline asm
	shfl.sync.down.b32 %r162, %r163, %r164, %r165, %r166;
	// end inline asm
	mov.b64 	%rd63, {%r157, %r162};
	setp.ge.s32 	%p170, %r146, %r165;
	mov.u64 	%rd445, %rd432;
	mov.f64 	%fd367, %fd354;
	@%p170 bra 	$L__BB9_74;
	abs.f64 	%fd93, %fd354;
	abs.f64 	%fd94, %fd92;
	setp.lt.f64 	%p171, %fd93, %fd94;
	mov.u64 	%rd445, %rd63;
	mov.f64 	%fd367, %fd92;
	@%p171 bra 	$L__BB9_74;
	setp.lt.f64 	%p172, %fd94, %fd93;
	mov.u64 	%rd445, %rd432;
	mov.f64 	%fd367, %fd354;
	@%p172 bra 	$L__BB9_74;
	setp.lt.s64 	%p173, %rd432, %rd63;
	min.s64 	%rd445, %rd432, %rd63;
	selp.f64 	%fd367, %fd354, %fd92, %p173;
$L__BB9_74:
	mov.b64 	%rd402, %fd367;
	mov.b64 	{%r172, %r177}, %rd402;
	mov.b32 	%r188, 2;
	mov.b32 	%r190, -1;
	// begin inline asm
	shfl.sync.down.b32 %r171, %r172, %r188, %r165, %r190;
	// end inline asm
	// begin inline asm
	shfl.sync.down.b32 %r176, %r177, %r188, %r165, %r190;
	// end inline asm
	mov.b64 	%rd403, {%r171, %r176};
	mov.b64 	%fd97, %rd403;
	mov.b64 	{%r182, %r187}, %rd445;
	// begin inline asm
	shfl.sync.down.b32 %r181, %r182, %r188, %r165, %r190;
	// end inline asm
	// begin inline asm
	shfl.sync.down.b32 %r186, %r187, %r188, %r165, %r190;
	// end inline asm
	mov.b64 	%rd66, {%r181, %r186};
	add.s32 	%r191, %r146, 2;
	setp.gt.s32 	%p174, %r191, %r165;
	mov.u64 	%rd446, %rd445;
	mov.f64 	%fd368, %fd367;
	@%p174 bra 	$L__BB9_78;
	abs.f64 	%fd98, %fd367;
	abs.f64 	%fd99, %fd97;
	setp.lt.f64 	%p175, %fd98, %fd99;
	mov.u64 	%rd446, %rd66;
	mov.f64 	%fd368, %fd97;
	@%p175 bra 	$L__BB9_78;
	setp.lt.f64 	%p176, %fd99, %fd98;
	mov.u64 	%rd446, %rd445;
	mov.f64 	%fd368, %fd367;
	@%p176 bra 	$L__BB9_78;
	setp.lt.s64 	%p177, %rd445, %rd66;
	min.s64 	%rd446, %rd445, %rd66;
	selp.f64 	%fd368, %fd367, %fd97, %p177;
$L__BB9_78:
	mov.b64 	%rd404, %fd368;
	mov.b64 	{%r193, %r198}, %rd404;
	mov.b32 	%r209, 4;
	mov.b32 	%r211, -1;
	// begin inline asm
	shfl.sync.down.b32 %r192, %r193, %r209, %r165, %r211;
	// end inline asm
	// begin inline asm
	shfl.sync.down.b32 %r197, %r198, %r209, %r165, %r211;
	// end inline asm
	mov.b64 	%rd405, {%r192, %r197};
	mov.b64 	%fd102, %rd405;
	mov.b64 	{%r203, %r208}, %rd446;
	// begin inline asm
	shfl.sync.down.b32 %r202, %r203, %r209, %r165, %r211;
	// end inline asm
	// begin inline asm
	shfl.sync.down.b32 %r207, %r208, %r209, %r165, %r211;
	// end inline asm
	mov.b64 	%rd69, {%r202, %r207};
	add.s32 	%r212, %r146, 4;
	setp.gt.s32 	%p178, %r212, %r165;
	mov.u64 	%rd447, %rd446;
	mov.f64 	%fd369, %fd368;
	@%p178 bra 	$L__BB9_82;
	abs.f64 	%fd103, %fd368;
	abs.f64 	%fd104, %fd102;
	setp.lt.f64 	%p179, %fd103, %fd104;
	mov.u64 	%rd447, %rd69;
	mov.f64 	%fd369, %fd102;
	@%p179 bra 	$L__BB9_82;
	setp.lt.f64 	%p180, %fd104, %fd103;
	mov.u64 	%rd447, %rd446;
	mov.f64 	%fd369, %fd368;
	@%p180 bra 	$L__BB9_82;
	setp.lt.s64 	%p181, %rd446, %rd69;
	min.s64 	%rd447, %rd446, %rd69;
	selp.f64 	%fd369, %fd368, %fd102, %p181;
$L__BB9_82:
	mov.b64 	%rd406, %fd369;
	mov.b64 	{%r214, %r219}, %rd406;
	mov.b32 	%r230, 8;
	mov.b32 	%r232, -1;
	// begin inline asm
	shfl.sync.down.b32 %r213, %r214, %r230, %r165, %r232;
	// end inline asm
	// begin inline asm
	shfl.sync.down.b32 %r218, %r219, %r230, %r165, %r232;
	// end inline asm
	mov.b64 	%rd407, {%r213, %r218};
	mov.b64 	%fd107, %rd407;
	mov.b64 	{%r224, %r229}, %rd447;
	// begin inline asm
	shfl.sync.down.b32 %r223, %r224, %r230, %r165, %r232;
	// end inline asm
	// begin inline asm
	shfl.sync.down.b32 %r228, %r229, %r230, %r165, %r232;
	// end inline asm
	mov.b64 	%rd72, {%r223, %r228};
	add.s32 	%r233, %r146, 8;
	setp.gt.s32 	%p182, %r233, %r165;
	mov.u64 	%rd448, %rd447;
	mov.f64 	%fd370, %fd369;
	@%p182 bra 	$L__BB9_86;
	abs.f64 	%fd108, %fd369;
	abs.f64 	%fd109, %fd107;
	setp.lt.f64 	%p183, %fd108, %fd109;
	mov.u64 	%rd448, %rd72;
	mov.f64 	%fd370, %fd107;
	@%p183 bra 	$L__BB9_86;
	setp.lt.f64 	%p184, %fd109, %fd108;
	mov.u64 	%rd448, %rd447;
	mov.f64 	%fd370, %fd369;
	@%p184 bra 	$L__BB9_86;
	setp.lt.s64 	%p185, %rd447, %rd72;
	min.s64 	%rd448, %rd447, %rd72;
	selp.f64 	%fd370, %fd369, %fd107, %p185;
$L__BB9_86:
	mov.b64 	%rd408, %fd370;
	mov.b64 	{%r235, %r240}, %rd408;
	mov.b32 	%r251, 16;
	mov.b32 	%r253, -1;
	// begin inline asm
	shfl.sync.down.b32 %r234, %r235, %r251, %r165, %r253;
	// end inline asm
	// begin inline asm
	shfl.sync.down.b32 %r239, %r240, %r251, %r165, %r253;
	// end inline asm
	mov.b64 	%rd409, {%r234, %r239};
	mov.b64 	%fd112, %rd409;
	mov.b64 	{%r245, %r250}, %rd448;
	// begin inline asm
	shfl.sync.down.b32 %r244, %r245, %r251, %r165, %r253;
	// end inline asm
	// begin inline asm
	shfl.sync.down.b32 %r249, %r250, %r251, %r165, %r253;
	// end inline asm
	mov.b64 	%rd75, {%r244, %r249};
	add.s32 	%r254, %r146, 16;
	setp.gt.s32 	%p186, %r254, %r165;
	mov.u64 	%rd508, %rd448;
	mov.f64 	%fd422, %fd370;
	@%p186 bra 	$L__BB9_90;
	abs.f64 	%fd113, %fd370;
	abs.f64 	%fd114, %fd112;
	setp.lt.f64 	%p187, %fd113, %fd114;
	mov.u64 	%rd508, %rd75;
	mov.f64 	%fd422, %fd112;
	@%p187 bra 	$L__BB9_90;
	setp.lt.f64 	%p188, %fd114, %fd113;
	mov.u64 	%rd508, %rd448;
	mov.f64 	%fd422, %fd370;
	@%p188 bra 	$L__BB9_90;
	setp.lt.s64 	%p189, %rd448, %rd75;
	min.s64 	%rd508, %rd448, %rd75;
	selp.f64 	%fd422, %fd370, %fd112, %p189;
$L__BB9_90:
	setp.ne.s32 	%p190, %r146, 0;
	@%p190 bra 	$L__BB9_92;
	shr.u32 	%r255, %r1, 1;
	and.b32  	%r256, %r255, 496;
	mov.u32 	%r257, _ZN6thrust24THRUST_300001_SM_1000_NS8cuda_cub4core6detail5shmemE;
	add.s32 	%r258, %r257, %r256;
	st.shared.f64 	[%r258+8], %fd422;
	st.shared.u64 	[%r258+16], %rd508;
$L__BB9_92:
	bar.sync 	0;
	setp.ne.s32 	%p191, %r1, 0;
	@%p191 bra 	$L__BB9_232;
	setp.lt.s32 	%p192, %r29, 33;
	mov.f64 	%fd372, %fd422;
	mov.u64 	%rd450, %rd508;
	@%p192 bra 	$L__BB9_97;
	ld.shared.f64 	%fd117, [_ZN6thrust24THRUST_300001_SM_1000_NS8cuda_cub4core6detail5shmemE+24];
	ld.shared.u64 	%rd78, [_ZN6thrust24THRUST_300001_SM_1000_NS8cuda_cub4core6detail5shmemE+32];
	abs.f64 	%fd118, %fd422;
	abs.f64 	%fd119, %fd117;
	setp.lt.f64 	%p193, %fd118, %fd119;
	mov.f64 	%fd372, %fd117;
	mov.u64 	%rd450, %rd78;
	@%p193 bra 	$L__BB9_97;
	setp.lt.f64 	%p194, %fd119, %fd118;
	mov.f64 	%fd372, %fd422;
	mov.u64 	%rd450, %rd508;
	@%p194 bra 	$L__BB9_97;
	setp.lt.s64 	%p195, %rd508, %rd78;
	min.s64 	%rd450, %rd508, %rd78;
	selp.f64 	%fd372, %fd422, %fd117, %p195;
$L__BB9_97:
	setp.lt.s32 	%p196, %r29, 65;
	mov.f64 	%fd373, %fd372;
	mov.u64 	%rd451, %rd450;
	@%p196 bra 	$L__BB9_101;
	ld.shared.f64 	%fd122, [_ZN6thrust24THRUST_300001_SM_1000_NS8cuda_cub4core6detail5shmemE+40];
	ld.shared.u64 	%rd81, [_ZN6thrust24THRUST_300001_SM_1000_NS8cuda_cub4core6detail5shmemE+48];
	abs.f64 	%fd123, %fd372;
	abs.f64 	%fd124, %fd122;
	setp.lt.f64 	%p197, %fd123, %fd124;
	mov.f64 	%fd373, %fd122;
	mov.u64 	%rd451, %rd81;
	@%p197 bra 	$L__BB9_101;
	setp.lt.f64 	%p198, %fd124, %fd123;
	mov.f64 	%fd373, %fd372;
	mov.u64 	%rd451, %rd450;
	@%p198 bra 	$L__BB9_101;
	setp.lt.s64 	%p199, %rd450, %rd81;
	min.s64 	%rd451, %rd450, %rd81;
	selp.f64 	%fd373, %fd372, %fd122, %p199;
$L__BB9_101:
	setp.lt.s32 	%p200, %r29, 97;
	mov.f64 	%fd374, %fd373;
	mov.u64 	%rd452, %rd451;
	@%p200 bra 	$L__BB9_105;
	ld.shared.f64 	%fd127, [_ZN6thrust24THRUST_300001_SM_1000_NS8cuda_cub4core6detail5shmemE+56];
	ld.shared.u64 	%rd84, [_ZN6thrust24THRUST_300001_SM_1000_NS8cuda_cub4core6detail5shmemE+64];
	abs.f64 	%fd128, %fd373;
	abs.f64 	%fd129, %fd127;
	setp.lt.f64 	%p201, %fd128, %fd129;
	mov.f64 	%fd374, %fd127;
	mov.u64 	%rd452, %rd84;
	@%p201 bra 	$L__BB9_105;
	setp.lt.f64 	%p202, %fd129, %fd128;
	mov.f64 	%fd374, %fd373;
	mov.u64 	%rd452, %rd451;
	@%p202 bra 	$L__BB9_105;
	setp.lt.s64 	%p203, %rd451, %rd84;
	min.s64 	%rd452, %rd451, %rd84;
	selp.f64 	%fd374, %fd373, %fd127, %p203;
$L__BB9_105:
	setp.lt.s32 	%p204, %r29, 129;
	mov.f64 	%fd375, %fd374;
	mov.u64 	%rd453, %rd452;
	@%p204 bra 	$L__BB9_109;
	ld.shared.f64 	%fd132, [_ZN6thrust24THRUST_300001_SM_1000_NS8cuda_cub4core6detail5shmemE+72];
	ld.shared.u64 	%rd87, [_ZN6thrust24THRUST_300001_SM_1000_NS8cuda_cub4core6detail5shmemE+80];
	abs.f64 	%fd133, %fd374;
	abs.f64 	%fd134, %fd132;
	setp.lt.f64 	%p205, %fd133, %fd134;
	mov.f64 	%fd375, %fd132;
	mov.u64 	%rd453, %rd87;
	@%p205 bra 	$L__BB9_109;
	setp.lt.f64 	%p206, %fd134, %fd133;
	mov.f64 	%fd375, %fd374;
	mov.u64 	%rd453, %rd452;
	@%p206 bra 	$L__BB9_109;
	setp.lt.s64 	%p207, %rd452, %rd87;
	min.s64 	%rd453, %rd452, %rd87;
	selp.f64 	%fd375, %fd374, %fd132, %p207;
$L__BB9_109:
	setp.lt.s32 	%p208, %r29, 161;
	mov.f64 	%fd376, %fd375;
	mov.u64 	%rd454, %rd453;
	@%p208 bra 	$L__BB9_113;
	ld.shared.f64 	%fd137, [_ZN6thrust24THRUST_300001_SM_1000_NS8cuda_cub4core6detail5shmemE+88];
	ld.shared.u64 	%rd90, [_ZN6thrust24THRUST_300001_SM_1000_NS8cuda_cub4core6detail5shmemE+96];
	abs.f64 	%fd138, %fd375;
	abs.f64 	%fd139, %fd137;
	setp.lt.f64 	%p209, %fd138, %fd139;
	mov.f64 	%fd376, %fd137;
	mov.u64 	%rd454, %rd90;
	@%p209 bra 	$L__BB9_113;
	setp.lt.f64 	%p210, %fd139, %fd138;
	mov.f64 	%fd376, %fd375;
	mov.u64 	%rd454, %rd453;
	@%p210 bra 	$L__BB9_113;
	setp.lt.s64 	%p211, %rd453, %rd90;
	min.s64 	%rd454, %rd453, %rd90;
	selp.f64 	%fd376, %fd375, %fd137, %p211;
$L__BB9_113:
	setp.lt.s32 	%p212, %r29, 193;
	mov.f64 	%fd377, %fd376;
	mov.u64 	%rd455, %rd454;
	@%p212 bra 	$L__BB9_117;
	ld.shared.f64 	%fd142, [_ZN6thrust24THRUST_300001_SM_1000_NS8cuda_cub4core6detail5shmemE+104];
	ld.shared.u64 	%rd93, [_ZN6thrust24THRUST_300001_SM_1000_NS8cuda_cub4core6detail5shmemE+112];
	abs.f64 	%fd143, %fd376;
	abs.f64 	%fd144, %fd142;
	setp.lt.f64 	%p213, %fd143, %fd144;
	mov.f64 	%fd377, %fd142;
	mov.u64 	%rd455, %rd93;
	@%p213 bra 	$L__BB9_117;
	setp.lt.f64 	%p214, %fd144, %fd143;
	mov.f64 	%fd377, %fd376;
	mov.u64 	%rd455, %rd454;
	@%p214 bra 	$L__BB9_117;
	setp.lt.s64 	%p215, %rd454, %rd93;
	min.s64 	%rd455, %rd454, %rd93;
	selp.f64 	%fd377, %fd376, %fd142, %p215;
$L__BB9_117:
	setp.lt.s32 	%p216, %r29, 225;
	mov.u64 	%rd508, %rd455;
	mov.f64 	%fd422, %fd377;
	@%p216 bra 	$L__BB9_232;
	ld.shared.f64 	%fd147, [_ZN6thrust24THRUST_300001_SM_1000_NS8cuda_cub4core6detail5shmemE+120];
	ld.shared.u64 	%rd96, [_ZN6thrust24THRUST_300001_SM_1000_NS8cuda_cub4core6detail5shmemE+128];
	abs.f64 	%fd148, %fd377;
	abs.f64 	%fd149, %fd147;
	setp.lt.f64 	%p217, %fd148, %fd149;
	mov.u64 	%rd508, %rd96;
	mov.f64 	%fd422, %fd147;
	@%p217 bra 	$L__BB9_232;
	setp.lt.f64 	%p218, %fd149, %fd148;
	mov.u64 	%rd508, %rd455;
	mov.f64 	%fd422, %fd377;
	@%p218 bra 	$L__BB9_232;
	setp.lt.s64 	%p219, %rd455, %rd96;
	min.s64 	%rd508, %rd455, %rd96;
	selp.f64 	%fd422, %fd377, %fd147, %p219;
	bra.uni 	$L__BB9_232;
$L__BB9_121:
	mov.u32 	%r16, %tid.x;
	cvt.u64.u32 	%rd98, %r16;
	mul.wide.u32 	%rd258, %r16, 16;
	add.s64 	%rd239, %rd236, %rd258;
	// begin inline asm
	ld.global.nc.u64 %rd238, [%rd239];
	// end inline asm
	add.s64 	%rd241, %rd239, 8;
	// begin inline asm
	ld.global.nc.u64 %rd240, [%rd241];
	// end inline asm
	mov.b64 	%fd151, %rd238;
	add.s64 	%rd243, %rd239, 4096;
	// begin inline asm
	ld.global.nc.u64 %rd242, [%rd243];
	// end inline asm
	add.s64 	%rd245, %rd239, 4104;
	// begin inline asm
	ld.global.nc.u64 %rd456, [%rd245];
	// end inline asm
	mov.b64 	%fd378, %rd242;
	add.s64 	%rd247, %rd239, 8192;
	// begin inline asm
	ld.global.nc.u64 %rd246, [%rd247];
	// end inline asm
	add.s64 	%rd249, %rd239, 8200;
	// begin inline asm
	ld.global.nc.u64 %rd457, [%rd249];
	// end inline asm
	mov.b64 	%fd379, %rd246;
	add.s64 	%rd251, %rd239, 12288;
	// begin inline asm
	ld.global.nc.u64 %rd250, [%rd251];
	// end inline asm
	add.s64 	%rd253, %rd239, 12296;
	// begin inline asm
	ld.global.nc.u64 %rd458, [%rd253];
	// end inline asm
	mov.b64 	%fd380, %rd250;
	add.s64 	%rd255, %rd239, 16384;
	// begin inline asm
	ld.global.nc.u64 %rd254, [%rd255];
	// end inline asm
	add.s64 	%rd257, %rd239, 16392;
	// begin inline asm
	ld.global.nc.u64 %rd495, [%rd257];
	// end inline asm
	mov.b64 	%fd409, %rd254;
	abs.f64 	%fd156, %fd151;
	abs.f64 	%fd157, %fd378;
	setp.lt.f64 	%p3, %fd156, %fd157;
	@%p3 bra 	$L__BB9_123;
	setp.lt.f64 	%p4, %fd157, %fd156;
	setp.lt.s64 	%p5, %rd240, %rd456;
	or.pred  	%p6, %p4, %p5;
	selp.b64 	%rd456, %rd240, %rd456, %p6;
	selp.f64 	%fd378, %fd151, %fd378, %p6;
$L__BB9_123:
	abs.f64 	%fd160, %fd378;
	abs.f64 	%fd161, %fd379;
	setp.lt.f64 	%p7, %fd160, %fd161;
	@%p7 bra 	$L__BB9_125;
	setp.lt.f64 	%p8, %fd161, %fd160;
	setp.lt.s64 	%p9, %rd456, %rd457;
	or.pred  	%p10, %p8, %p9;
	selp.b64 	%rd457, %rd456, %rd457, %p10;
	selp.f64 	%fd379, %fd378, %fd379, %p10;
$L__BB9_125:
	abs.f64 	%fd164, %fd379;
	abs.f64 	%fd165, %fd380;
	setp.lt.f64 	%p11, %fd164, %fd165;
	@%p11 bra 	$L__BB9_127;
	setp.lt.f64 	%p12, %fd165, %fd164;
	setp.lt.s64 	%p13, %rd457, %rd458;
	or.pred  	%p14, %p12, %p13;
	selp.b64 	%rd458, %rd457, %rd458, %p14;
	selp.f64 	%fd380, %fd379, %fd380, %p14;
$L__BB9_127:
	abs.f64 	%fd168, %fd380;
	abs.f64 	%fd169, %fd409;
	setp.lt.f64 	%p15, %fd168, %fd169;
	@%p15 bra 	$L__BB9_129;
	setp.lt.f64 	%p16, %fd169, %fd168;
	setp.lt.s64 	%p17, %rd458, %rd495;
	or.pred  	%p18, %p16, %p17;
	selp.b64 	%rd495, %rd458, %rd495, %p18;
	selp.f64 	%fd409, %fd380, %fd409, %p18;
$L__BB9_129:
	setp.lt.u32 	%p19, %r29, 2560;
	mov.b64 	%rd474, 1280;
	@%p19 bra 	$L__BB9_165;
	add.s64 	%rd262, %rd1, -2560;
	mul.hi.u64 	%rd263, %rd262, -3689348814741910323;
	shr.u64 	%rd112, %rd263, 10;
	setp.lt.u64 	%p20, %rd262, 1280;
	mov.b64 	%rd474, 1280;
	@%p20 bra 	$L__BB9_153;
	add.s64 	%rd265, %rd112, 1;
	and.b64  	%rd460, %rd265, 36028797018963966;
	shl.b64 	%rd266, %rd98, 4;
	add.s64 	%rd267, %rd266, %rd236;
	add.s64 	%rd461, %rd267, 57352;
	mov.b64 	%rd474, 1280;
$L__BB9_132:
	add.s64 	%rd269, %rd461, -36872;
	// begin inline asm
	ld.global.nc.u64 %rd268, [%rd269];
	// end inline asm
	add.s64 	%rd271, %rd461, -36864;
	// begin inline asm
	ld.global.nc.u64 %rd464, [%rd271];
	// end inline asm
	mov.b64 	%fd383, %rd268;
	add.s64 	%rd273, %rd461, -32776;
	// begin inline asm
	ld.global.nc.u64 %rd272, [%rd273];
	// end inline asm
	add.s64 	%rd275, %rd461, -32768;
	// begin inline asm
	ld.global.nc.u64 %rd465, [%rd275];
	// end inline asm
	mov.b64 	%fd384, %rd272;
	add.s64 	%rd277, %rd461, -28680;
	// begin inline asm
	ld.global.nc.u64 %rd276, [%rd277];
	// end inline asm
	add.s64 	%rd279, %rd461, -28672;
	// begin inline asm
	ld.global.nc.u64 %rd466, [%rd279];
	// end inline asm
	mov.b64 	%fd385, %rd276;
	add.s64 	%rd281, %rd461, -24584;
	// begin inline asm
	ld.global.nc.u64 %rd280, [%rd281];
	// end inline asm
	add.s64 	%rd283, %rd461, -24576;
	// begin inline asm
	ld.global.nc.u64 %rd467, [%rd283];
	// end inline asm
	mov.b64 	%fd386, %rd280;
	add.s64 	%rd285, %rd461, -20488;
	// begin inline asm
	ld.global.nc.u64 %rd284, [%rd285];
	// end inline asm
	add.s64 	%rd287, %rd461, -20480;
	// begin inline asm
	ld.global.nc.u64 %rd468, [%rd287];
	// end inline asm
	mov.b64 	%fd387, %rd284;
	abs.f64 	%fd178, %fd409;
	abs.f64 	%fd179, %fd383;
	setp.lt.f64 	%p21, %fd178, %fd179;
	@%p21 bra 	$L__BB9_134;
	setp.lt.f64 	%p22, %fd179, %fd178;
	setp.lt.s64 	%p23, %rd495, %rd464;
	or.pred  	%p24, %p22, %p23;
	selp.b64 	%rd464, %rd495, %rd464, %p24;
	selp.f64 	%fd383, %fd409, %fd383, %p24;
$L__BB9_134:
	abs.f64 	%fd182, %fd383;
	abs.f64 	%fd183, %fd384;
	setp.lt.f64 	%p25, %fd182, %fd183;
	@%p25 bra 	$L__BB9_136;
	setp.lt.f64 	%p26, %fd183, %fd182;
	setp.lt.s64 	%p27, %rd464, %rd465;
	or.pred  	%p28, %p26, %p27;
	selp.b64 	%rd465, %rd464, %rd465, %p28;
	selp.f64 	%fd384, %fd383, %fd384, %p28;
$L__BB9_136:
	abs.f64 	%fd186, %fd384;
	abs.f64 	%fd187, %fd385;
	setp.lt.f64 	%p29, %fd186, %fd187;
	@%p29 bra 	$L__BB9_138;
	setp.lt.f64 	%p30, %fd187, %fd186;
	setp.lt.s64 	%p31, %rd465, %rd466;
	or.pred  	%p32, %p30, %p31;
	selp.b64 	%rd466, %rd465, %rd466, %p32;
	selp.f64 	%fd385, %fd384, %fd385, %p32;
$L__BB9_138:
	abs.f64 	%fd190, %fd385;
	abs.f64 	%fd191, %fd386;
	setp.lt.f64 	%p33, %fd190, %fd191;
	@%p33 bra 	$L__BB9_140;
	setp.lt.f64 	%p34, %fd191, %fd190;
	setp.lt.s64 	%p35, %rd466, %rd467;
	or.pred  	%p36, %p34, %p35;
	selp.b64 	%rd467, %rd466, %rd467, %p36;
	selp.f64 	%fd386, %fd385, %fd386, %p36;
$L__BB9_140:
	abs.f64 	%fd194, %fd386;
	abs.f64 	%fd195, %fd387;
	setp.lt.f64 	%p37, %fd194, %fd195;
	@%p37 bra 	$L__BB9_142;
	setp.lt.f64 	%p38, %fd195, %fd194;
	setp.lt.s64 	%p39, %rd467, %rd468;
	or.pred  	%p40, %p38, %p39;
	selp.b64 	%rd468, %rd467, %rd468, %p40;
	selp.f64 	%fd387, %fd386, %fd387, %p40;
$L__BB9_142:
	add.s64 	%rd289, %rd461, -16392;
	// begin inline asm
	ld.global.nc.u64 %rd288, [%rd289];
	// end inline asm
	add.s64 	%rd291, %rd461, -16384;
	// begin inline asm
	ld.global.nc.u64 %rd469, [%rd291];
	// end inline asm
	mov.b64 	%fd388, %rd288;
	add.s64 	%rd293, %rd461, -12296;
	// begin inline asm
	ld.global.nc.u64 %rd292, [%rd293];
	// end inline asm
	add.s64 	%rd295, %rd461, -12288;
	// begin inline asm
	ld.global.nc.u64 %rd470, [%rd295];
	// end inline asm
	mov.b64 	%fd389, %rd292;
	add.s64 	%rd297, %rd461, -8200;
	// begin inline asm
	ld.global.nc.u64 %rd296, [%rd297];
	// end inline asm
	add.s64 	%rd299, %rd461, -8192;
	// begin inline asm
	ld.global.nc.u64 %rd471, [%rd299];
	// end inline asm
	mov.b64 	%fd390, %rd296;
	add.s64 	%rd301, %rd461, -4104;
	// begin inline asm
	ld.global.nc.u64 %rd300, [%rd301];
	// end inline asm
	add.s64 	%rd303, %rd461, -4096;
	// begin inline asm
	ld.global.nc.u64 %rd472, [%rd303];
	// end inline asm
	mov.b64 	%fd391, %rd300;
	add.s64 	%rd305, %rd461, -8;
	// begin inline asm
	ld.global.nc.u64 %rd304, [%rd305];
	// end inline asm
	// begin inline asm
	ld.global.nc.u64 %rd495, [%rd461];
	// end inline asm
	mov.b64 	%fd409, %rd304;
	abs.f64 	%fd203, %fd387;
	abs.f64 	%fd204, %fd388;
	setp.lt.f64 	%p41, %fd203, %fd204;
	@%p41 bra 	$L__BB9_144;
	setp.lt.f64 	%p42, %fd204, %fd203;
	setp.lt.s64 	%p43, %rd468, %rd469;
	or.pred  	%p44, %p42, %p43;
	selp.b64 	%rd469, %rd468, %rd469, %p44;
	selp.f64 	%fd388, %fd387, %fd388, %p44;
$L__BB9_144:
	abs.f64 	%fd207, %fd388;
	abs.f64 	%fd208, %fd389;
	setp.lt.f64 	%p45, %fd207, %fd208;
	@%p45 bra 	$L__BB9_146;
	setp.lt.f64 	%p46, %fd208, %fd207;
	setp.lt.s64 	%p47, %rd469, %rd470;
	or.pred  	%p48, %p46, %p47;
	selp.b64 	%rd470, %rd469, %rd470, %p48;
	selp.f64 	%fd389, %fd388, %fd389, %p48;
$L__BB9_146:
	abs.f64 	%fd211, %fd389;
	abs.f64 	%fd212, %fd390;
	setp.lt.f64 	%p49, %fd211, %fd212;
	@%p49 bra 	$L__BB9_148;
	setp.lt.f64 	%p50, %fd212, %fd211;
	setp.lt.s64 	%p51, %rd470, %rd471;
	or.pred  	%p52, %p50, %p51;
	selp.b64 	%rd471, %rd470, %rd471, %p52;
	selp.f64 	%fd390, %fd389, %fd390, %p52;
$L__BB9_148:
	abs.f64 	%fd215, %fd390;
	abs.f64 	%fd216, %fd391;
	setp.lt.f64 	%p53, %fd215, %fd216;
	@%p53 bra 	$L__BB9_150;
	setp.lt.f64 	%p54, %fd216, %fd215;
	setp.lt.s64 	%p55, %rd471, %rd472;
	or.pred  	%p56, %p54, %p55;
	selp.b64 	%rd472, %rd471, %rd472, %p56;
	selp.f64 	%fd391, %fd390, %fd391, %p56;
$L__BB9_150:
	abs.f64 	%fd219, %fd391;
	abs.f64 	%fd220, %fd409;
	setp.lt.f64 	%p57, %fd219, %fd220;
	@%p57 bra 	$L__BB9_152;
	setp.lt.f64 	%p58, %fd220, %fd219;
	setp.lt.s64 	%p59, %rd472, %rd495;
	or.pred  	%p60, %p58, %p59;
	selp.b64 	%rd495, %rd472, %rd495, %p60;
	selp.f64 	%fd409, %fd391, %fd409, %p60;
$L__BB9_152:
	add.s64 	%rd474, %rd474, 2560;
	add.s64 	%rd461, %rd461, 40960;
	add.s64 	%rd460, %rd460, -2;
	setp.ne.s64 	%p61, %rd460, 0;
	@%p61 bra 	$L__BB9_132;
$L__BB9_153:
	and.b64  	%rd308, %rd112, 1;
	setp.eq.b64 	%p62, %rd308, 1;
	@%p62 bra 	$L__BB9_165;
	shl.b64 	%rd329, %rd474, 4;
	mul.wide.u32 	%rd330, %r16, 16;
	add.s64 	%rd331, %rd236, %rd330;
	add.s64 	%rd310, %rd331, %rd329;
	// begin inline asm
	ld.global.nc.u64 %rd309, [%rd310];
	// end inline asm
	add.s64 	%rd312, %rd310, 8;
	// begin inline asm
	ld.global.nc.u64 %rd478, [%rd312];
	// end inline asm
	mov.b64 	%fd395, %rd309;
	add.s64 	%rd314, %rd310, 4096;
	// begin inline asm
	ld.global.nc.u64 %rd313, [%rd314];
	// end inline asm
	add.s64 	%rd316, %rd310, 4104;
	// begin inline asm
	ld.global.nc.u64 %rd479, [%rd316];
	// end inline asm
	mov.b64 	%fd396, %rd313;
	add.s64 	%rd318, %rd310, 8192;
	// begin inline asm
	ld.global.nc.u64 %rd317, [%rd318];
	// end inline asm
	add.s64 	%rd320, %rd310, 8200;
	// begin inline asm
	ld.global.nc.u64 %rd480, [%rd320];
	// end inline asm
	mov.b64 	%fd397, %rd317;
	add.s64 	%rd322, %rd310, 12288;
	// begin inline asm
	ld.global.nc.u64 %rd321, [%rd322];
	// end inline asm
	add.s64 	%rd324, %rd310, 12296;
	// begin inline asm
	ld.global.nc.u64 %rd481, [%rd324];
	// end inline asm
	mov.b64 	%fd398, %rd321;
	add.s64 	%rd326, %rd310, 16384;
	// begin inline asm
	ld.global.nc.u64 %rd325, [%rd326];
	// end inline asm
	add.s64 	%rd328, %rd310, 16392;
	// begin inline asm
	ld.global.nc.u64 %rd482, [%rd328];
	// end inline asm
	mov.b64 	%fd399, %rd325;
	abs.f64 	%fd230, %fd409;
	abs.f64 	%fd231, %fd395;
	setp.lt.f64 	%p63, %fd230, %fd231;
	@%p63 bra 	$L__BB9_156;
	setp.lt.f64 	%p64, %fd231, %fd230;
	setp.lt.s64 	%p65, %rd495, %rd478;
	or.pred  	%p66, %p64, %p65;
	selp.b64 	%rd478, %rd495, %rd478, %p66;
	selp.f64 	%fd395, %fd409, %fd395, %p66;
$L__BB9_156:
	abs.f64 	%fd234, %fd395;
	abs.f64 	%fd235, %fd396;
	setp.lt.f64 	%p67, %fd234, %fd235;
	@%p67 bra 	$L__BB9_158;
	setp.lt.f64 	%p68, %fd235, %fd234;
	setp.lt.s64 	%p69, %rd478, %rd479;
	or.pred  	%p70, %p68, %p69;
	selp.b64 	%rd479, %rd478, %rd479, %p70;
	selp.f64 	%fd396, %fd395, %fd396, %p70;
$L__BB9_158:
	abs.f64 	%fd238, %fd396;
	abs.f64 	%fd239, %fd397;
	setp.lt.f64 	%p71, %fd238, %fd239;
	@%p71 bra 	$L__BB9_160;
	setp.lt.f64 	%p72, %fd239, %fd238;
	setp.lt.s64 	%p73, %rd479, %rd480;
	or.pred  	%p74, %p72, %p73;
	selp.b64 	%rd480, %rd479, %rd480, %p74;
	selp.f64 	%fd397, %fd396, %fd397, %p74;
$L__BB9_160:
	abs.f64 	%fd242, %fd397;
	abs.f64 	%fd243, %fd398;
	setp.lt.f64 	%p75, %fd242, %fd243;
	@%p75 bra 	$L__BB9_162;
	setp.lt.f64 	%p76, %fd243, %fd242;
	setp.lt.s64 	%p77, %rd480, %rd481;
	or.pred  	%p78, %p76, %p77;
	selp.b64 	%rd481, %rd480, %rd481, %p78;
	selp.f64 	%fd398, %fd397, %fd398, %p78;
$L__BB9_162:
	abs.f64 	%fd246, %fd398;
	abs.f64 	%fd247, %fd399;
	setp.lt.f64 	%p79, %fd246, %fd247;
	@%p79 bra 	$L__BB9_164;
	setp.lt.f64 	%p80, %fd247, %fd246;
	setp.lt.s64 	%p81, %rd481, %rd482;
	or.pred  	%p82, %p80, %p81;
	selp.b64 	%rd482, %rd481, %rd482, %p82;
	selp.f64 	%fd399, %fd398, %fd399, %p82;
$L__BB9_164:
	add.s64 	%rd474, %rd474, 1280;
	mov.u64 	%rd495, %rd482;
	mov.f64 	%fd409, %fd399;
$L__BB9_165:
	cvt.s64.s32 	%rd332, %r29;
	setp.ge.s64 	%p83, %rd474, %rd332;
	@%p83 bra 	$L__BB9_188;
	cvt.u32.u64 	%r17, %rd474;
	sub.s32 	%r18, %r29, %r17;
	setp.ge.s32 	%p84, %r16, %r18;
	@%p84 bra 	$L__BB9_188;
	not.b32 	%r30, %r16;
	add.s32 	%r31, %r29, %r30;
	sub.s32 	%r19, %r31, %r17;
	and.b32  	%r32, %r19, 768;
	setp.eq.s32 	%p85, %r32, 768;
	mov.u32 	%r372, %r16;
	@%p85 bra 	$L__BB9_173;
	cvt.u64.u32 	%rd334, %r16;
	add.s64 	%rd335, %rd474, %rd334;
	shl.b64 	%rd336, %rd335, 4;
	add.s64 	%rd485, %rd236, %rd336;
	shr.u32 	%r33, %r19, 8;
	add.s32 	%r34, %r33, 1;
	and.b32  	%r35, %r34, 3;
	neg.s32 	%r370, %r35;
	mov.u32 	%r372, %r16;
$L__BB9_169:
	.pragma "nounroll";
	mov.u64 	%rd176, %rd495;
	mov.f64 	%fd251, %fd409;
	// begin inline asm
	ld.global.nc.u64 %rd337, [%rd485];
	// end inline asm
	add.s64 	%rd340, %rd485, 8;
	// begin inline asm
	ld.global.nc.u64 %rd339, [%rd340];
	// end inline asm
	mov.b64 	%fd252, %rd337;
	abs.f64 	%fd253, %fd251;
	abs.f64 	%fd254, %fd252;
	setp.lt.f64 	%p86, %fd253, %fd254;
	mov.f64 	%fd409, %fd252;
	mov.u64 	%rd495, %rd339;
	@%p86 bra 	$L__BB9_172;
	setp.lt.f64 	%p87, %fd254, %fd253;
	mov.f64 	%fd409, %fd251;
	mov.u64 	%rd495, %rd176;
	@%p87 bra 	$L__BB9_172;
	setp.lt.s64 	%p88, %rd176, %rd339;
	selp.f64 	%fd409, %fd251, %fd252, %p88;
	min.s64 	%rd495, %rd176, %rd339;
$L__BB9_172:
	add.s32 	%r372, %r372, 256;
	add.s64 	%rd485, %rd485, 4096;
	add.s32 	%r370, %r370, 1;
	setp.ne.s32 	%p89, %r370, 0;
	@%p89 bra 	$L__BB9_169;
$L__BB9_173:
	setp.lt.u32 	%p90, %r19, 768;
	@%p90 bra 	$L__BB9_188;
	cvt.u64.u32 	%rd341, %r372;
	add.s64 	%rd342, %rd474, %rd341;
	shl.b64 	%rd343, %rd342, 4;
	add.s64 	%rd344, %rd343, %rd236;
	add.s64 	%rd490, %rd344, 12296;
$L__BB9_175:
	add.s64 	%rd346, %rd490, -12296;
	// begin inline asm
	ld.global.nc.u64 %rd345, [%rd346];
	// end inline asm
	add.s64 	%rd348, %rd490, -12288;
	// begin inline asm
	ld.global.nc.u64 %rd347, [%rd348];
	// end inline asm
	mov.b64 	%fd260, %rd345;
	abs.f64 	%fd261, %fd409;
	abs.f64 	%fd262, %fd260;
	setp.lt.f64 	%p91, %fd261, %fd262;
	mov.f64 	%fd406, %fd260;
	mov.u64 	%rd492, %rd347;
	@%p91 bra 	$L__BB9_178;
	setp.lt.f64 	%p92, %fd262, %fd261;
	mov.f64 	%fd406, %fd409;
	mov.u64 	%rd492, %rd495;
	@%p92 bra 	$L__BB9_178;
	setp.lt.s64 	%p93, %rd495, %rd347;
	selp.f64 	%fd406, %fd409, %fd260, %p93;
	min.s64 	%rd492, %rd495, %rd347;
$L__BB9_178:
	add.s64 	%rd350, %rd490, -8200;
	// begin inline asm
	ld.global.nc.u64 %rd349, [%rd350];
	// end inline asm
	add.s64 	%rd352, %rd490, -8192;
	// begin inline asm
	ld.global.nc.u64 %rd351, [%rd352];
	// end inline asm
	mov.b64 	%fd265, %rd349;
	abs.f64 	%fd266, %fd406;
	abs.f64 	%fd267, %fd265;
	setp.lt.f64 	%p94, %fd266, %fd267;
	mov.f64 	%fd407, %fd265;
	mov.u64 	%rd493, %rd351;
	@%p94 bra 	$L__BB9_181;
	setp.lt.f64 	%p95, %fd267, %fd266;
	mov.f64 	%fd407, %fd406;
	mov.u64 	%rd493, %rd492;
	@%p95 bra 	$L__BB9_181;
	setp.lt.s64 	%p96, %rd492, %rd351;
	selp.f64 	%fd407, %fd406, %fd265, %p96;
	min.s64 	%rd493, %rd492, %rd351;
$L__BB9_181:
	add.s64 	%rd354, %rd490, -4104;
	// begin inline asm
	ld.global.nc.u64 %rd353, [%rd354];
	// end inline asm
	add.s64 	%rd356, %rd490, -4096;
	// begin inline asm
	ld.global.nc.u64 %rd355, [%rd356];
	// end inline asm
	mov.b64 	%fd270, %rd353;
	abs.f64 	%fd271, %fd407;
	abs.f64 	%fd272, %fd270;
	setp.lt.f64 	%p97, %fd271, %fd272;
	mov.f64 	%fd408, %fd270;
	mov.u64 	%rd494, %rd355;
	@%p97 bra 	$L__BB9_184;
	setp.lt.f64 	%p98, %fd272, %fd271;
	mov.f64 	%fd408, %fd407;
	mov.u64 	%rd494, %rd493;
	@%p98 bra 	$L__BB9_184;
	setp.lt.s64 	%p99, %rd493, %rd355;
	selp.f64 	%fd408, %fd407, %fd270, %p99;
	min.s64 	%rd494, %rd493, %rd355;
$L__BB9_184:
	add.s64 	%rd358, %rd490, -8;
	// begin inline asm
	ld.global.nc.u64 %rd357, [%rd358];
	// end inline asm
	// begin inline asm
	ld.global.nc.u64 %rd359, [%rd490];
	// end inline asm
	mov.b64 	%fd275, %rd357;
	abs.f64 	%fd276, %fd408;
	abs.f64 	%fd277, %fd275;
	setp.lt.f64 	%p100, %fd276, %fd277;
	mov.f64 	%fd409, %fd275;
	mov.u64 	%rd495, %rd359;
	@%p100 bra 	$L__BB9_187;
	setp.lt.f64 	%p101, %fd277, %fd276;
	mov.f64 	%fd409, %fd408;
	mov.u64 	%rd495, %rd494;
	@%p101 bra 	$L__BB9_187;
	setp.lt.s64 	%p102, %rd494, %rd359;
	selp.f64 	%fd409, %fd408, %fd275, %p102;
	min.s64 	%rd495, %rd494, %rd359;
$L__BB9_187:
	add.s32 	%r372, %r372, 1024;
	add.s64 	%rd490, %rd490, 16384;
	setp.lt.s32 	%p103, %r372, %r18;
	@%p103 bra 	$L__BB9_175;
$L__BB9_188:
	// begin inline asm
	mov.u32 %r36, %laneid;
	// end inline asm
	mov.b64 	%rd361, %fd409;
	mov.b64 	{%r38, %r43}, %rd361;
	mov.b32 	%r54, 1;
	mov.b32 	%r55, 31;
	mov.b32 	%r56, -1;
	// begin inline asm
	shfl.sync.down.b32 %r37, %r38, %r54, %r55, %r56;
	// end inline asm
	// begin inline asm
	shfl.sync.down.b32 %r42, %r43, %r54, %r55, %r56;
	// end inline asm
	mov.b64 	%rd362, {%r37, %r42};
	mov.b64 	%fd281, %rd362;
	mov.b64 	{%r48, %r53}, %rd495;
	// begin inline asm
	shfl.sync.down.b32 %r47, %r48, %r54, %r55, %r56;
	// end inline asm
	// begin inline asm
	shfl.sync.down.b32 %r52, %r53, %r54, %r55, %r56;
	// end inline asm
	mov.b64 	%rd200, {%r47, %r52};
	setp.gt.s32 	%p104, %r36, 30;
	mov.f64 	%fd411, %fd409;
	mov.u64 	%rd497, %rd495;
	@%p104 bra 	$L__BB9_192;
	abs.f64 	%fd282, %fd409;
	abs.f64 	%fd283, %fd281;
	setp.lt.f64 	%p105, %fd282, %fd283;
	mov.f64 	%fd411, %fd281;
	mov.u64 	%rd497, %rd200;
	@%p105 bra 	$L__BB9_192;
	setp.lt.f64 	%p106, %fd283, %fd282;
	mov.f64 	%fd411, %fd409;
	mov.u64 	%rd497, %rd495;
	@%p106 bra 	$L__BB9_192;
	setp.lt.s64 	%p107, %rd495, %rd200;
	selp.f64 	%fd411, %fd409, %fd281, %p107;
	min.s64 	%rd497, %rd495, %rd200;
$L__BB9_192:
	mov.b64 	%rd363, %fd411;
	mov.b64 	{%r58, %r63}, %rd363;
	mov.b32 	%r74, 2;
	mov.b32 	%r75, 31;
	mov.b32 	%r76, -1;
	// begin inline asm
	shfl.sync.down.b32 %r57, %r58, %r74, %r75, %r76;
	// end inline asm
	// begin inline asm
	shfl.sync.down.b32 %r62, %r63, %r74, %r75, %r76;
	// end inline asm
	mov.b64 	%rd364, {%r57, %r62};
	mov.b64 	%fd286, %rd364;
	mov.b64 	{%r68, %r73}, %rd497;
	// begin inline asm
	shfl.sync.down.b32 %r67, %r68, %r74, %r75, %r76;
	// end inline asm
	// begin inline asm
	shfl.sync.down.b32 %r72, %r73, %r74, %r75, %r76;
	// end inline asm
	mov.b64 	%rd203, {%r67, %r72};
	setp.gt.s32 	%p108, %r36, 29;
	mov.f64 	%fd412, %fd411;
	mov.u64 	%rd498, %rd497;
	@%p108 bra 	$L__BB9_196;
	abs.f64 	%fd287, %fd411;
	abs.f64 	%fd288, %fd286;
	setp.lt.f64 	%p109, %fd287, %fd288;
	mov.f64 	%fd412, %fd286;
	mov.u64 	%rd498, %rd203;
	@%p109 bra 	$L__BB9_196;
	setp.lt.f64 	%p110, %fd288, %fd287;
	mov.f64 	%fd412, %fd411;
	mov.u64 	%rd498, %rd497;
	@%p110 bra 	$L__BB9_196;
	setp.lt.s64 	%p111, %rd497, %rd203;
	selp.f64 	%fd412, %fd411, %fd286, %p111;
	min.s64 	%rd498, %rd497, %rd203;
$L__BB9_196:
	mov.b64 	%rd365, %fd412;
	mov.b64 	{%r78, %r83}, %rd365;
	mov.b32 	%r94, 4;
	mov.b32 	%r95, 31;
	mov.b32 	%r96, -1;
	// begin inline asm
	shfl.sync.down.b32 %r77, %r78, %r94, %r95, %r96;
	// end inline asm
	// begin inline asm
	shfl.sync.down.b32 %r82, %r83, %r94, %r95, %r96;
	// end inline asm
	mov.b64 	%rd366, {%r77, %r82};
	mov.b64 	%fd291, %rd366;
	mov.b64 	{%r88, %r93}, %rd498;
	// begin inline asm
	shfl.sync.down.b32 %r87, %r88, %r94, %r95, %r96;
	// end inline asm
	// begin inline asm
	shfl.sync.down.b32 %r92, %r93, %r94, %r95, %r96;
	// end inline asm
	mov.b64 	%rd206, {%r87, %r92};
	setp.gt.s32 	%p112, %r36, 27;
	mov.f64 	%fd413, %fd412;
	mov.u64 	%rd499, %rd498;
	@%p112 bra 	$L__BB9_200;
	abs.f64 	%fd292, %fd412;
	abs.f64 	%fd293, %fd291;
	setp.lt.f64 	%p113, %fd292, %fd293;
	mov.f64 	%fd413, %fd291;
	mov.u64 	%rd499, %rd206;
	@%p113 bra 	$L__BB9_200;
	setp.lt.f64 	%p114, %fd293, %fd292;
	mov.f64 	%fd413, %fd412;
	mov.u64 	%rd499, %rd498;
	@%p114 bra 	$L__BB9_200;
	setp.lt.s64 	%p115, %rd498, %rd206;
	selp.f64 	%fd413, %fd412, %fd291, %p115;
	min.s64 	%rd499, %rd498, %rd206;
$L__BB9_200:
	mov.b64 	%rd367, %fd413;
	mov.b64 	{%r98, %r103}, %rd367;
	mov.b32 	%r114, 8;
	mov.b32 	%r115, 31;
	mov.b32 	%r116, -1;
	// begin inline asm
	shfl.sync.down.b32 %r97, %r98, %r114, %r115, %r116;
	// end inline asm
	// begin inline asm
	shfl.sync.down.b32 %r102, %r103, %r114, %r115, %r116;
	// end inline asm
	mov.b64 	%rd368, {%r97, %r102};
	mov.b64 	%fd296, %rd368;
	mov.b64 	{%r108, %r113}, %rd499;
	// begin inline asm
	shfl.sync.down.b32 %r107, %r108, %r114, %r115, %r116;
	// end inline asm
	// begin inline asm
	shfl.sync.down.b32 %r112, %r113, %r114, %r115, %r116;
	// end inline asm
	mov.b64 	%rd209, {%r107, %r112};
	setp.gt.s32 	%p116, %r36, 23;
	mov.f64 	%fd414, %fd413;
	mov.u64 	%rd500, %rd499;
	@%p116 bra 	$L__BB9_204;
	abs.f64 	%fd297, %fd413;
	abs.f64 	%fd298, %fd296;
	setp.lt.f64 	%p117, %fd297, %fd298;
	mov.f64 	%fd414, %fd296;
	mov.u64 	%rd500, %rd209;
	@%p117 bra 	$L__BB9_204;
	setp.lt.f64 	%p118, %fd298, %fd297;
	mov.f64 	%fd414, %fd413;
	mov.u64 	%rd500, %rd499;
	@%p118 bra 	$L__BB9_204;
	setp.lt.s64 	%p119, %rd499, %rd209;
	selp.f64 	%fd414, %fd413, %fd296, %p119;
	min.s64 	%rd500, %rd499, %rd209;
$L__BB9_204:
	mov.b64 	%rd369, %fd414;
	mov.b64 	{%r118, %r123}, %rd369;
	mov.b32 	%r134, 16;
	mov.b32 	%r135, 31;
	mov.b32 	%r136, -1;
	// begin inline asm
	shfl.sync.down.b32 %r117, %r118, %r134, %r135, %r136;
	// end inline asm
	// begin inline asm
	shfl.sync.down.b32 %r122, %r123, %r134, %r135, %r136;
	// end inline asm
	mov.b64 	%rd370, {%r117, %r122};
	mov.b64 	%fd301, %rd370;
	mov.b64 	{%r128, %r133}, %rd500;
	// begin inline asm
	shfl.sync.down.b32 %r127, %r128, %r134, %r135, %r136;
	// end inline asm
	// begin inline asm
	shfl.sync.down.b32 %r132, %r133, %r134, %r135, %r136;
	// end inline asm
	mov.b64 	%rd212, {%r127, %r132};
	setp.gt.s32 	%p120, %r36, 15;
	mov.f64 	%fd422, %fd414;
	mov.u64 	%rd508, %rd500;
	@%p120 bra 	$L__BB9_208;
	abs.f64 	%fd302, %fd414;
	abs.f64 	%fd303, %fd301;
	setp.lt.f64 	%p121, %fd302, %fd303;
	mov.f64 	%fd422, %fd301;
	mov.u64 	%rd508, %rd212;
	@%p121 bra 	$L__BB9_208;
	setp.lt.f64 	%p122, %fd303, %fd302;
	mov.f64 	%fd422, %fd414;
	mov.u64 	%rd508, %rd500;
	@%p122 bra 	$L__BB9_208;
	setp.lt.s64 	%p123, %rd500, %rd212;
	selp.f64 	%fd422, %fd414, %fd301, %p123;
	min.s64 	%rd508, %rd500, %rd212;
$L__BB9_208:
	setp.ne.s32 	%p124, %r36, 0;
	@%p124 bra 	$L__BB9_210;
	shr.u32 	%r137, %r16, 1;
	and.b32  	%r138, %r137, 496;
	mov.u32 	%r139, _ZN6thrust24THRUST_300001_SM_1000_NS8cuda_cub4core6detail5shmemE;
	add.s32 	%r140, %r139, %r138;
	st.shared.f64 	[%r140+8], %fd422;
	st.shared.u64 	[%r140+16], %rd508;
$L__BB9_210:
	bar.sync 	0;
	setp.ne.s32 	%p125, %r16, 0;
	@%p125 bra 	$L__BB9_232;
	ld.shared.f64 	%fd306, [_ZN6thrust24THRUST_300001_SM_1000_NS8cuda_cub4core6detail5shmemE+24];
	ld.shared.u64 	%rd215, [_ZN6thrust24THRUST_300001_SM_1000_NS8cuda_cub4core6detail5shmemE+32];
	abs.f64 	%fd307, %fd422;
	abs.f64 	%fd308, %fd306;
	setp.lt.f64 	%p126, %fd307, %fd308;
	mov.f64 	%fd416, %fd306;
	mov.u64 	%rd502, %rd215;
	@%p126 bra 	$L__BB9_214;
	setp.lt.f64 	%p127, %fd308, %fd307;
	mov.f64 	%fd416, %fd422;
	mov.u64 	%rd502, %rd508;
	@%p127 bra 	$L__BB9_214;
	setp.lt.s64 	%p128, %rd508, %rd215;
	selp.f64 	%fd416, %fd422, %fd306, %p128;
	min.s64 	%rd502, %rd508, %rd215;
$L__BB9_214:
	ld.shared.f64 	%fd311, [_ZN6thrust24THRUST_300001_SM_1000_NS8cuda_cub4core6detail5shmemE+40];
	ld.shared.u64 	%rd218, [_ZN6thrust24THRUST_300001_SM_1000_NS8cuda_cub4core6detail5shmemE+48];
	abs.f64 	%fd312, %fd416;
	abs.f64 	%fd313, %fd311;
	setp.lt.f64 	%p129, %fd312, %fd313;
	mov.f64 	%fd417, %fd311;
	mov.u64 	%rd503, %rd218;
	@%p129 bra 	$L__BB9_217;
	setp.lt.f64 	%p130, %fd313, %fd312;
	mov.f64 	%fd417, %fd416;
	mov.u64 	%rd503, %rd502;
	@%p130 bra 	$L__BB9_217;
	setp.lt.s64 	%p131, %rd502, %rd218;
	selp.f64 	%fd417, %fd416, %fd311, %p131;
	min.s64 	%rd503, %rd502, %rd218;
$L__BB9_217:
	ld.shared.f64 	%fd316, [_ZN6thrust24THRUST_300001_SM_1000_NS8cuda_cub4core6detail5shmemE+56];
	ld.shared.u64 	%rd221, [_ZN6thrust24THRUST_300001_SM_1000_NS8cuda_cub4core6detail5shmemE+64];
	abs.f64 	%fd317, %fd417;
	abs.f64 	%fd318, %fd316;
	setp.lt.f64 	%p132, %fd317, %fd318;
	mov.f64 	%fd418, %fd316;
	mov.u64 	%rd504, %rd221;
	@%p132 bra 	$L__BB9_220;
	setp.lt.f64 	%p133, %fd318, %fd317;
	mov.f64 	%fd418, %fd417;
	mov.u64 	%rd504, %rd503;
	@%p133 bra 	$L__BB9_220;
	setp.lt.s64 	%p134, %rd503, %rd221;
	selp.f64 	%fd418, %fd417, %fd316, %p134;
	min.s64 	%rd504, %rd503, %rd221;
$L__BB9_220:
	ld.shared.f64 	%fd321, [_ZN6thrust24THRUST_300001_SM_1000_NS8cuda_cub4core6detail5shmemE+72];
	ld.shared.u64 	%rd224, [_ZN6thrust24THRUST_300001_SM_1000_NS8cuda_cub4core6detail5shmemE+80];
	abs.f64 	%fd322, %fd418;
	abs.f64 	%fd323, %fd321;
	setp.lt.f64 	%p135, %fd322, %fd323;
	mov.f64 	%fd419, %fd321;
	mov.u64 	%rd505, %rd224;
	@%p135 bra 	$L__BB9_223;
	setp.lt.f64 	%p136, %fd323, %fd322;
	mov.f64 	%fd419, %fd418;
	mov.u64 	%rd505, %rd504;
	@%p136 bra 	$L__BB9_223;
	setp.lt.s64 	%p137, %rd504, %rd224;
	selp.f64 	%fd419, %fd418, %fd321, %p137;
	min.s64 	%rd505, %rd504, %rd224;
$L__BB9_223:
	ld.shared.f64 	%fd326, [_ZN6thrust24THRUST_300001_SM_1000_NS8cuda_cub4core6detail5shmemE+88];
	ld.shared.u64 	%rd227, [_ZN6thrust24THRUST_300001_SM_1000_NS8cuda_cub4core6detail5shmemE+96];
	abs.f64 	%fd327, %fd419;
	abs.f64 	%fd328, %fd326;
	setp.lt.f64 	%p138, %fd327, %fd328;
	mov.f64 	%fd420, %fd326;
	mov.u64 	%rd506, %rd227;
	@%p138 bra 	$L__BB9_226;
	setp.lt.f64 	%p139, %fd328, %fd327;
	mov.f64 	%fd420, %fd419;
	mov.u64 	%rd506, %rd505;
	@%p139 bra 	$L__BB9_226;
	setp.lt.s64 	%p140, %rd505, %rd227;
	selp.f64 	%fd420, %fd419, %fd326, %p140;
	min.s64 	%rd506, %rd505, %rd227;
$L__BB9_226:
	ld.shared.f64 	%fd331, [_ZN6thrust24THRUST_300001_SM_1000_NS8cuda_cub4core6detail5shmemE+104];
	ld.shared.u64 	%rd230, [_ZN6thrust24THRUST_300001_SM_1000_NS8cuda_cub4core6detail5shmemE+112];
	abs.f64 	%fd332, %fd420;
	abs.f64 	%fd333, %fd331;
	setp.lt.f64 	%p141, %fd332, %fd333;
	mov.f64 	%fd421, %fd331;
	mov.u64 	%rd507, %rd230;
	@%p141 bra 	$L__BB9_229;
	setp.lt.f64 	%p142, %fd333, %fd332;
	mov.f64 	%fd421, %fd420;
	mov.u64 	%rd507, %rd506;
	@%p142 bra 	$L__BB9_229;
	setp.lt.s64 	%p143, %rd506, %rd230;
	selp.f64 	%fd421, %fd420, %fd331, %p143;
	min.s64 	%rd507, %rd506, %rd230;
$L__BB9_229:
	ld.shared.f64 	%fd336, [_ZN6thrust24THRUST_300001_SM_1000_NS8cuda_cub4core6detail5shmemE+120];
	ld.shared.u64 	%rd233, [_ZN6thrust24THRUST_300001_SM_1000_NS8cuda_cub4core6detail5shmemE+128];
	abs.f64 	%fd337, %fd421;
	abs.f64 	%fd338, %fd336;
	setp.lt.f64 	%p144, %fd337, %fd338;
	mov.u64 	%rd508, %rd233;
	mov.f64 	%fd422, %fd336;
	@%p144 bra 	$L__BB9_232;
	setp.lt.f64 	%p145, %fd338, %fd337;
	mov.u64 	%rd508, %rd507;
	mov.f64 	%fd422, %fd421;
	@%p145 bra 	$L__BB9_232;
	setp.lt.s64 	%p146, %rd507, %rd233;
	selp.f64 	%fd422, %fd421, %fd336, %p146;
	min.s64 	%rd508, %rd507, %rd233;
$L__BB9_232:
	mov.u32 	%r364, %tid.x;
	setp.ne.s32 	%p263, %r364, 0;
	@%p263 bra 	$L__BB9_234;
	ld.param.u64 	%rd421, [_ZN6thrust24THRUST_300001_SM_1000_NS8cuda_cub4core6detail13_kernel_agentINS1_8__reduce11ReduceAgentIPN4cuda3std3__45tupleIJdlEEESC_SB_lNS1_9__extrema9arg_max_fIdl10comparatorEEEEJSC_SC_iSG_EEEvDpT0__param_1];
	cvta.to.global.u64 	%rd420, %rd421;
	st.global.f64 	[%rd420], %fd422;
	st.global.u64 	[%rd420+8], %rd508;
$L__BB9_234:
	ret;

}
	// .globl	_ZN3cub18CUB_300001_SM_10006detail11EmptyKernelIvEEvv
.visible .entry _ZN3cub18CUB_300001_SM_10006detail11EmptyKernelIvEEvv()
{


	ret;

}


// ===== COMPILED SASS (sm_100) =====

	.target	sm_100

	.elftype	@"ET_EXEC"


//--------------------- .note.nv.tkinfo           --------------------------
	.section	.note.nv.tkinfo,"",@"SHT_NOTE"
	.sectionflags	@"SHF_NOTE_NV_TKINFO"
	.tkinfo
        /*0018*/ 	.word	0x00000002
        /*0030*/ 	.string	""
        /*0030*/ 	.string	"ptxas"
        /*0030*/ 	.string	"Cuda compilation tools, release 13.0, V13.0.88"
        /*0030*/ 	.string	"Build cuda_13.0.r13.0/compiler.36424714_0"
        /*0030*/ 	.string	"-arch sm_100 -m 64 "



//--------------------- .note.nv.cuinfo           --------------------------
	.section	.note.nv.cuinfo,"",@"SHT_NOTE"
	.sectionflags	@"SHF_NOTE_NV_CUINFO"
        /*0018*/ 	.short	0x0002
        /*001a*/ 	.short	0x0064
        /*001c*/ 	.short	0x0082
	.zero		2


//--------------------- .nv.info                  --------------------------
	.section	.nv.info,"",@"SHT_CUDA_INFO"
	.align	4


	//----- nvinfo : EIATTR_REGCOUNT
	.align		4
        /*0000*/ 	.byte	0x04, 0x2f
        /*0002*/ 	.short	(.L_46 - .L_45)
	.align		4
.L_45:
        /*0004*/ 	.word	index@(_Z16kernel_swap_rowsPdiiii)
        /*0008*/ 	.word	0x0000001c


	//----- nvinfo : EIATTR_FRAME_SIZE
	.align		4
.L_46:
        /*000c*/ 	.byte	0x04, 0x11
        /*000e*/ 	.short	(.L_48 - .L_47)
	.align		4
.L_47:
        /*0010*/ 	.word	index@(_Z16kernel_swap_rowsPdiiii)
        /*0014*/ 	.word	0x00000000


	//----- nvinfo : EIATTR_REGCOUNT
	.align		4
.L_48:
        /*0018*/ 	.byte	0x04, 0x2f
        /*001a*/ 	.short	(.L_50 - .L_49)
	.align		4
.L_49:
        /*001c*/ 	.word	index@(_Z6kernelPdiiii)
        /*0020*/ 	.word	0x0000002a


	//----- nvinfo : EIATTR_FRAME_SIZE
	.align		4
.L_50:
        /*0024*/ 	.byte	0x04, 0x11
        /*0026*/ 	.short	(.L_52 - .L_51)
	.align		4
.L_51:
        /*0028*/ 	.word	index@($__internal_0_$__cuda_sm20_div_rn_f64_full)
        /*002c*/ 	.word	0x00000000


	//----- nvinfo : EIATTR_FRAME_SIZE
	.align		4
.L_52:
        /*0030*/ 	.byte	0x04, 0x11
        /*0032*/ 	.short	(.L_54 - .L_53)
	.align		4
.L_53:
        /*0034*/ 	.word	index@(_Z6kernelPdiiii)
        /*0038*/ 	.word	0x00000000


	//----- nvinfo : EIATTR_REGCOUNT
	.align		4
.L_54:
        /*003c*/ 	.byte	0x04, 0x2f
        /*003e*/ 	.short	(.L_56 - .L_55)
	.align		4
.L_55:
        /*0040*/ 	.word	index@(_ZN6thrust24THRUST_300001_SM_1000_NS8cuda_cub4core6detail13_kernel_agentINS1_8__reduce11ReduceAgentINS0_12zip_iteratorIN4cuda3std3__45tupleIJNS0_10device_ptrIdEENS0_17counting_iteratorIlNS0_11use_defaultESF_SF_EEEEEEEPNSB_IJdlEEESJ_iNS1_9__extrema9arg_max_fIdl10comparatorEEEEJSI_SK_iSO_EEEvDpT0_)
        /*0044*/ 	.word	0x00000020


	//----- nvinfo : EIATTR_FRAME_SIZE
	.align		4
.L_56:
        /*0048*/ 	.byte	0x04, 0x11
        /*004a*/ 	.short	(.L_58 - .L_57)
	.align		4
.L_57:
        /*004c*/ 	.word	index@(_ZN6thrust24THRUST_300001_SM_1000_NS8cuda_cub4core6detail13_kernel_agentINS1_8__reduce11ReduceAgentINS0_12zip_iteratorIN4cuda3std3__45tupleIJNS0_10device_ptrIdEENS0_17counting_iteratorIlNS0_11use_defaultESF_SF_EEEEEEEPNSB_IJdlEEESJ_iNS1_9__extrema9arg_max_fIdl10comparatorEEEEJSI_SK_iSO_EEEvDpT0_)
        /*0050*/ 	.word	0x00000000


	//----- nvinfo : EIATTR_REGCOUNT
	.align		4
.L_58:
        /*0054*/ 	.byte	0x04, 0x2f
        /*0056*/ 	.short	(.L_60 - .L_59)
	.align		4
.L_59:
        /*0058*/ 	.word	index@(_ZN6thrust24THRUST_300001_SM_1000_NS8cuda_cub4core6detail13_kernel_agentINS1_8__reduce11ReduceAgentINS0_12zip_iteratorIN4cuda3std3__45tupleIJNS0_10device_ptrIdEENS0_17counting_iteratorIlNS0_11use_defaultESF_SF_EEEEEEEPNSB_IJdlEEESJ_iNS1_9__extrema9arg_max_fIdl10comparatorEEEEJSI_SK_iN3cub18CUB_300001_SM_100013GridEvenShareIiEENSR_9GridQueueIjEESO_EEEvDpT0_)
        /*005c*/ 	.word	0x00000028


	//----- nvinfo : EIATTR_FRAME_SIZE
	.align		4
.L_60:
        /*0060*/ 	.byte	0x04, 0x11
        /*0062*/ 	.short	(.L_62 - .L_61)
	.align		4
.L_61:
        /*0064*/ 	.word	index@(_ZN6thrust24THRUST_300001_SM_1000_NS8cuda_cub4core6detail13_kernel_agentINS1_8__reduce11ReduceAgentINS0_12zip_iteratorIN4cuda3std3__45tupleIJNS0_10device_ptrIdEENS0_17counting_iteratorIlNS0_11use_defaultESF_SF_EEEEEEEPNSB_IJdlEEESJ_iNS1_9__extrema9arg_max_fIdl10comparatorEEEEJSI_SK_iN3cub18CUB_300001_SM_100013GridEvenShareIiEENSR_9GridQueueIjEESO_EEEvDpT0_)
        /*0068*/ 	.word	0x00000000


	//----- nvinfo : EIATTR_REGCOUNT
	.align		4
.L_62:
        /*006c*/ 	.byte	0x04, 0x2f
        /*006e*/ 	.short	(.L_64 - .L_63)
	.align		4
.L_63:
        /*0070*/ 	.word	index@(_ZN6thrust24THRUST_300001_SM_1000_NS8cuda_cub4core6detail13_kernel_agentINS1_8__reduce10DrainAgentIiEEJN3cub18CUB_300001_SM_10009GridQueueIjEEiEEEvDpT0_)
        /*0074*/ 	.word	0x00000008


	//----- nvinfo : EIATTR_FRAME_SIZE
	.align		4
.L_64:
        /*0078*/ 	.byte	0x04, 0x11
        /*007a*/ 	.short	(.L_66 - .L_65)
	.align		4
.L_65:
        /*007c*/ 	.word	index@(_ZN6thrust24THRUST_300001_SM_1000_NS8cuda_cub4core6detail13_kernel_agentINS1_8__reduce10DrainAgentIiEEJN3cub18CUB_300001_SM_10009GridQueueIjEEiEEEvDpT0_)
        /*0080*/ 	.word	0x00000000


	//----- nvinfo : EIATTR_REGCOUNT
	.align		4
.L_66:
        /*0084*/ 	.byte	0x04, 0x2f
        /*0086*/ 	.short	(.L_68 - .L_67)
	.align		4
.L_67:
        /*0088*/ 	.word	index@(_ZN6thrust24THRUST_300001_SM_1000_NS8cuda_cub4core6detail13_kernel_agentINS1_8__reduce11ReduceAgentIPN4cuda3std3__45tupleIJdlEEESC_SB_iNS1_9__extrema9arg_max_fIdl10comparatorEEEEJSC_SC_iSG_EEEvDpT0_)
        /*008c*/ 	.word	0x00000020


	//----- nvinfo : EIATTR_FRAME_SIZE
	.align		4
.L_68:
        /*0090*/ 	.byte	0x04, 0x11
        /*0092*/ 	.short	(.L_70 - .L_69)
	.align		4
.L_69:
        /*0094*/ 	.word	index@(_ZN6thrust24THRUST_300001_SM_1000_NS8cuda_cub4core6detail13_kernel_agentINS1_8__reduce11ReduceAgentIPN4cuda3std3__45tupleIJdlEEESC_SB_iNS1_9__extrema9arg_max_fIdl10comparatorEEEEJSC_SC_iSG_EEEvDpT0_)
        /*0098*/ 	.word	0x00000000


	//----- nvinfo : EIATTR_REGCOUNT
	.align		4
.L_70:
        /*009c*/ 	.byte	0x04, 0x2f
        /*009e*/ 	.short	(.L_72 - .L_71)
	.align		4
.L_71:
        /*00a0*/ 	.word	index@(_ZN6thrust24THRUST_300001_SM_1000_NS8cuda_cub4core6detail13_kernel_agentINS1_8__reduce11ReduceAgentINS0_12zip_iteratorIN4cuda3std3__45tupleIJNS0_10device_ptrIdEENS0_17counting_iteratorIlNS0_11use_defaultESF_SF_EEEEEEEPNSB_IJdlEEESJ_lNS1_9__extrema9arg_max_fIdl10comparatorEEEEJSI_SK_lSO_EEEvDpT0_)
        /*00a4*/ 	.word	0x00000020


	//----- nvinfo : EIATTR_FRAME_SIZE
	.align		4
.L_72:
        /*00a8*/ 	.byte	0x04, 0x11
        /*00aa*/ 	.short	(.L_74 - .L_73)
	.align		4
.L_73:
        /*00ac*/ 	.word	index@(_ZN6thrust24THRUST_300001_SM_1000_NS8cuda_cub4core6detail13_kernel_agentINS1_8__reduce11ReduceAgentINS0_12zip_iteratorIN4cuda3std3__45tupleIJNS0_10device_ptrIdEENS0_17counting_iteratorIlNS0_11use_defaultESF_SF_EEEEEEEPNSB_IJdlEEESJ_lNS1_9__extrema9arg_max_fIdl10comparatorEEEEJSI_SK_lSO_EEEvDpT0_)
        /*00b0*/ 	.word	0x00000000


	//----- nvinfo : EIATTR_REGCOUNT
	.align		4
.L_74:
        /*00b4*/ 	.byte	0x04, 0x2f
        /*00b6*/ 	.short	(.L_76 - .L_75)
	.align		4
.L_75:
        /*00b8*/ 	.word	index@(_ZN6thrust24THRUST_300001_SM_1000_NS8cuda_cub4core6detail13_kernel_agentINS1_8__reduce11ReduceAgentINS0_12zip_iteratorIN4cuda3std3__45tupleIJNS0_10device_ptrIdEENS0_17counting_iteratorIlNS0_11use_defaultESF_SF_EEEEEEEPNSB_IJdlEEESJ_lNS1_9__extrema9arg_max_fIdl10comparatorEEEEJSI_SK_lN3cub18CUB_300001_SM_100013GridEvenShareIlEENSR_9GridQueueIyEESO_EEEvDpT0_)
        /*00bc*/ 	.word	0x00000020


	//----- nvinfo : EIATTR_FRAME_SIZE
	.align		4
.L_76:
        /*00c0*/ 	.byte	0x04, 0x11
        /*00c2*/ 	.short	(.L_78 - .L_77)
	.align		4
.L_77:
        /*00c4*/ 	.word	index@(_ZN6thrust24THRUST_300001_SM_1000_NS8cuda_cub4core6detail13_kernel_agentINS1_8__reduce11ReduceAgentINS0_12zip_iteratorIN4cuda3std3__45tupleIJNS0_10device_ptrIdEENS0_17counting_iteratorIlNS0_11use_defaultESF_SF_EEEEEEEPNSB_IJdlEEESJ_lNS1_9__extrema9arg_max_fIdl10comparatorEEEEJSI_SK_lN3cub18CUB_300001_SM_100013GridEvenShareIlEENSR_9GridQueueIyEESO_EEEvDpT0_)
        /*00c8*/ 	.word	0x00000000


	//----- nvinfo : EIATTR_REGCOUNT
	.align		4
.L_78:
        /*00cc*/ 	.byte	0x04, 0x2f
        /*00ce*/ 	.short	(.L_80 - .L_79)
	.align		4
.L_79:
        /*00d0*/ 	.word	index@(_ZN6thrust24THRUST_300001_SM_1000_NS8cuda_cub4core6detail13_kernel_agentINS1_8__reduce10DrainAgentIlEEJN3cub18CUB_300001_SM_10009GridQueueIyEElEEEvDpT0_)
        /*00d4*/ 	.word	0x00000008


	//----- nvinfo : EIATTR_FRAME_SIZE
	.align		4
.L_80:
        /*00d8*/ 	.byte	0x04, 0x11
        /*00da*/ 	.short	(.L_82 - .L_81)
	.align		4
.L_81:
        /*00dc*/ 	.word	index@(_ZN6thrust24THRUST_300001_SM_1000_NS8cuda_cub4core6detail13_kernel_agentINS1_8__reduce10DrainAgentIlEEJN3cub18CUB_300001_SM_10009GridQueueIyEElEEEvDpT0_)
        /*00e0*/ 	.word	0x00000000


	//----- nvinfo : EIATTR_REGCOUNT
	.align		4
.L_82:
        /*00e4*/ 	.byte	0x04, 0x2f
        /*00e6*/ 	.short	(.L_84 - .L_83)
	.align		4
.L_83:
        /*00e8*/ 	.word	index@(_ZN6thrust24THRUST_300001_SM_1000_NS8cuda_cub4core6detail13_kernel_agentINS1_8__reduce11ReduceAgentIPN4cuda3std3__45tupleIJdlEEESC_SB_lNS1_9__extrema9arg_max_fIdl10comparatorEEEEJSC_SC_iSG_EEEvDpT0_)
        /*00ec*/ 	.word	0x00000020


	//----- nvinfo : EIATTR_FRAME_SIZE
	.align		4
.L_84:
        /*00f0*/ 	.byte	0x04, 0x11
        /*00f2*/ 	.short	(.L_86 - .L_85)
	.align		4
.L_85:
        /*00f4*/ 	.word	index@(_ZN6thrust24THRUST_300001_SM_1000_NS8cuda_cub4core6detail13_kernel_agentINS1_8__reduce11ReduceAgentIPN4cuda3std3__45tupleIJdlEEESC_SB_lNS1_9__extrema9arg_max_fIdl10comparatorEEEEJSC_SC_iSG_EEEvDpT0_)
        /*00f8*/ 	.word	0x00000000


	//----- nvinfo : EIATTR_REGCOUNT
	.align		4
.L_86:
        /*00fc*/ 	.byte	0x04, 0x2f
        /*00fe*/ 	.short	(.L_88 - .L_87)
	.align		4
.L_87:
        /*0100*/ 	.word	index@(_ZN3cub18CUB_300001_SM_10006detail11EmptyKernelIvEEvv)
        /*0104*/ 	.word	0x00000004


	//----- nvinfo : EIATTR_FRAME_SIZE
	.align		4
.L_88:
        /*0108*/ 	.byte	0x04, 0x11
        /*010a*/ 	.short	(.L_90 - .L_89)
	.align		4
.L_89:
        /*010c*/ 	.word	index@(_ZN3cub18CUB_300001_SM_10006detail11EmptyKernelIvEEvv)
        /*0110*/ 	.word	0x00000000


	//----- nvinfo : EIATTR_MIN_STACK_SIZE
	.align		4
.L_90:
        /*0114*/ 	.byte	0x04, 0x12
        /*0116*/ 	.short	(.L_92 - .L_91)
	.align		4
.L_91:
        /*0118*/ 	.word	index@(_ZN3cub18CUB_300001_SM_10006detail11EmptyKernelIvEEvv)
        /*011c*/ 	.word	0x00000000


	//----- nvinfo : EIATTR_MIN_STACK_SIZE
	.align		4
.L_92:
        /*0120*/ 	.byte	0x04, 0x12
        /*0122*/ 	.short	(.L_94 - .L_93)
	.align		4
.L_93:
        /*0124*/ 	.word	index@(_ZN6thrust24THRUST_300001_SM_1000_NS8cuda_cub4core6detail13_kernel_agentINS1_8__reduce11ReduceAgentIPN4cuda3std3__45tupleIJdlEEESC_SB_lNS1_9__extrema9arg_max_fIdl10comparatorEEEEJSC_SC_iSG_EEEvDpT0_)
        /*0128*/ 	.word	0x00000000


	//----- nvinfo : EIATTR_MIN_STACK_SIZE
	.align		4
.L_94:
        /*012c*/ 	.byte	0x04, 0x12
        /*012e*/ 	.short	(.L_96 - .L_95)
	.align		4
.L_95:
        /*0130*/ 	.word	index@(_ZN6thrust24THRUST_300001_SM_1000_NS8cuda_cub4core6detail13_kernel_agentINS1_8__reduce10DrainAgentIlEEJN3cub18CUB_300001_SM_10009GridQueueIyEElEEEvDpT0_)
        /*0134*/ 	.word	0x00000000


	//----- nvinfo : EIATTR_MIN_STACK_SIZE
	.align		4
.L_96:
        /*0138*/ 	.byte	0x04, 0x12
        /*013a*/ 	.short	(.L_98 - .L_97)
	.align		4
.L_97:
        /*013c*/ 	.word	index@(_ZN6thrust24THRUST_300001_SM_1000_NS8cuda_cub4core6detail13_kernel_agentINS1_8__reduce11ReduceAgentINS0_12zip_iteratorIN4cuda3std3__45tupleIJNS0_10device_ptrIdEENS0_17counting_iteratorIlNS0_11use_defaultESF_SF_EEEEEEEPNSB_IJdlEEESJ_lNS1_9__extrema9arg_max_fIdl10comparatorEEEEJSI_SK_lN3cub18CUB_300001_SM_100013GridEvenShareIlEENSR_9GridQueueIyEESO_EEEvDpT0_)
        /*0140*/ 	.word	0x00000000


	//----- nvinfo : EIATTR_MIN_STACK_SIZE
	.align		4
.L_98:
        /*0144*/ 	.byte	0x04, 0x12
        /*0146*/ 	.short	(.L_100 - .L_99)
	.align		4
.L_99:
        /*0148*/ 	.word	index@(_ZN6thrust24THRUST_300001_SM_1000_NS8cuda_cub4core6detail13_kernel_agentINS1_8__reduce11ReduceAgentINS0_12zip_iteratorIN4cuda3std3__45tupleIJNS0_10device_ptrIdEENS0_17counting_iteratorIlNS0_11use_defaultESF_SF_EEEEEEEPNSB_IJdlEEESJ_lNS1_9__extrema9arg_max_fIdl10comparatorEEEEJSI_SK_lSO_EEEvDpT0_)
        /*014c*/ 	.word	0x00000000


	//----- nvinfo : EIATTR_MIN_STACK_SIZE
	.align		4
.L_100:
        /*0150*/ 	.byte	0x04, 0x12
        /*0152*/ 	.short	(.L_102 - .L_101)
	.align		4
.L_101:
        /*0154*/ 	.word	index@(_ZN6thrust24THRUST_300001_SM_1000_NS8cuda_cub4core6detail13_kernel_agentINS1_8__reduce11ReduceAgentIPN4cuda3std3__45tupleIJdlEEESC_SB_iNS1_9__extrema9arg_max_fIdl10comparatorEEEEJSC_SC_iSG_EEEvDpT0_)
        /*0158*/ 	.word	0x00000000


	//----- nvinfo : EIATTR_MIN_STACK_SIZE
	.align		4
.L_102:
        /*015c*/ 	.byte	0x04, 0x12
        /*015e*/ 	.short	(.L_104 - .L_103)
	.align		4
.L_103:
        /*0160*/ 	.word	index@(_ZN6thrust24THRUST_300001_SM_1000_NS8cuda_cub4core6detail13_kernel_agentINS1_8__reduce10DrainAgentIiEEJN3cub18CUB_300001_SM_10009GridQueueIjEEiEEEvDpT0_)
        /*0164*/ 	.word	0x00000000


	//----- nvinfo : EIATTR_MIN_STACK_SIZE
	.align		4
.L_104:
        /*0168*/ 	.byte	0x04, 0x12
        /*016a*/ 	.short	(.L_106 - .L_105)
	.align		4
.L_105:
        /*016c*/ 	.word	index@(_ZN6thrust24THRUST_300001_SM_1000_NS8cuda_cub4core6detail13_kernel_agentINS1_8__reduce11ReduceAgentINS0_12zip_iteratorIN4cuda3std3__45tupleIJNS0_10device_ptrIdEENS0_17counting_iteratorIlNS0_11use_defaultESF_SF_EEEEEEEPNSB_IJdlEEESJ_iNS1_9__extrema9arg_max_fIdl10comparatorEEEEJSI_SK_iN3cub18CUB_300001_SM_100013GridEvenShareIiEENSR_9GridQueueIjEESO_EEEvDpT0_)
        /*0170*/ 	.word	0x00000000


	//----- nvinfo : EIATTR_MIN_STACK_SIZE
	.align		4
.L_106:
        /*0174*/ 	.byte	0x04, 0x12
        /*0176*/ 	.short	(.L_108 - .L_107)
	.align		4
.L_107:
        /*0178*/ 	.word	index@(_ZN6thrust24THRUST_300001_SM_1000_NS8cuda_cub4core6detail13_kernel_agentINS1_8__reduce11ReduceAgentINS0_12zip_iteratorIN4cuda3std3__45tupleIJNS0_10device_ptrIdEENS0_17counting_iteratorIlNS0_11use_defaultESF_SF_EEEEEEEPNSB_IJdlEEESJ_iNS1_9__extrema9arg_max_fIdl10comparatorEEEEJSI_SK_iSO_EEEvDpT0_)
        /*017c*/ 	.word	0x00000000


	//----- nvinfo : EIATTR_MIN_STACK_SIZE
	.align		4
.L_108:
        /*0180*/ 	.byte	0x04, 0x12
        /*0182*/ 	.short	(.L_110 - .L_109)
	.align		4
.L_109:
        /*0184*/ 	.word	index@(_Z6kernelPdiiii)
        /*0188*/ 	.word	0x00000000


	//----- nvinfo : EIATTR_MIN_STACK_SIZE
	.align		4
.L_110:
        /*018c*/ 	.byte	0x04, 0x12
        /*018e*/ 	.short	(.L_112 - .L_111)
	.align		4
.L_111:
        /*0190*/ 	.word	index@(_Z16kernel_swap_rowsPdiiii)
        /*0194*/ 	.word	0x00000000
.L_112:


//--------------------- .nv.compat                --------------------------
	.section	.nv.compat,"",@"SHT_CUDA_COMPAT_INFO"
	.align	4
        /*0000*/ 	.byte	0x02, 0x09, 0x00, 0x00, 0x02, 0x02, 0x01, 0x00, 0x02, 0x05, 0x05, 0x00, 0x03, 0x07, 0x01, 0x01
        /*0010*/ 	.byte	0x02, 0x03, 0x00, 0x00, 0x02, 0x06, 0x01, 0x00, 0x04, 0x0b, 0x08, 0x00, 0x01, 0x00, 0x00, 0x00
        /*0020*/ 	.byte	0x00, 0x00, 0x00, 0x00


//--------------------- .nv.info._ZN3cub18CUB_300001_SM_10006detail11EmptyKernelIvEEvv --------------------------
	.section	.nv.info._ZN3cub18CUB_300001_SM_10006detail11EmptyKernelIvEEvv,"",@"SHT_CUDA_INFO"
	.sectionflags	@""
	.align	4


	//----- nvinfo : EIATTR_CUDA_API_VERSION
	.align		4
        /*0000*/ 	.byte	0x04, 0x37
        /*0002*/ 	.short	(.L_114 - .L_113)
.L_113:
        /*0004*/ 	.word	0x00000082


	//----- nvinfo : EIATTR_SPARSE_MMA_MASK
	.align		4
.L_114:
        /*0008*/ 	.byte	0x03, 0x50
        /*000a*/ 	.short	0x0000


	//----- nvinfo : EIATTR_MAXREG_COUNT
	.align		4
        /*000c*/ 	.byte	0x03, 0x1b
        /*000e*/ 	.short	0x00ff


	//----- nvinfo : EIATTR_MERCURY_ISA_VERSION
	.align		4
        /*0010*/ 	.byte	0x03, 0x5f
        /*0012*/ 	.short	0x0101


	//----- nvinfo : EIATTR_VRC_CTA_INIT_COUNT
	.align		4
        /*0014*/ 	.byte	0x02, 0x4a
	.zero		1
	.zero		1


	//----- nvinfo : EIATTR_EXIT_INSTR_OFFSETS
	.align		4
        /*0018*/ 	.byte	0x04, 0x1c
        /*001a*/ 	.short	(.L_116 - .L_115)


	//   ....[0]....
.L_115:
        /*001c*/ 	.word	0x00000010


	//----- nvinfo : EIATTR_SW_WAR
	.align		4
.L_116:
        /*0020*/ 	.byte	0x04, 0x36
        /*0022*/ 	.short	(.L_118 - .L_117)
.L_117:
        /*0024*/ 	.word	0x00000008
.L_118:


//--------------------- .nv.info._ZN6thrust24THRUST_300001_SM_1000_NS8cuda_cub4core6detail13_kernel_agentINS1_8__reduce11ReduceAgentIPN4cuda3std3__45tupleIJdlEEESC_SB_lNS1_9__extrema9arg_max_fIdl10comparatorEEEEJSC_SC_iSG_EEEvDpT0_ --------------------------
	.section	.nv.info._ZN6thrust24THRUST_300001_SM_1000_NS8cuda_cub4core6detail13_kernel_agentINS1_8__reduce11ReduceAgentIPN4cuda3std3__45tupleIJdlEEESC_SB_lNS1_9__extrema9arg_max_fIdl10comparatorEEEEJSC_SC_iSG_EEEvDpT0_,"",@"SHT_CUDA_INFO"
	.sectionflags	@""
	.align	4


	//----- nvinfo : EIATTR_CUDA_API_VERSION
	.align		4
        /*0000*/ 	.byte	0x04, 0x37
        /*0002*/ 	.short	(.L_120 - .L_119)
.L_119:
        /*0004*/ 	.word	0x00000082


	//----- nvinfo : EIATTR_KPARAM_INFO
	.align		4
.L_120:
        /*0008*/ 	.byte	0x04, 0x17
        /*000a*/ 	.short	(.L_122 - .L_121)
.L_121:
        /*000c*/ 	.word	0x00000000
        /*0010*/ 	.short	0x0003
        /*0012*/ 	.short	0x0014
        /*0014*/ 	.byte	0x00, 0xf0, 0x05, 0x00


	//----- nvinfo : EIATTR_KPARAM_INFO
	.align		4
.L_122:
        /*0018*/ 	.byte	0x04, 0x17
        /*001a*/ 	.short	(.L_124 - .L_123)
.L_123:
        /*001c*/ 	.word	0x00000000
        /*0020*/ 	.short	0x0002
        /*0022*/ 	.short	0x0010
        /*0024*/ 	.byte	0x00, 0xf0, 0x11, 0x00


	//----- nvinfo : EIATTR_KPARAM_INFO
	.align		4
.L_124:
        /*0028*/ 	.byte	0x04, 0x17
        /*002a*/ 	.short	(.L_126 - .L_125)
.L_125:
        /*002c*/ 	.word	0x00000000
        /*0030*/ 	.short	0x0001
        /*0032*/ 	.short	0x0008
        /*0034*/ 	.byte	0x00, 0xf5, 0x21, 0x00


	//----- nvinfo : EIATTR_KPARAM_INFO
	.align		4
.L_126:
        /*0038*/ 	.byte	0x04, 0x17
        /*003a*/ 	.short	(.L_128 - .L_127)
.L_127:
        /*003c*/ 	.word	0x00000000
        /*0040*/ 	.short	0x0000
        /*0042*/ 	.short	0x0000
        /*0044*/ 	.byte	0x00, 0xf5, 0x21, 0x00


	//----- nvinfo : EIATTR_SPARSE_MMA_MASK
	.align		4
.L_128:
        /*0048*/ 	.byte	0x03, 0x50
        /*004a*/ 	.short	0x0000


	//----- nvinfo : EIATTR_MAXREG_COUNT
	.align		4
        /*004c*/ 	.byte	0x03, 0x1b
        /*004e*/ 	.short	0x00ff


	//----- nvinfo : EIATTR_NUM_BARRIERS
	.align		4
        /*0050*/ 	.byte	0x02, 0x4c
        /*0052*/ 	.byte	0x01
	.zero		1


	//----- nvinfo : EIATTR_MERCURY_ISA_VERSION
	.align		4
        /*0054*/ 	.byte	0x03, 0x5f
        /*0056*/ 	.short	0x0101


	//----- nvinfo : EIATTR_COOP_GROUP_MASK_REGIDS
	.align		4
        /*0058*/ 	.byte	0x04, 0x29
        /*005a*/ 	.short	(.L_130 - .L_129)


	//   ....[0]....
.L_129:
        /*005c*/ 	.word	0xffffffff


	//   ....[1]....
        /*0060*/ 	.word	0xffffffff


	//   ....[2]....
        /*0064*/ 	.word	0xffffffff


	//   ....[3]....
        /*0068*/ 	.word	0xffffffff


	//   ....[4]....
        /*006c*/ 	.word	0xffffffff


	//   ....[5]....
        /*0070*/ 	.word	0xffffffff


	//   ....[6]....
        /*0074*/ 	.word	0xffffffff


	//   ....[7]....
        /*0078*/ 	.word	0xffffffff


	//   ....[8]....
        /*007c*/ 	.word	0xffffffff


	//   ....[9]....
        /*0080*/ 	.word	0xffffffff


	//   ....[10]....
        /*0084*/ 	.word	0xffffffff


	//   ....[11]....
        /*0088*/ 	.word	0xffffffff


	//   ....[12]....
        /*008c*/ 	.word	0xffffffff


	//   ....[13]....
        /*0090*/ 	.word	0xffffffff


	//   ....[14]....
        /*0094*/ 	.word	0xffffffff


	//   ....[15]....
        /*0098*/ 	.word	0xffffffff


	//   ....[16]....
        /*009c*/ 	.word	0xffffffff


	//   ....[17]....
        /*00a0*/ 	.word	0xffffffff


	//   ....[18]....
        /*00a4*/ 	.word	0xffffffff


	//   ....[19]....
        /*00a8*/ 	.word	0xffffffff


	//   ....[20]....
        /*00ac*/ 	.word	0xffffffff


	//   ....[21]....
        /*00b0*/ 	.word	0xffffffff


	//   ....[22]....
        /*00b4*/ 	.word	0xffffffff


	//   ....[23]....
        /*00b8*/ 	.word	0xffffffff


	//   ....[24]....
        /*00bc*/ 	.word	0xffffffff


	//   ....[25]....
        /*00c0*/ 	.word	0xffffffff


	//   ....[26]....
        /*00c4*/ 	.word	0xffffffff


	//   ....[27]....
        /*00c8*/ 	.word	0xffffffff


	//   ....[28]....
        /*00cc*/ 	.word	0xffffffff


	//   ....[29]....
        /*00d0*/ 	.word	0xffffffff


	//   ....[30]....
        /*00d4*/ 	.word	0xffffffff


	//   ....[31]....
        /*00d8*/ 	.word	0xffffffff


	//   ....[32]....
        /*00dc*/ 	.word	0xffffffff


	//   ....[33]....
        /*00e0*/ 	.word	0xffffffff


	//   ....[34]....
        /*00e4*/ 	.word	0xffffffff


	//   ....[35]....
        /*00e8*/ 	.word	0xffffffff


	//   ....[36]....
        /*00ec*/ 	.word	0xffffffff


	//   ....[37]....
        /*00f0*/ 	.word	0xffffffff


	//   ....[38]....
        /*00f4*/ 	.word	0xffffffff


	//   ....[39]....
        /*00f8*/ 	.word	0xffffffff


	//   ....[40]....
        /*00fc*/ 	.word	0xffffffff


	//   ....[41]....
        /*0100*/ 	.word	0xffffffff


	//   ....[42]....
        /*0104*/ 	.word	0xffffffff


	//   ....[43]....
        /*0108*/ 	.word	0xffffffff


	//   ....[44]....
        /*010c*/ 	.word	0xffffffff


	//   ....[45]....
        /*0110*/ 	.word	0xffffffff


	//   ....[46]....
        /*0114*/ 	.word	0xffffffff


	//   ....[47]....
        /*0118*/ 	.word	0xffffffff


	//   ....[48]....
        /*011c*/ 	.word	0xffffffff


	//   ....[49]....
        /*0120*/ 	.word	0xffffffff


	//   ....[50]....
        /*0124*/ 	.word	0xffffffff


	//   ....[51]....
        /*0128*/ 	.word	0xffffffff


	//   ....[52]....
        /*012c*/ 	.word	0xffffffff


	//   ....[53]....
        /*0130*/ 	.word	0xffffffff


	//   ....[54]....
        /*0134*/ 	.word	0xffffffff


	//   ....[55]....
        /*0138*/ 	.word	0xffffffff


	//   ....[56]....
        /*013c*/ 	.word	0xffffffff


	//   ....[57]....
        /*0140*/ 	.word	0xffffffff


	//   ....[58]....
        /*0144*/ 	.word	0xffffffff


	//   ....[59]....
        /*0148*/ 	.word	0xffffffff


	//----- nvinfo : EIATTR_COOP_GROUP_INSTR_OFFSETS
	.align		4
.L_130:
        /*014c*/ 	.byte	0x04, 0x28
        /*014e*/ 	.short	(.L_132 - .L_131)


	//   ....[0]....
.L_131:
        /*0150*/ 	.word	0x00000b70


	//   ....[1]....
        /*0154*/ 	.word	0x00000ba0


	//   ....[2]....
        /*0158*/ 	.word	0x00000bc0


	//   ....[3]....
        /*015c*/ 	.word	0x00000bd0


	//   ....[4]....
        /*0160*/ 	.word	0x00000d60


	//   ....[5]....
        /*0164*/ 	.word	0x00000d90


	//   ....[6]....
        /*0168*/ 	.word	0x00000dc0


	//   ....[7]....
        /*016c*/ 	.word	0x00000de0


	//   ....[8]....
        /*0170*/ 	.word	0x00000f60


	//   ....[9]....
        /*0174*/ 	.word	0x00000f90


	//   ....[10]....
        /*0178*/ 	.word	0x00000fc0


	//   ....[11]....
        /*017c*/ 	.word	0x00000fe0


	//   ....[12]....
        /*0180*/ 	.word	0x00001160


	//   ....[13]....
        /*0184*/ 	.word	0x00001190


	//   ....[14]....
        /*0188*/ 	.word	0x000011c0


	//   ....[15]....
        /*018c*/ 	.word	0x000011e0


	//   ....[16]....
        /*0190*/ 	.word	0x00001360


	//   ....[17]....
        /*0194*/ 	.word	0x00001390


	//   ....[18]....
        /*0198*/ 	.word	0x000013c0


	//   ....[19]....
        /*019c*/ 	.word	0x000013e0


	//   ....[20]....
        /*01a0*/ 	.word	0x00002140


	//   ....[21]....
        /*01a4*/ 	.word	0x00002150


	//   ....[22]....
        /*01a8*/ 	.word	0x00002160


	//   ....[23]....
        /*01ac*/ 	.word	0x00002180


	//   ....[24]....
        /*01b0*/ 	.word	0x00002300


	//   ....[25]....
        /*01b4*/ 	.word	0x00002340


	//   ....[26]....
        /*01b8*/ 	.word	0x00002370


	//   ....[27]....
        /*01bc*/ 	.word	0x00002390


	//   ....[28]....
        /*01c0*/ 	.word	0x00002510


	//   ....[29]....
        /*01c4*/ 	.word	0x00002550


	//   ....[30]....
        /*01c8*/ 	.word	0x00002580


	//   ....[31]....
        /*01cc*/ 	.word	0x000025a0


	//   ....[32]....
        /*01d0*/ 	.word	0x00002720


	//   ....[33]....
        /*01d4*/ 	.word	0x00002760


	//   ....[34]....
        /*01d8*/ 	.word	0x00002790


	//   ....[35]....
        /*01dc*/ 	.word	0x000027b0


	//   ....[36]....
        /*01e0*/ 	.word	0x00002930


	//   ....[37]....
        /*01e4*/ 	.word	0x00002970


	//   ....[38]....
        /*01e8*/ 	.word	0x000029a0


	//   ....[39]....
        /*01ec*/ 	.word	0x000029c0


	//   ....[40]....
        /*01f0*/ 	.word	0x00005760


	//   ....[41]....
        /*01f4*/ 	.word	0x00005790


	//   ....[42]....
        /*01f8*/ 	.word	0x000057b0


	//   ....[43]....
        /*01fc*/ 	.word	0x000057c0


	//   ....[44]....
        /*0200*/ 	.word	0x00005950


	//   ....[45]....
        /*0204*/ 	.word	0x00005980


	//   ....[46]....
        /*0208*/ 	.word	0x000059b0


	//   ....[47]....
        /*020c*/ 	.word	0x000059d0


	//   ....[48]....
        /*0210*/ 	.word	0x00005b50


	//   ....[49]....
        /*0214*/ 	.word	0x00005b80


	//   ....[50]....
        /*0218*/ 	.word	0x00005bb0


	//   ....[51]....
        /*021c*/ 	.word	0x00005bd0


	//   ....[52]....
        /*0220*/ 	.word	0x00005d50


	//   ....[53]....
        /*0224*/ 	.word	0x00005d80


	//   ....[54]....
        /*0228*/ 	.word	0x00005db0


	//   ....[55]....
        /*022c*/ 	.word	0x00005dd0


	//   ....[56]....
        /*0230*/ 	.word	0x00005f50


	//   ....[57]....
        /*0234*/ 	.word	0x00005f80


	//   ....[58]....
        /*0238*/ 	.word	0x00005fb0


	//   ....[59]....
        /*023c*/ 	.word	0x00005fd0


	//----- nvinfo : EIATTR_VRC_CTA_INIT_COUNT
	.align		4
.L_132:
        /*0240*/ 	.byte	0x02, 0x4a
	.zero		1
	.zero		1


	//----- nvinfo : EIATTR_EXIT_INSTR_OFFSETS
	.align		4
        /*0244*/ 	.byte	0x04, 0x1c
        /*0246*/ 	.short	(.L_134 - .L_133)


	//   ....[0]....
.L_133:
        /*0248*/ 	.word	0x00000030


	//   ....[1]....
        /*024c*/ 	.word	0x00006c70


	//   ....[2]....
        /*0250*/ 	.word	0x00006cb0


	//----- nvinfo : EIATTR_MAX_THREADS
	.align		4
.L_134:
        /*0254*/ 	.byte	0x04, 0x05
        /*0256*/ 	.short	(.L_136 - .L_135)
.L_135:
        /*0258*/ 	.word	0x00000100
        /*025c*/ 	.word	0x00000001
        /*0260*/ 	.word	0x00000001


	//----- nvinfo : EIATTR_CRS_STACK_SIZE
	.align		4
.L_136:
        /*0264*/ 	.byte	0x04, 0x1e
        /*0266*/ 	.short	(.L_138 - .L_137)
.L_137:
        /*0268*/ 	.word	0x00000000


	//----- nvinfo : EIATTR_CBANK_PARAM_SIZE
	.align		4
.L_138:
        /*026c*/ 	.byte	0x03, 0x19
        /*026e*/ 	.short	0x0015


	//----- nvinfo : EIATTR_PARAM_CBANK
	.align		4
        /*0270*/ 	.byte	0x04, 0x0a
        /*0272*/ 	.short	(.L_140 - .L_139)
	.align		4
.L_139:
        /*0274*/ 	.word	index@(.nv.constant0._ZN6thrust24THRUST_300001_SM_1000_NS8cuda_cub4core6detail13_kernel_agentINS1_8__reduce11ReduceAgentIPN4cuda3std3__45tupleIJdlEEESC_SB_lNS1_9__extrema9arg_max_fIdl10comparatorEEEEJSC_SC_iSG_EEEvDpT0_)
        /*0278*/ 	.short	0x0380
        /*027a*/ 	.short	0x0015


	//----- nvinfo : EIATTR_SW_WAR
	.align		4
.L_140:
        /*027c*/ 	.byte	0x04, 0x36
        /*027e*/ 	.short	(.L_142 - .L_141)
.L_141:
        /*0280*/ 	.word	0x00000008
.L_142:


//--------------------- .nv.info._ZN6thrust24THRUST_300001_SM_1000_NS8cuda_cub4core6detail13_kernel_agentINS1_8__reduce10DrainAgentIlEEJN3cub18CUB_300001_SM_10009GridQueueIyEElEEEvDpT0_ --------------------------
	.section	.nv.info._ZN6thrust24THRUST_300001_SM_1000_NS8cuda_cub4core6detail13_kernel_agentINS1_8__reduce10DrainAgentIlEEJN3cub18CUB_300001_SM_10009GridQueueIyEElEEEvDpT0_,"",@"SHT_CUDA_INFO"
	.sectionflags	@""
	.align	4


	//----- nvinfo : EIATTR_CUDA_API_VERSION
	.align		4
        /*0000*/ 	.byte	0x04, 0x37
        /*0002*/ 	.short	(.L_144 - .L_143)
.L_143:
        /*0004*/ 	.word	0x00000082


	//----- nvinfo : EIATTR_KPARAM_INFO
	.align		4
.L_144:
        /*0008*/ 	.byte	0x04, 0x17
        /*000a*/ 	.short	(.L_146 - .L_145)
.L_145:
        /*000c*/ 	.word	0x00000000
        /*0010*/ 	.short	0x0001
        /*0012*/ 	.short	0x0008
        /*0014*/ 	.byte	0x00, 0xf0, 0x21, 0x00


	//----- nvinfo : EIATTR_KPARAM_INFO
	.align		4
.L_146:
        /*0018*/ 	.byte	0x04, 0x17
        /*001a*/ 	.short	(.L_148 - .L_147)
.L_147:
        /*001c*/ 	.word	0x00000000
        /*0020*/ 	.short	0x0000
        /*0022*/ 	.short	0x0000
        /*0024*/ 	.byte	0x00, 0xf0, 0x21, 0x00


	//----- nvinfo : EIATTR_SPARSE_MMA_MASK
	.align		4
.L_148:
        /*0028*/ 	.byte	0x03, 0x50
        /*002a*/ 	.short	0x0000


	//----- nvinfo : EIATTR_MAXREG_COUNT
	.align		4
        /*002c*/ 	.byte	0x03, 0x1b
        /*002e*/ 	.short	0x00ff


	//----- nvinfo : EIATTR_MERCURY_ISA_VERSION
	.align		4
        /*0030*/ 	.byte	0x03, 0x5f
        /*0032*/ 	.short	0x0101


	//----- nvinfo : EIATTR_VRC_CTA_INIT_COUNT
	.align		4
        /*0034*/ 	.byte	0x02, 0x4a
	.zero		1
	.zero		1


	//----- nvinfo : EIATTR_EXIT_INSTR_OFFSETS
	.align		4
        /*0038*/ 	.byte	0x04, 0x1c
        /*003a*/ 	.short	(.L_150 - .L_149)


	//   ....[0]....
.L_149:
        /*003c*/ 	.word	0x00000060


	//----- nvinfo : EIATTR_MAX_THREADS
	.align		4
.L_150:
        /*0040*/ 	.byte	0x04, 0x05
        /*0042*/ 	.short	(.L_152 - .L_151)
.L_151:
        /*0044*/ 	.word	0x00000001
        /*0048*/ 	.word	0x00000001
        /*004c*/ 	.word	0x00000001


	//----- nvinfo : EIATTR_CBANK_PARAM_SIZE
	.align		4
.L_152:
        /*0050*/ 	.byte	0x03, 0x19
        /*0052*/ 	.short	0x0010


	//----- nvinfo : EIATTR_PARAM_CBANK
	.align		4
        /*0054*/ 	.byte	0x04, 0x0a
        /*0056*/ 	.short	(.L_154 - .L_153)
	.align		4
.L_153:
        /*0058*/ 	.word	index@(.nv.constant0._ZN6thrust24THRUST_300001_SM_1000_NS8cuda_cub4core6detail13_kernel_agentINS1_8__reduce10DrainAgentIlEEJN3cub18CUB_300001_SM_10009GridQueueIyEElEEEvDpT0_)
        /*005c*/ 	.short	0x0380
        /*005e*/ 	.short	0x0010


	//----- nvinfo : EIATTR_SW_WAR
	.align		4
.L_154:
        /*0060*/ 	.byte	0x04, 0x36
        /*0062*/ 	.short	(.L_156 - .L_155)
.L_155:
        /*0064*/ 	.word	0x00000008
.L_156:


//--------------------- .nv.info._ZN6thrust24THRUST_300001_SM_1000_NS8cuda_cub4core6detail13_kernel_agentINS1_8__reduce11ReduceAgentINS0_12zip_iteratorIN4cuda3std3__45tupleIJNS0_10device_ptrIdEENS0_17counting_iteratorIlNS0_11use_defaultESF_SF_EEEEEEEPNSB_IJdlEEESJ_lNS1_9__extrema9arg_max_fIdl10comparatorEEEEJSI_SK_lN3cub18CUB_300001_SM_100013GridEvenShareIlEENSR_9GridQueueIyEESO_EEEvDpT0_ --------------------------
	.section	.nv.info._ZN6thrust24THRUST_300001_SM_1000_NS8cuda_cub4core6detail13_kernel_agentINS1_8__reduce11ReduceAgentINS0_12zip_iteratorIN4cuda3std3__45tupleIJNS0_10device_ptrIdEENS0_17counting_iteratorIlNS0_11use_defaultESF_SF_EEEEEEEPNSB_IJdlEEESJ_lNS1_9__extrema9arg_max_fIdl10comparatorEEEEJSI_SK_lN3cub18CUB_300001_SM_100013GridEvenShareIlEENSR_9GridQueueIyEESO_EEEvDpT0_,"",@"SHT_CUDA_INFO"
	.sectionflags	@""
	.align	4


	//----- nvinfo : EIATTR_CUDA_API_VERSION
	.align		4
        /*0000*/ 	.byte	0x04, 0x37
        /*0002*/ 	.short	(.L_158 - .L_157)
.L_157:
        /*0004*/ 	.word	0x00000082


	//----- nvinfo : EIATTR_KPARAM_INFO
	.align		4
.L_158:
        /*0008*/ 	.byte	0x04, 0x17
        /*000a*/ 	.short	(.L_160 - .L_159)
.L_159:
        /*000c*/ 	.word	0x00000000
        /*0010*/ 	.short	0x0005
        /*0012*/ 	.short	0x0070
        /*0014*/ 	.byte	0x00, 0xf0, 0x05, 0x00


	//----- nvinfo : EIATTR_KPARAM_INFO
	.align		4
.L_160:
        /*0018*/ 	.byte	0x04, 0x17
        /*001a*/ 	.short	(.L_162 - .L_161)
.L_161:
        /*001c*/ 	.word	0x00000000
        /*0020*/ 	.short	0x0004
        /*0022*/ 	.short	0x0068
        /*0024*/ 	.byte	0x00, 0xf0, 0x21, 0x00


	//----- nvinfo : EIATTR_KPARAM_INFO
	.align		4
.L_162:
        /*0028*/ 	.byte	0x04, 0x17
        /*002a*/ 	.short	(.L_164 - .L_163)
.L_163:
        /*002c*/ 	.word	0x00000000
        /*0030*/ 	.short	0x0003
        /*0032*/ 	.short	0x0020
        /*0034*/ 	.byte	0x00, 0xf0, 0x21, 0x01


	//----- nvinfo : EIATTR_KPARAM_INFO
	.align		4
.L_164:
        /*0038*/ 	.byte	0x04, 0x17
        /*003a*/ 	.short	(.L_166 - .L_165)
.L_165:
        /*003c*/ 	.word	0x00000000
        /*0040*/ 	.short	0x0002
        /*0042*/ 	.short	0x0018
        /*0044*/ 	.byte	0x00, 0xf0, 0x21, 0x00


	//----- nvinfo : EIATTR_KPARAM_INFO
	.align		4
.L_166:
        /*0048*/ 	.byte	0x04, 0x17
        /*004a*/ 	.short	(.L_168 - .L_167)
.L_167:
        /*004c*/ 	.word	0x00000000
        /*0050*/ 	.short	0x0001
        /*0052*/ 	.short	0x0010
        /*0054*/ 	.byte	0x00, 0xf5, 0x21, 0x00


	//----- nvinfo : EIATTR_KPARAM_INFO
	.align		4
.L_168:
        /*0058*/ 	.byte	0x04, 0x17
        /*005a*/ 	.short	(.L_170 - .L_169)
.L_169:
        /*005c*/ 	.word	0x00000000
        /*0060*/ 	.short	0x0000
        /*0062*/ 	.short	0x0000
        /*0064*/ 	.byte	0x00, 0xf0, 0x41, 0x00


	//----- nvinfo : EIATTR_SPARSE_MMA_MASK
	.align		4
.L_170:
        /*0068*/ 	.byte	0x03, 0x50
        /*006a*/ 	.short	0x0000


	//----- nvinfo : EIATTR_MAXREG_COUNT
	.align		4
        /*006c*/ 	.byte	0x03, 0x1b
        /*006e*/ 	.short	0x00ff


	//----- nvinfo : EIATTR_NUM_BARRIERS
	.align		4
        /*0070*/ 	.byte	0x02, 0x4c
        /*0072*/ 	.byte	0x01
	.zero		1


	//----- nvinfo : EIATTR_MERCURY_ISA_VERSION
	.align		4
        /*0074*/ 	.byte	0x03, 0x5f
        /*0076*/ 	.short	0x0101


	//----- nvinfo : EIATTR_COOP_GROUP_MASK_REGIDS
	.align		4
        /*0078*/ 	.byte	0x04, 0x29
        /*007a*/ 	.short	(.L_172 - .L_171)


	//   ....[0]....
.L_171:
        /*007c*/ 	.word	0xffffffff


	//   ....[1]....
        /*0080*/ 	.word	0xffffffff


	//   ....[2]....
        /*0084*/ 	.word	0xffffffff


	//   ....[3]....
        /*0088*/ 	.word	0xffffffff


	//   ....[4]....
        /*008c*/ 	.word	0xffffffff


	//   ....[5]....
        /*0090*/ 	.word	0xffffffff


	//   ....[6]....
        /*0094*/ 	.word	0xffffffff


	//   ....[7]....
        /*0098*/ 	.word	0xffffffff


	//   ....[8]....
        /*009c*/ 	.word	0xffffffff


	//   ....[9]....
        /*00a0*/ 	.word	0xffffffff


	//   ....[10]....
        /*00a4*/ 	.word	0xffffffff


	//   ....[11]....
        /*00a8*/ 	.word	0xffffffff


	//   ....[12]....
        /*00ac*/ 	.word	0xffffffff


	//   ....[13]....
        /*00b0*/ 	.word	0xffffffff


	//   ....[14]....
        /*00b4*/ 	.word	0xffffffff


	//   ....[15]....
        /*00b8*/ 	.word	0xffffffff


	//   ....[16]....
        /*00bc*/ 	.word	0xffffffff


	//   ....[17]....
        /*00c0*/ 	.word	0xffffffff


	//   ....[18]....
        /*00c4*/ 	.word	0xffffffff


	//   ....[19]....
        /*00c8*/ 	.word	0xffffffff


	//   ....[20]....
        /*00cc*/ 	.word	0xffffffff


	//   ....[21]....
        /*00d0*/ 	.word	0xffffffff


	//   ....[22]....
        /*00d4*/ 	.word	0xffffffff


	//   ....[23]....
        /*00d8*/ 	.word	0xffffffff


	//   ....[24]....
        /*00dc*/ 	.word	0xffffffff


	//   ....[25]....
        /*00e0*/ 	.word	0xffffffff


	//   ....[26]....
        /*00e4*/ 	.word	0xffffffff


	//   ....[27]....
        /*00e8*/ 	.word	0xffffffff


	//   ....[28]....
        /*00ec*/ 	.word	0xffffffff


	//   ....[29]....
        /*00f0*/ 	.word	0xffffffff


	//   ....[30]....
        /*00f4*/ 	.word	0xffffffff


	//   ....[31]....
        /*00f8*/ 	.word	0xffffffff


	//   ....[32]....
        /*00fc*/ 	.word	0xffffffff


	//   ....[33]....
        /*0100*/ 	.word	0xffffffff


	//   ....[34]....
        /*0104*/ 	.word	0xffffffff


	//   ....[35]....
        /*0108*/ 	.word	0xffffffff


	//   ....[36]....
        /*010c*/ 	.word	0xffffffff


	//   ....[37]....
        /*0110*/ 	.word	0xffffffff


	//   ....[38]....
        /*0114*/ 	.word	0xffffffff


	//   ....[39]....
        /*0118*/ 	.word	0xffffffff


	//   ....[40]....
        /*011c*/ 	.word	0xffffffff


	//   ....[41]....
        /*0120*/ 	.word	0xffffffff


	//   ....[42]....
        /*0124*/ 	.word	0xffffffff


	//   ....[43]....
        /*0128*/ 	.word	0xffffffff


	//   ....[44]....
        /*012c*/ 	.word	0xffffffff


	//   ....[45]....
        /*0130*/ 	.word	0xffffffff


	//   ....[46]....
        /*0134*/ 	.word	0xffffffff


	//   ....[47]....
        /*0138*/ 	.word	0xffffffff


	//   ....[48]....
        /*013c*/ 	.word	0xffffffff


	//   ....[49]....
        /*0140*/ 	.word	0xffffffff


	//   ....[50]....
        /*0144*/ 	.word	0xffffffff


	//   ....[51]....
        /*0148*/ 	.word	0xffffffff


	//   ....[52]....
        /*014c*/ 	.word	0xffffffff


	//   ....[53]....
        /*0150*/ 	.word	0xffffffff


	//   ....[54]....
        /*0154*/ 	.word	0xffffffff


	//   ....[55]....
        /*0158*/ 	.word	0xffffffff


	//   ....[56]....
        /*015c*/ 	.word	0xffffffff


	//   ....[57]....
        /*0160*/ 	.word	0xffffffff


	//   ....[58]....
        /*0164*/ 	.word	0xffffffff


	//   ....[59]....
        /*0168*/ 	.word	0xffffffff


	//----- nvinfo : EIATTR_COOP_GROUP_INSTR_OFFSETS
	.align		4
.L_172:
        /*016c*/ 	.byte	0x04, 0x28
        /*016e*/ 	.short	(.L_174 - .L_173)


	//   ....[0]....
.L_173:
        /*0170*/ 	.word	0x00000d70


	//   ....[1]....
        /*0174*/ 	.word	0x00000da0


	//   ....[2]....
        /*0178*/ 	.word	0x00000dc0


	//   ....[3]....
        /*017c*/ 	.word	0x00000dd0


	//   ....[4]....
        /*0180*/ 	.word	0x00000f60


	//   ....[5]....
        /*0184*/ 	.word	0x00000f90


	//   ....[6]....
        /*0188*/ 	.word	0x00000fc0


	//   ....[7]....
        /*018c*/ 	.word	0x00000fe0


	//   ....[8]....
        /*0190*/ 	.word	0x00001160


	//   ....[9]....
        /*0194*/ 	.word	0x00001190


	//   ....[10]....
        /*0198*/ 	.word	0x000011c0


	//   ....[11]....
        /*019c*/ 	.word	0x000011e0


	//   ....[12]....
        /*01a0*/ 	.word	0x00001360


	//   ....[13]....
        /*01a4*/ 	.word	0x00001390


	//   ....[14]....
        /*01a8*/ 	.word	0x000013c0


	//   ....[15]....
        /*01ac*/ 	.word	0x000013e0


	//   ....[16]....
        /*01b0*/ 	.word	0x00001560


	//   ....[17]....
        /*01b4*/ 	.word	0x00001590


	//   ....[18]....
        /*01b8*/ 	.word	0x000015c0


	//   ....[19]....
        /*01bc*/ 	.word	0x000015e0


	//   ....[20]....
        /*01c0*/ 	.word	0x00002340


	//   ....[21]....
        /*01c4*/ 	.word	0x00002350


	//   ....[22]....
        /*01c8*/ 	.word	0x00002360


	//   ....[23]....
        /*01cc*/ 	.word	0x00002380


	//   ....[24]....
        /*01d0*/ 	.word	0x00002500


	//   ....[25]....
        /*01d4*/ 	.word	0x00002540


	//   ....[26]....
        /*01d8*/ 	.word	0x00002570


	//   ....[27]....
        /*01dc*/ 	.word	0x00002590


	//   ....[28]....
        /*01e0*/ 	.word	0x00002710


	//   ....[29]....
        /*01e4*/ 	.word	0x00002750


	//   ....[30]....
        /*01e8*/ 	.word	0x00002780


	//   ....[31]....
        /*01ec*/ 	.word	0x000027a0


	//   ....[32]....
        /*01f0*/ 	.word	0x00002920


	//   ....[33]....
        /*01f4*/ 	.word	0x00002960


	//   ....[34]....
        /*01f8*/ 	.word	0x00002990


	//   ....[35]....
        /*01fc*/ 	.word	0x000029b0


	//   ....[36]....
        /*0200*/ 	.word	0x00002b30


	//   ....[37]....
        /*0204*/ 	.word	0x00002b70


	//   ....[38]....
        /*0208*/ 	.word	0x00002ba0


	//   ....[39]....
        /*020c*/ 	.word	0x00002bc0


	//   ....[40]....
        /*0210*/ 	.word	0x000053c0


	//   ....[41]....
        /*0214*/ 	.word	0x000053f0


	//   ....[42]....
        /*0218*/ 	.word	0x00005410


	//   ....[43]....
        /*021c*/ 	.word	0x00005420


	//   ....[44]....
        /*0220*/ 	.word	0x000055b0


	//   ....[45]....
        /*0224*/ 	.word	0x000055e0


	//   ....[46]....
        /*0228*/ 	.word	0x00005610


	//   ....[47]....
        /*022c*/ 	.word	0x00005630


	//   ....[48]....
        /*0230*/ 	.word	0x000057b0


	//   ....[49]....
        /*0234*/ 	.word	0x000057e0


	//   ....[50]....
        /*0238*/ 	.word	0x00005810


	//   ....[51]....
        /*023c*/ 	.word	0x00005830


	//   ....[52]....
        /*0240*/ 	.word	0x000059b0


	//   ....[53]....
        /*0244*/ 	.word	0x000059e0


	//   ....[54]....
        /*0248*/ 	.word	0x00005a10


	//   ....[55]....
        /*024c*/ 	.word	0x00005a30


	//   ....[56]....
        /*0250*/ 	.word	0x00005bb0


	//   ....[57]....
        /*0254*/ 	.word	0x00005be0


	//   ....[58]....
        /*0258*/ 	.word	0x00005c10


	//   ....[59]....
        /*025c*/ 	.word	0x00005c30


	//----- nvinfo : EIATTR_VRC_CTA_INIT_COUNT
	.align		4
.L_174:
        /*0260*/ 	.byte	0x02, 0x4a
	.zero		1
	.zero		1


	//----- nvinfo : EIATTR_EXIT_INSTR_OFFSETS
	.align		4
        /*0264*/ 	.byte	0x04, 0x1c
        /*0266*/ 	.short	(.L_176 - .L_175)


	//   ....[0]....
.L_175:
        /*0268*/ 	.word	0x000068d0


	//   ....[1]....
        /*026c*/ 	.word	0x00006920


	//----- nvinfo : EIATTR_MAX_THREADS
	.align		4
.L_176:
        /*0270*/ 	.byte	0x04, 0x05
        /*0272*/ 	.short	(.L_178 - .L_177)
.L_177:
        /*0274*/ 	.word	0x00000100
        /*0278*/ 	.word	0x00000001
        /*027c*/ 	.word	0x00000001


	//----- nvinfo : EIATTR_CRS_STACK_SIZE
	.align		4
.L_178:
        /*0280*/ 	.byte	0x04, 0x1e
        /*0282*/ 	.short	(.L_180 - .L_179)
.L_179:
        /*0284*/ 	.word	0x00000000


	//----- nvinfo : EIATTR_CBANK_PARAM_SIZE
	.align		4
.L_180:
        /*0288*/ 	.byte	0x03, 0x19
        /*028a*/ 	.short	0x0071


	//----- nvinfo : EIATTR_PARAM_CBANK
	.align		4
        /*028c*/ 	.byte	0x04, 0x0a
        /*028e*/ 	.short	(.L_182 - .L_181)
	.align		4
.L_181:
        /*0290*/ 	.word	index@(.nv.constant0._ZN6thrust24THRUST_300001_SM_1000_NS8cuda_cub4core6detail13_kernel_agentINS1_8__reduce11ReduceAgentINS0_12zip_iteratorIN4cuda3std3__45tupleIJNS0_10device_ptrIdEENS0_17counting_iteratorIlNS0_11use_defaultESF_SF_EEEEEEEPNSB_IJdlEEESJ_lNS1_9__extrema9arg_max_fIdl10comparatorEEEEJSI_SK_lN3cub18CUB_300001_SM_100013GridEvenShareIlEENSR_9GridQueueIyEESO_EEEvDpT0_)
        /*0294*/ 	.short	0x0380
        /*0296*/ 	.short	0x0071


	//----- nvinfo : EIATTR_SW_WAR
	.align		4
.L_182:
        /*0298*/ 	.byte	0x04, 0x36
        /*029a*/ 	.short	(.L_184 - .L_183)
.L_183:
        /*029c*/ 	.word	0x00000008
.L_184:


//--------------------- .nv.info._ZN6thrust24THRUST_300001_SM_1000_NS8cuda_cub4core6detail13_kernel_agentINS1_8__reduce11ReduceAgentINS0_12zip_iteratorIN4cuda3std3__45tupleIJNS0_10device_ptrIdEENS0_17counting_iteratorIlNS0_11use_defaultESF_SF_EEEEEEEPNSB_IJdlEEESJ_lNS1_9__extrema9arg_max_fIdl10comparatorEEEEJSI_SK_lSO_EEEvDpT0_ --------------------------
	.section	.nv.info._ZN6thrust24THRUST_300001_SM_1000_NS8cuda_cub4core6detail13_kernel_agentINS1_8__reduce11ReduceAgentINS0_12zip_iteratorIN4cuda3std3__45tupleIJNS0_10device_ptrIdEENS0_17counting_iteratorIlNS0_11use_defaultESF_SF_EEEEEEEPNSB_IJdlEEESJ_lNS1_9__extrema9arg_max_fIdl10comparatorEEEEJSI_SK_lSO_EEEvDpT0_,"",@"SHT_CUDA_INFO"
	.sectionflags	@""
	.align	4


	//----- nvinfo : EIATTR_CUDA_API_VERSION
	.align		4
        /*0000*/ 	.byte	0x04, 0x37
        /*0002*/ 	.short	(.L_186 - .L_185)
.L_185:
        /*0004*/ 	.word	0x00000082


	//----- nvinfo : EIATTR_KPARAM_INFO
	.align		4
.L_186:
        /*0008*/ 	.byte	0x04, 0x17
        /*000a*/ 	.short	(.L_188 - .L_187)
.L_187:
        /*000c*/ 	.word	0x00000000
        /*0010*/ 	.short	0x0003
        /*0012*/ 	.short	0x0020
        /*0014*/ 	.byte	0x00, 0xf0, 0x05, 0x00


	//----- nvinfo : EIATTR_KPARAM_INFO
	.align		4
.L_188:
        /*0018*/ 	.byte	0x04, 0x17
        /*001a*/ 	.short	(.L_190 - .L_189)
.L_189:
        /*001c*/ 	.word	0x00000000
        /*0020*/ 	.short	0x0002
        /*0022*/ 	.short	0x0018
        /*0024*/ 	.byte	0x00, 0xf0, 0x21, 0x00


	//----- nvinfo : EIATTR_KPARAM_INFO
	.align		4
.L_190:
        /*0028*/ 	.byte	0x04, 0x17
        /*002a*/ 	.short	(.L_192 - .L_191)
.L_191:
        /*002c*/ 	.word	0x00000000
        /*0030*/ 	.short	0x0001
        /*0032*/ 	.short	0x0010
        /*0034*/ 	.byte	0x00, 0xf5, 0x21, 0x00


	//----- nvinfo : EIATTR_KPARAM_INFO
	.align		4
.L_192:
        /*0038*/ 	.byte	0x04, 0x17
        /*003a*/ 	.short	(.L_194 - .L_193)
.L_193:
        /*003c*/ 	.word	0x00000000
        /*0040*/ 	.short	0x0000
        /*0042*/ 	.short	0x0000
        /*0044*/ 	.byte	0x00, 0xf0, 0x41, 0x00


	//----- nvinfo : EIATTR_SPARSE_MMA_MASK
	.align		4
.L_194:
        /*0048*/ 	.byte	0x03, 0x50
        /*004a*/ 	.short	0x0000


	//----- nvinfo : EIATTR_MAXREG_COUNT
	.align		4
        /*004c*/ 	.byte	0x03, 0x1b
        /*004e*/ 	.short	0x00ff


	//----- nvinfo : EIATTR_NUM_BARRIERS
	.align		4
        /*0050*/ 	.byte	0x02, 0x4c
        /*0052*/ 	.byte	0x01
	.zero		1


	//----- nvinfo : EIATTR_MERCURY_ISA_VERSION
	.align		4
        /*0054*/ 	.byte	0x03, 0x5f
        /*0056*/ 	.short	0x0101


	//----- nvinfo : EIATTR_COOP_GROUP_MASK_REGIDS
	.align		4
        /*0058*/ 	.byte	0x04, 0x29
        /*005a*/ 	.short	(.L_196 - .L_195)


	//   ....[0]....
.L_195:
        /*005c*/ 	.word	0xffffffff


	//   ....[1]....
        /*0060*/ 	.word	0xffffffff


	//   ....[2]....
        /*0064*/ 	.word	0xffffffff


	//   ....[3]....
        /*0068*/ 	.word	0xffffffff


	//   ....[4]....
        /*006c*/ 	.word	0xffffffff


	//   ....[5]....
        /*0070*/ 	.word	0xffffffff


	//   ....[6]....
        /*0074*/ 	.word	0xffffffff


	//   ....[7]....
        /*0078*/ 	.word	0xffffffff


	//   ....[8]....
        /*007c*/ 	.word	0xffffffff


	//   ....[9]....
        /*0080*/ 	.word	0xffffffff


	//   ....[10]....
        /*0084*/ 	.word	0xffffffff


	//   ....[11]....
        /*0088*/ 	.word	0xffffffff


	//   ....[12]....
        /*008c*/ 	.word	0xffffffff


	//   ....[13]....
        /*0090*/ 	.word	0xffffffff


	//   ....[14]....
        /*0094*/ 	.word	0xffffffff


	//   ....[15]....
        /*0098*/ 	.word	0xffffffff


	//   ....[16]....
        /*009c*/ 	.word	0xffffffff


	//   ....[17]....
        /*00a0*/ 	.word	0xffffffff


	//   ....[18]....
        /*00a4*/ 	.word	0xffffffff


	//   ....[19]....
        /*00a8*/ 	.word	0xffffffff


	//   ....[20]....
        /*00ac*/ 	.word	0xffffffff


	//   ....[21]....
        /*00b0*/ 	.word	0xffffffff


	//   ....[22]....
        /*00b4*/ 	.word	0xffffffff


	//   ....[23]....
        /*00b8*/ 	.word	0xffffffff


	//   ....[24]....
        /*00bc*/ 	.word	0xffffffff


	//   ....[25]....
        /*00c0*/ 	.word	0xffffffff


	//   ....[26]....
        /*00c4*/ 	.word	0xffffffff


	//   ....[27]....
        /*00c8*/ 	.word	0xffffffff


	//   ....[28]....
        /*00cc*/ 	.word	0xffffffff


	//   ....[29]....
        /*00d0*/ 	.word	0xffffffff


	//   ....[30]....
        /*00d4*/ 	.word	0xffffffff


	//   ....[31]....
        /*00d8*/ 	.word	0xffffffff


	//   ....[32]....
        /*00dc*/ 	.word	0xffffffff


	//   ....[33]....
        /*00e0*/ 	.word	0xffffffff


	//   ....[34]....
        /*00e4*/ 	.word	0xffffffff


	//   ....[35]....
        /*00e8*/ 	.word	0xffffffff


	//   ....[36]....
        /*00ec*/ 	.word	0xffffffff


	//   ....[37]....
        /*00f0*/ 	.word	0xffffffff


	//   ....[38]....
        /*00f4*/ 	.word	0xffffffff


	//   ....[39]....
        /*00f8*/ 	.word	0xffffffff


	//   ....[40]....
        /*00fc*/ 	.word	0xffffffff


	//   ....[41]....
        /*0100*/ 	.word	0xffffffff


	//   ....[42]....
        /*0104*/ 	.word	0xffffffff


	//   ....[43]....
        /*0108*/ 	.word	0xffffffff


	//   ....[44]....
        /*010c*/ 	.word	0xffffffff


	//   ....[45]....
        /*0110*/ 	.word	0xffffffff


	//   ....[46]....
        /*0114*/ 	.word	0xffffffff


	//   ....[47]....
        /*0118*/ 	.word	0xffffffff


	//   ....[48]....
        /*011c*/ 	.word	0xffffffff


	//   ....[49]....
        /*0120*/ 	.word	0xffffffff


	//   ....[50]....
        /*0124*/ 	.word	0xffffffff


	//   ....[51]....
        /*0128*/ 	.word	0xffffffff


	//   ....[52]....
        /*012c*/ 	.word	0xffffffff


	//   ....[53]....
        /*0130*/ 	.word	0xffffffff


	//   ....[54]....
        /*0134*/ 	.word	0xffffffff


	//   ....[55]....
        /*0138*/ 	.word	0xffffffff


	//   ....[56]....
        /*013c*/ 	.word	0xffffffff


	//   ....[57]....
        /*0140*/ 	.word	0xffffffff


	//   ....[58]....
        /*0144*/ 	.word	0xffffffff


	//   ....[59]....
        /*0148*/ 	.word	0xffffffff


	//----- nvinfo : EIATTR_COOP_GROUP_INSTR_OFFSETS
	.align		4
.L_196:
        /*014c*/ 	.byte	0x04, 0x28
        /*014e*/ 	.short	(.L_198 - .L_197)


	//   ....[0]....
.L_197:
        /*0150*/ 	.word	0x00000cb0


	//   ....[1]....
        /*0154*/ 	.word	0x00000ce0


	//   ....[2]....
        /*0158*/ 	.word	0x00000d00


	//   ....[3]....
        /*015c*/ 	.word	0x00000d10


	//   ....[4]....
        /*0160*/ 	.word	0x00000ea0


	//   ....[5]....
        /*0164*/ 	.word	0x00000ed0


	//   ....[6]....
        /*0168*/ 	.word	0x00000f00


	//   ....[7]....
        /*016c*/ 	.word	0x00000f20


	//   ....[8]....
        /*0170*/ 	.word	0x000010a0


	//   ....[9]....
        /*0174*/ 	.word	0x000010d0


	//   ....[10]....
        /*0178*/ 	.word	0x00001100


	//   ....[11]....
        /*017c*/ 	.word	0x00001120


	//   ....[12]....
        /*0180*/ 	.word	0x000012a0


	//   ....[13]....
        /*0184*/ 	.word	0x000012d0


	//   ....[14]....
        /*0188*/ 	.word	0x00001300


	//   ....[15]....
        /*018c*/ 	.word	0x00001320


	//   ....[16]....
        /*0190*/ 	.word	0x000014a0


	//   ....[17]....
        /*0194*/ 	.word	0x000014e0


	//   ....[18]....
        /*0198*/ 	.word	0x00001510


	//   ....[19]....
        /*019c*/ 	.word	0x00001520


	//   ....[20]....
        /*01a0*/ 	.word	0x00002280


	//   ....[21]....
        /*01a4*/ 	.word	0x00002290


	//   ....[22]....
        /*01a8*/ 	.word	0x000022a0


	//   ....[23]....
        /*01ac*/ 	.word	0x000022c0


	//   ....[24]....
        /*01b0*/ 	.word	0x00002440


	//   ....[25]....
        /*01b4*/ 	.word	0x00002480


	//   ....[26]....
        /*01b8*/ 	.word	0x000024b0


	//   ....[27]....
        /*01bc*/ 	.word	0x000024d0


	//   ....[28]....
        /*01c0*/ 	.word	0x00002650


	//   ....[29]....
        /*01c4*/ 	.word	0x00002690


	//   ....[30]....
        /*01c8*/ 	.word	0x000026c0


	//   ....[31]....
        /*01cc*/ 	.word	0x000026e0


	//   ....[32]....
        /*01d0*/ 	.word	0x00002860


	//   ....[33]....
        /*01d4*/ 	.word	0x000028a0


	//   ....[34]....
        /*01d8*/ 	.word	0x000028d0


	//   ....[35]....
        /*01dc*/ 	.word	0x000028f0


	//   ....[36]....
        /*01e0*/ 	.word	0x00002a70


	//   ....[37]....
        /*01e4*/ 	.word	0x00002ab0


	//   ....[38]....
        /*01e8*/ 	.word	0x00002ae0


	//   ....[39]....
        /*01ec*/ 	.word	0x00002b00


	//   ....[40]....
        /*01f0*/ 	.word	0x00004f40


	//   ....[41]....
        /*01f4*/ 	.word	0x00004f70


	//   ....[42]....
        /*01f8*/ 	.word	0x00004f90


	//   ....[43]....
        /*01fc*/ 	.word	0x00004fa0


	//   ....[44]....
        /*0200*/ 	.word	0x00005130


	//   ....[45]....
        /*0204*/ 	.word	0x00005160


	//   ....[46]....
        /*0208*/ 	.word	0x00005190


	//   ....[47]....
        /*020c*/ 	.word	0x000051b0


	//   ....[48]....
        /*0210*/ 	.word	0x00005330


	//   ....[49]....
        /*0214*/ 	.word	0x00005360


	//   ....[50]....
        /*0218*/ 	.word	0x00005390


	//   ....[51]....
        /*021c*/ 	.word	0x000053b0


	//   ....[52]....
        /*0220*/ 	.word	0x00005530


	//   ....[53]....
        /*0224*/ 	.word	0x00005560


	//   ....[54]....
        /*0228*/ 	.word	0x00005590


	//   ....[55]....
        /*022c*/ 	.word	0x000055b0


	//   ....[56]....
        /*0230*/ 	.word	0x00005730


	//   ....[57]....
        /*0234*/ 	.word	0x00005760


	//   ....[58]....
        /*0238*/ 	.word	0x00005790


	//   ....[59]....
        /*023c*/ 	.word	0x000057b0


	//----- nvinfo : EIATTR_VRC_CTA_INIT_COUNT
	.align		4
.L_198:
        /*0240*/ 	.byte	0x02, 0x4a
	.zero		1
	.zero		1


	//----- nvinfo : EIATTR_EXIT_INSTR_OFFSETS
	.align		4
        /*0244*/ 	.byte	0x04, 0x1c
        /*0246*/ 	.short	(.L_200 - .L_199)


	//   ....[0]....
.L_199:
        /*0248*/ 	.word	0x00000040


	//   ....[1]....
        /*024c*/ 	.word	0x00006450


	//   ....[2]....
        /*0250*/ 	.word	0x00006490


	//----- nvinfo : EIATTR_MAX_THREADS
	.align		4
.L_200:
        /*0254*/ 	.byte	0x04, 0x05
        /*0256*/ 	.short	(.L_202 - .L_201)
.L_201:
        /*0258*/ 	.word	0x00000100
        /*025c*/ 	.word	0x00000001
        /*0260*/ 	.word	0x00000001


	//----- nvinfo : EIATTR_CRS_STACK_SIZE
	.align		4
.L_202:
        /*0264*/ 	.byte	0x04, 0x1e
        /*0266*/ 	.short	(.L_204 - .L_203)
.L_203:
        /*0268*/ 	.word	0x00000000


	//----- nvinfo : EIATTR_CBANK_PARAM_SIZE
	.align		4
.L_204:
        /*026c*/ 	.byte	0x03, 0x19
        /*026e*/ 	.short	0x0021


	//----- nvinfo : EIATTR_PARAM_CBANK
	.align		4
        /*0270*/ 	.byte	0x04, 0x0a
        /*0272*/ 	.short	(.L_206 - .L_205)
	.align		4
.L_205:
        /*0274*/ 	.word	index@(.nv.constant0._ZN6thrust24THRUST_300001_SM_1000_NS8cuda_cub4core6detail13_kernel_agentINS1_8__reduce11ReduceAgentINS0_12zip_iteratorIN4cuda3std3__45tupleIJNS0_10device_ptrIdEENS0_17counting_iteratorIlNS0_11use_defaultESF_SF_EEEEEEEPNSB_IJdlEEESJ_lNS1_9__extrema9arg_max_fIdl10comparatorEEEEJSI_SK_lSO_EEEvDpT0_)
        /*0278*/ 	.short	0x0380
        /*027a*/ 	.short	0x0021


	//----- nvinfo : EIATTR_SW_WAR
	.align		4
.L_206:
        /*027c*/ 	.byte	0x04, 0x36
        /*027e*/ 	.short	(.L_208 - .L_207)
.L_207:
        /*0280*/ 	.word	0x00000008
.L_208:


//--------------------- .nv.info._ZN6thrust24THRUST_300001_SM_1000_NS8cuda_cub4core6detail13_kernel_agentINS1_8__reduce11ReduceAgentIPN4cuda3std3__45tupleIJdlEEESC_SB_iNS1_9__extrema9arg_max_fIdl10comparatorEEEEJSC_SC_iSG_EEEvDpT0_ --------------------------
	.section	.nv.info._ZN6thrust24THRUST_300001_SM_1000_NS8cuda_cub4core6detail13_kernel_agentINS1_8__reduce11ReduceAgentIPN4cuda3std3__45tupleIJdlEEESC_SB_iNS1_9__extrema9arg_max_fIdl10comparatorEEEEJSC_SC_iSG_EEEvDpT0_,"",@"SHT_CUDA_INFO"
	.sectionflags	@""
	.align	4


	//----- nvinfo : EIATTR_CUDA_API_VERSION
	.align		4
        /*0000*/ 	.byte	0x04, 0x37
        /*0002*/ 	.short	(.L_210 - .L_209)
.L_209:
        /*0004*/ 	.word	0x00000082


	//----- nvinfo : EIATTR_KPARAM_INFO
	.align		4
.L_210:
        /*0008*/ 	.byte	0x04, 0x17
        /*000a*/ 	.short	(.L_212 - .L_211)
.L_211:
        /*000c*/ 	.word	0x00000000
        /*0010*/ 	.short	0x0003
        /*0012*/ 	.short	0x0014
        /*0014*/ 	.byte	0x00, 0xf0, 0x05, 0x00


	//----- nvinfo : EIATTR_KPARAM_INFO
	.align		4
.L_212:
        /*0018*/ 	.byte	0x04, 0x17
        /*001a*/ 	.short	(.L_214 - .L_213)
.L_213:
        /*001c*/ 	.word	0x00000000
        /*0020*/ 	.short	0x0002
        /*0022*/ 	.short	0x0010
        /*0024*/ 	.byte	0x00, 0xf0, 0x11, 0x00


	//----- nvinfo : EIATTR_KPARAM_INFO
	.align		4
.L_214:
        /*0028*/ 	.byte	0x04, 0x17
        /*002a*/ 	.short	(.L_216 - .L_215)
.L_215:
        /*002c*/ 	.word	0x00000000
        /*0030*/ 	.short	0x0001
        /*0032*/ 	.short	0x0008
        /*0034*/ 	.byte	0x00, 0xf5, 0x21, 0x00


	//----- nvinfo : EIATTR_KPARAM_INFO
	.align		4
.L_216:
        /*0038*/ 	.byte	0x04, 0x17
        /*003a*/ 	.short	(.L_218 - .L_217)
.L_217:
        /*003c*/ 	.word	0x00000000
        /*0040*/ 	.short	0x0000
        /*0042*/ 	.short	0x0000
        /*0044*/ 	.byte	0x00, 0xf5, 0x21, 0x00


	//----- nvinfo : EIATTR_SPARSE_MMA_MASK
	.align		4
.L_218:
        /*0048*/ 	.byte	0x03, 0x50
        /*004a*/ 	.short	0x0000


	//----- nvinfo : EIATTR_MAXREG_COUNT
	.align		4
        /*004c*/ 	.byte	0x03, 0x1b
        /*004e*/ 	.short	0x00ff


	//----- nvinfo : EIATTR_NUM_BARRIERS
	.align		4
        /*0050*/ 	.byte	0x02, 0x4c
        /*0052*/ 	.byte	0x01
	.zero		1


	//----- nvinfo : EIATTR_MERCURY_ISA_VERSION
	.align		4
        /*0054*/ 	.byte	0x03, 0x5f
        /*0056*/ 	.short	0x0101


	//----- nvinfo : EIATTR_COOP_GROUP_MASK_REGIDS
	.align		4
        /*0058*/ 	.byte	0x04, 0x29
        /*005a*/ 	.short	(.L_220 - .L_219)


	//   ....[0]....
.L_219:
        /*005c*/ 	.word	0xffffffff


	//   ....[1]....
        /*0060*/ 	.word	0xffffffff


	//   ....[2]....
        /*0064*/ 	.word	0xffffffff


	//   ....[3]....
        /*0068*/ 	.word	0xffffffff


	//   ....[4]....
        /*006c*/ 	.word	0xffffffff


	//   ....[5]....
        /*0070*/ 	.word	0xffffffff


	//   ....[6]....
        /*0074*/ 	.word	0xffffffff


	//   ....[7]....
        /*0078*/ 	.word	0xffffffff


	//   ....[8]....
        /*007c*/ 	.word	0xffffffff


	//   ....[9]....
        /*0080*/ 	.word	0xffffffff


	//   ....[10]....
        /*0084*/ 	.word	0xffffffff


	//   ....[11]....
        /*0088*/ 	.word	0xffffffff


	//   ....[12]....
        /*008c*/ 	.word	0xffffffff


	//   ....[13]....
        /*0090*/ 	.word	0xffffffff


	//   ....[14]....
        /*0094*/ 	.word	0xffffffff


	//   ....[15]....
        /*0098*/ 	.word	0xffffffff


	//   ....[16]....
        /*009c*/ 	.word	0xffffffff


	//   ....[17]....
        /*00a0*/ 	.word	0xffffffff


	//   ....[18]....
        /*00a4*/ 	.word	0xffffffff


	//   ....[19]....
        /*00a8*/ 	.word	0xffffffff


	//   ....[20]....
        /*00ac*/ 	.word	0xffffffff


	//   ....[21]....
        /*00b0*/ 	.word	0xffffffff


	//   ....[22]....
        /*00b4*/ 	.word	0xffffffff


	//   ....[23]....
        /*00b8*/ 	.word	0xffffffff


	//   ....[24]....
        /*00bc*/ 	.word	0xffffffff


	//   ....[25]....
        /*00c0*/ 	.word	0xffffffff


	//   ....[26]....
        /*00c4*/ 	.word	0xffffffff


	//   ....[27]....
        /*00c8*/ 	.word	0xffffffff


	//   ....[28]....
        /*00cc*/ 	.word	0xffffffff


	//   ....[29]....
        /*00d0*/ 	.word	0xffffffff


	//   ....[30]....
        /*00d4*/ 	.word	0xffffffff


	//   ....[31]....
        /*00d8*/ 	.word	0xffffffff


	//   ....[32]....
        /*00dc*/ 	.word	0xffffffff


	//   ....[33]....
        /*00e0*/ 	.word	0xffffffff


	//   ....[34]....
        /*00e4*/ 	.word	0xffffffff


	//   ....[35]....
        /*00e8*/ 	.word	0xffffffff


	//   ....[36]....
        /*00ec*/ 	.word	0xffffffff


	//   ....[37]....
        /*00f0*/ 	.word	0xffffffff


	//   ....[38]....
        /*00f4*/ 	.word	0xffffffff


	//   ....[39]....
        /*00f8*/ 	.word	0xffffffff


	//   ....[40]....
        /*00fc*/ 	.word	0xffffffff


	//   ....[41]....
        /*0100*/ 	.word	0xffffffff


	//   ....[42]....
        /*0104*/ 	.word	0xffffffff


	//   ....[43]....
        /*0108*/ 	.word	0xffffffff


	//   ....[44]....
        /*010c*/ 	.word	0xffffffff


	//   ....[45]....
        /*0110*/ 	.word	0xffffffff


	//   ....[46]....
        /*0114*/ 	.word	0xffffffff


	//   ....[47]....
        /*0118*/ 	.word	0xffffffff


	//   ....[48]....
        /*011c*/ 	.word	0xffffffff


	//   ....[49]....
        /*0120*/ 	.word	0xffffffff


	//   ....[50]....
        /*0124*/ 	.word	0xffffffff


	//   ....[51]....
        /*0128*/ 	.word	0xffffffff


	//   ....[52]....
        /*012c*/ 	.word	0xffffffff


	//   ....[53]....
        /*0130*/ 	.word	0xffffffff


	//   ....[54]....
        /*0134*/ 	.word	0xffffffff


	//   ....[55]....
        /*0138*/ 	.word	0xffffffff


	//   ....[56]....
        /*013c*/ 	.word	0xffffffff


	//   ....[57]....
        /*0140*/ 	.word	0xffffffff


	//   ....[58]....
        /*0144*/ 	.word	0xffffffff


	//   ....[59]....
        /*0148*/ 	.word	0xffffffff


	//----- nvinfo : EIATTR_COOP_GROUP_INSTR_OFFSETS
	.align		4
.L_220:
        /*014c*/ 	.byte	0x04, 0x28
        /*014e*/ 	.short	(.L_222 - .L_221)


	//   ....[0]....
.L_221:
        /*0150*/ 	.word	0x00000b70


	//   ....[1]....
        /*0154*/ 	.word	0x00000ba0


	//   ....[2]....
        /*0158*/ 	.word	0x00000bc0


	//   ....[3]....
        /*015c*/ 	.word	0x00000bd0


	//   ....[4]....
        /*0160*/ 	.word	0x00000d60


	//   ....[5]....
        /*0164*/ 	.word	0x00000d90


	//   ....[6]....
        /*0168*/ 	.word	0x00000dc0


	//   ....[7]....
        /*016c*/ 	.word	0x00000de0


	//   ....[8]....
        /*0170*/ 	.word	0x00000f60


	//   ....[9]....
        /*0174*/ 	.word	0x00000f90


	//   ....[10]....
        /*0178*/ 	.word	0x00000fc0


	//   ....[11]....
        /*017c*/ 	.word	0x00000fe0


	//   ....[12]....
        /*0180*/ 	.word	0x00001160


	//   ....[13]....
        /*0184*/ 	.word	0x00001190


	//   ....[14]....
        /*0188*/ 	.word	0x000011c0


	//   ....[15]....
        /*018c*/ 	.word	0x000011e0


	//   ....[16]....
        /*0190*/ 	.word	0x00001360


	//   ....[17]....
        /*0194*/ 	.word	0x000013a0


	//   ....[18]....
        /*0198*/ 	.word	0x000013d0


	//   ....[19]....
        /*019c*/ 	.word	0x000013e0


	//   ....[20]....
        /*01a0*/ 	.word	0x00002140


	//   ....[21]....
        /*01a4*/ 	.word	0x00002150


	//   ....[22]....
        /*01a8*/ 	.word	0x00002160


	//   ....[23]....
        /*01ac*/ 	.word	0x00002180


	//   ....[24]....
        /*01b0*/ 	.word	0x00002300


	//   ....[25]....
        /*01b4*/ 	.word	0x00002340


	//   ....[26]....
        /*01b8*/ 	.word	0x00002370


	//   ....[27]....
        /*01bc*/ 	.word	0x00002390


	//   ....[28]....
        /*01c0*/ 	.word	0x00002510


	//   ....[29]....
        /*01c4*/ 	.word	0x00002550


	//   ....[30]....
        /*01c8*/ 	.word	0x00002580


	//   ....[31]....
        /*01cc*/ 	.word	0x000025a0


	//   ....[32]....
        /*01d0*/ 	.word	0x00002720


	//   ....[33]....
        /*01d4*/ 	.word	0x00002760


	//   ....[34]....
        /*01d8*/ 	.word	0x00002790


	//   ....[35]....
        /*01dc*/ 	.word	0x000027b0


	//   ....[36]....
        /*01e0*/ 	.word	0x00002930


	//   ....[37]....
        /*01e4*/ 	.word	0x00002970


	//   ....[38]....
        /*01e8*/ 	.word	0x000029b0


	//   ....[39]....
        /*01ec*/ 	.word	0x000029c0


	//   ....[40]....
        /*01f0*/ 	.word	0x00004d80


	//   ....[41]....
        /*01f4*/ 	.word	0x00004db0


	//   ....[42]....
        /*01f8*/ 	.word	0x00004dd0


	//   ....[43]....
        /*01fc*/ 	.word	0x00004de0


	//   ....[44]....
        /*0200*/ 	.word	0x00004f70


	//   ....[45]....
        /*0204*/ 	.word	0x00004fa0


	//   ....[46]....
        /*0208*/ 	.word	0x00004fd0


	//   ....[47]....
        /*020c*/ 	.word	0x00004ff0


	//   ....[48]....
        /*0210*/ 	.word	0x00005170


	//   ....[49]....
        /*0214*/ 	.word	0x000051a0


	//   ....[50]....
        /*0218*/ 	.word	0x000051d0


	//   ....[51]....
        /*021c*/ 	.word	0x000051f0


	//   ....[52]....
        /*0220*/ 	.word	0x00005370


	//   ....[53]....
        /*0224*/ 	.word	0x000053a0


	//   ....[54]....
        /*0228*/ 	.word	0x000053d0


	//   ....[55]....
        /*022c*/ 	.word	0x000053f0


	//   ....[56]....
        /*0230*/ 	.word	0x00005570


	//   ....[57]....
        /*0234*/ 	.word	0x000055a0


	//   ....[58]....
        /*0238*/ 	.word	0x000055d0


	//   ....[59]....
        /*023c*/ 	.word	0x000055f0


	//----- nvinfo : EIATTR_VRC_CTA_INIT_COUNT
	.align		4
.L_222:
        /*0240*/ 	.byte	0x02, 0x4a
	.zero		1
	.zero		1


	//----- nvinfo : EIATTR_EXIT_INSTR_OFFSETS
	.align		4
        /*0244*/ 	.byte	0x04, 0x1c
        /*0246*/ 	.short	(.L_224 - .L_223)


	//   ....[0]....
.L_223:
        /*0248*/ 	.word	0x00000030


	//   ....[1]....
        /*024c*/ 	.word	0x00006290


	//   ....[2]....
        /*0250*/ 	.word	0x000062d0


	//----- nvinfo : EIATTR_MAX_THREADS
	.align		4
.L_224:
        /*0254*/ 	.byte	0x04, 0x05
        /*0256*/ 	.short	(.L_226 - .L_225)
.L_225:
        /*0258*/ 	.word	0x00000100
        /*025c*/ 	.word	0x00000001
        /*0260*/ 	.word	0x00000001


	//----- nvinfo : EIATTR_CRS_STACK_SIZE
	.align		4
.L_226:
        /*0264*/ 	.byte	0x04, 0x1e
        /*0266*/ 	.short	(.L_228 - .L_227)
.L_227:
        /*0268*/ 	.word	0x00000000


	//----- nvinfo : EIATTR_CBANK_PARAM_SIZE
	.align		4
.L_228:
        /*026c*/ 	.byte	0x03, 0x19
        /*026e*/ 	.short	0x0015


	//----- nvinfo : EIATTR_PARAM_CBANK
	.align		4
        /*0270*/ 	.byte	0x04, 0x0a
        /*0272*/ 	.short	(.L_230 - .L_229)
	.align		4
.L_229:
        /*0274*/ 	.word	index@(.nv.constant0._ZN6thrust24THRUST_300001_SM_1000_NS8cuda_cub4core6detail13_kernel_agentINS1_8__reduce11ReduceAgentIPN4cuda3std3__45tupleIJdlEEESC_SB_iNS1_9__extrema9arg_max_fIdl10comparatorEEEEJSC_SC_iSG_EEEvDpT0_)
        /*0278*/ 	.short	0x0380
        /*027a*/ 	.short	0x0015


	//----- nvinfo : EIATTR_SW_WAR
	.align		4
.L_230:
        /*027c*/ 	.byte	0x04, 0x36
        /*027e*/ 	.short	(.L_232 - .L_231)
.L_231:
        /*0280*/ 	.word	0x00000008
.L_232:


//--------------------- .nv.info._ZN6thrust24THRUST_300001_SM_1000_NS8cuda_cub4core6detail13_kernel_agentINS1_8__reduce10DrainAgentIiEEJN3cub18CUB_300001_SM_10009GridQueueIjEEiEEEvDpT0_ --------------------------
	.section	.nv.info._ZN6thrust24THRUST_300001_SM_1000_NS8cuda_cub4core6detail13_kernel_agentINS1_8__reduce10DrainAgentIiEEJN3cub18CUB_300001_SM_10009GridQueueIjEEiEEEvDpT0_,"",@"SHT_CUDA_INFO"
	.sectionflags	@""
	.align	4


	//----- nvinfo : EIATTR_CUDA_API_VERSION
	.align		4
        /*0000*/ 	.byte	0x04, 0x37
        /*0002*/ 	.short	(.L_234 - .L_233)
.L_233:
        /*0004*/ 	.word	0x00000082


	//----- nvinfo : EIATTR_KPARAM_INFO
	.align		4
.L_234:
        /*0008*/ 	.byte	0x04, 0x17
        /*000a*/ 	.short	(.L_236 - .L_235)
.L_235:
        /*000c*/ 	.word	0x00000000
        /*0010*/ 	.short	0x0001
        /*0012*/ 	.short	0x0008
        /*0014*/ 	.byte	0x00, 0xf0, 0x11, 0x00


	//----- nvinfo : EIATTR_KPARAM_INFO
	.align		4
.L_236:
        /*0018*/ 	.byte	0x04, 0x17
        /*001a*/ 	.short	(.L_238 - .L_237)
.L_237:
        /*001c*/ 	.word	0x00000000
        /*0020*/ 	.short	0x0000
        /*0022*/ 	.short	0x0000
        /*0024*/ 	.byte	0x00, 0xf0, 0x21, 0x00


	//----- nvinfo : EIATTR_SPARSE_MMA_MASK
	.align		4
.L_238:
        /*0028*/ 	.byte	0x03, 0x50
        /*002a*/ 	.short	0x0000


	//----- nvinfo : EIATTR_MAXREG_COUNT
	.align		4
        /*002c*/ 	.byte	0x03, 0x1b
        /*002e*/ 	.short	0x00ff


	//----- nvinfo : EIATTR_MERCURY_ISA_VERSION
	.align		4
        /*0030*/ 	.byte	0x03, 0x5f
        /*0032*/ 	.short	0x0101


	//----- nvinfo : EIATTR_VRC_CTA_INIT_COUNT
	.align		4
        /*0034*/ 	.byte	0x02, 0x4a
	.zero		1
	.zero		1


	//----- nvinfo : EIATTR_EXIT_INSTR_OFFSETS
	.align		4
        /*0038*/ 	.byte	0x04, 0x1c
        /*003a*/ 	.short	(.L_240 - .L_239)


	//   ....[0]....
.L_239:
        /*003c*/ 	.word	0x00000060


	//----- nvinfo : EIATTR_MAX_THREADS
	.align		4
.L_240:
        /*0040*/ 	.byte	0x04, 0x05
        /*0042*/ 	.short	(.L_242 - .L_241)
.L_241:
        /*0044*/ 	.word	0x00000001
        /*0048*/ 	.word	0x00000001
        /*004c*/ 	.word	0x00000001


	//----- nvinfo : EIATTR_CBANK_PARAM_SIZE
	.align		4
.L_242:
        /*0050*/ 	.byte	0x03, 0x19
        /*0052*/ 	.short	0x000c


	//----- nvinfo : EIATTR_PARAM_CBANK
	.align		4
        /*0054*/ 	.byte	0x04, 0x0a
        /*0056*/ 	.short	(.L_244 - .L_243)
	.align		4
.L_243:
        /*0058*/ 	.word	index@(.nv.constant0._ZN6thrust24THRUST_300001_SM_1000_NS8cuda_cub4core6detail13_kernel_agentINS1_8__reduce10DrainAgentIiEEJN3cub18CUB_300001_SM_10009GridQueueIjEEiEEEvDpT0_)
        /*005c*/ 	.short	0x0380
        /*005e*/ 	.short	0x000c


	//----- nvinfo : EIATTR_SW_WAR
	.align		4
.L_244:
        /*0060*/ 	.byte	0x04, 0x36
        /*0062*/ 	.short	(.L_246 - .L_245)
.L_245:
        /*0064*/ 	.word	0x00000008
.L_246:


//--------------------- .nv.info._ZN6thrust24THRUST_300001_SM_1000_NS8cuda_cub4core6detail13_kernel_agentINS1_8__reduce11ReduceAgentINS0_12zip_iteratorIN4cuda3std3__45tupleIJNS0_10device_ptrIdEENS0_17counting_iteratorIlNS0_11use_defaultESF_SF_EEEEEEEPNSB_IJdlEEESJ_iNS1_9__extrema9arg_max_fIdl10comparatorEEEEJSI_SK_iN3cub18CUB_300001_SM_100013GridEvenShareIiEENSR_9GridQueueIjEESO_EEEvDpT0_ --------------------------
	.section	.nv.info._ZN6thrust24THRUST_300001_SM_1000_NS8cuda_cub4core6detail13_kernel_agentINS1_8__reduce11ReduceAgentINS0_12zip_iteratorIN4cuda3std3__45tupleIJNS0_10device_ptrIdEENS0_17counting_iteratorIlNS0_11use_defaultESF_SF_EEEEEEEPNSB_IJdlEEESJ_iNS1_9__extrema9arg_max_fIdl10comparatorEEEEJSI_SK_iN3cub18CUB_300001_SM_100013GridEvenShareIiEENSR_9GridQueueIjEESO_EEEvDpT0_,"",@"SHT_CUDA_INFO"
	.sectionflags	@""
	.align	4


	//----- nvinfo : EIATTR_CUDA_API_VERSION
	.align		4
        /*0000*/ 	.byte	0x04, 0x37
        /*0002*/ 	.short	(.L_248 - .L_247)
.L_247:
        /*0004*/ 	.word	0x00000082


	//----- nvinfo : EIATTR_KPARAM_INFO
	.align		4
.L_248:
        /*0008*/ 	.byte	0x04, 0x17
        /*000a*/ 	.short	(.L_250 - .L_249)
.L_249:
        /*000c*/ 	.word	0x00000000
        /*0010*/ 	.short	0x0005
        /*0012*/ 	.short	0x0050
        /*0014*/ 	.byte	0x00, 0xf0, 0x05, 0x00


	//----- nvinfo : EIATTR_KPARAM_INFO
	.align		4
.L_250:
        /*0018*/ 	.byte	0x04, 0x17
        /*001a*/ 	.short	(.L_252 - .L_251)
.L_251:
        /*001c*/ 	.word	0x00000000
        /*0020*/ 	.short	0x0004
        /*0022*/ 	.short	0x0048
        /*0024*/ 	.byte	0x00, 0xf0, 0x21, 0x00


	//----- nvinfo : EIATTR_KPARAM_INFO
	.align		4
.L_252:
        /*0028*/ 	.byte	0x04, 0x17
        /*002a*/ 	.short	(.L_254 - .L_253)
.L_253:
        /*002c*/ 	.word	0x00000000
        /*0030*/ 	.short	0x0003
        /*0032*/ 	.short	0x001c
        /*0034*/ 	.byte	0x00, 0xf0, 0xa1, 0x00


	//----- nvinfo : EIATTR_KPARAM_INFO
	.align		4
.L_254:
        /*0038*/ 	.byte	0x04, 0x17
        /*003a*/ 	.short	(.L_256 - .L_255)
.L_255:
        /*003c*/ 	.word	0x00000000
        /*0040*/ 	.short	0x0002
        /*0042*/ 	.short	0x0018
        /*0044*/ 	.byte	0x00, 0xf0, 0x11, 0x00


	//----- nvinfo : EIATTR_KPARAM_INFO
	.align		4
.L_256:
        /*0048*/ 	.byte	0x04, 0x17
        /*004a*/ 	.short	(.L_258 - .L_257)
.L_257:
        /*004c*/ 	.word	0x00000000
        /*0050*/ 	.short	0x0001
        /*0052*/ 	.short	0x0010
        /*0054*/ 	.byte	0x00, 0xf5, 0x21, 0x00


	//----- nvinfo : EIATTR_KPARAM_INFO
	.align		4
.L_258:
        /*0058*/ 	.byte	0x04, 0x17
        /*005a*/ 	.short	(.L_260 - .L_259)
.L_259:
        /*005c*/ 	.word	0x00000000
        /*0060*/ 	.short	0x0000
        /*0062*/ 	.short	0x0000
        /*0064*/ 	.byte	0x00, 0xf0, 0x41, 0x00


	//----- nvinfo : EIATTR_SPARSE_MMA_MASK
	.align		4
.L_260:
        /*0068*/ 	.byte	0x03, 0x50
        /*006a*/ 	.short	0x0000


	//----- nvinfo : EIATTR_MAXREG_COUNT
	.align		4
        /*006c*/ 	.byte	0x03, 0x1b
        /*006e*/ 	.short	0x00ff


	//----- nvinfo : EIATTR_NUM_BARRIERS
	.align		4
        /*0070*/ 	.byte	0x02, 0x4c
        /*0072*/ 	.byte	0x01
	.zero		1


	//----- nvinfo : EIATTR_MERCURY_ISA_VERSION
	.align		4
        /*0074*/ 	.byte	0x03, 0x5f
        /*0076*/ 	.short	0x0101


	//----- nvinfo : EIATTR_COOP_GROUP_MASK_REGIDS
	.align		4
        /*0078*/ 	.byte	0x04, 0x29
        /*007a*/ 	.short	(.L_262 - .L_261)


	//   ....[0]....
.L_261:
        /*007c*/ 	.word	0xffffffff


	//   ....[1]....
        /*0080*/ 	.word	0xffffffff


	//   ....[2]....
        /*0084*/ 	.word	0xffffffff


	//   ....[3]....
        /*0088*/ 	.word	0xffffffff


	//   ....[4]....
        /*008c*/ 	.word	0xffffffff


	//   ....[5]....
        /*0090*/ 	.word	0xffffffff


	//   ....[6]....
        /*0094*/ 	.word	0xffffffff


	//   ....[7]....
        /*0098*/ 	.word	0xffffffff


	//   ....[8]....
        /*009c*/ 	.word	0xffffffff


	//   ....[9]....
        /*00a0*/ 	.word	0xffffffff


	//   ....[10]....
        /*00a4*/ 	.word	0xffffffff


	//   ....[11]....
        /*00a8*/ 	.word	0xffffffff


	//   ....[12]....
        /*00ac*/ 	.word	0xffffffff


	//   ....[13]....
        /*00b0*/ 	.word	0xffffffff


	//   ....[14]....
        /*00b4*/ 	.word	0xffffffff


	//   ....[15]....
        /*00b8*/ 	.word	0xffffffff


	//   ....[16]....
        /*00bc*/ 	.word	0xffffffff


	//   ....[17]....
        /*00c0*/ 	.word	0xffffffff


	//   ....[18]....
        /*00c4*/ 	.word	0xffffffff


	//   ....[19]....
        /*00c8*/ 	.word	0xffffffff


	//   ....[20]....
        /*00cc*/ 	.word	0xffffffff


	//   ....[21]....
        /*00d0*/ 	.word	0xffffffff


	//   ....[22]....
        /*00d4*/ 	.word	0xffffffff


	//   ....[23]....
        /*00d8*/ 	.word	0xffffffff


	//   ....[24]....
        /*00dc*/ 	.word	0xffffffff


	//   ....[25]....
        /*00e0*/ 	.word	0xffffffff


	//   ....[26]....
        /*00e4*/ 	.word	0xffffffff


	//   ....[27]....
        /*00e8*/ 	.word	0xffffffff


	//   ....[28]....
        /*00ec*/ 	.word	0xffffffff


	//   ....[29]....
        /*00f0*/ 	.word	0xffffffff


	//   ....[30]....
        /*00f4*/ 	.word	0xffffffff


	//   ....[31]....
        /*00f8*/ 	.word	0xffffffff


	//   ....[32]....
        /*00fc*/ 	.word	0xffffffff


	//   ....[33]....
        /*0100*/ 	.word	0xffffffff


	//   ....[34]....
        /*0104*/ 	.word	0xffffffff


	//   ....[35]....
        /*0108*/ 	.word	0xffffffff


	//   ....[36]....
        /*010c*/ 	.word	0xffffffff


	//   ....[37]....
        /*0110*/ 	.word	0xffffffff


	//   ....[38]....
        /*0114*/ 	.word	0xffffffff


	//   ....[39]....
        /*0118*/ 	.word	0xffffffff


	//   ....[40]....
        /*011c*/ 	.word	0xffffffff


	//   ....[41]....
        /*0120*/ 	.word	0xffffffff


	//   ....[42]....
        /*0124*/ 	.word	0xffffffff


	//   ....[43]....
        /*0128*/ 	.word	0xffffffff


	//   ....[44]....
        /*012c*/ 	.word	0xffffffff


	//   ....[45]....
        /*0130*/ 	.word	0xffffffff


	//   ....[46]....
        /*0134*/ 	.word	0xffffffff


	//   ....[47]....
        /*0138*/ 	.word	0xffffffff


	//   ....[48]....
        /*013c*/ 	.word	0xffffffff


	//   ....[49]....
        /*0140*/ 	.word	0xffffffff


	//   ....[50]....
        /*0144*/ 	.word	0xffffffff


	//   ....[51]....
        /*0148*/ 	.word	0xffffffff


	//   ....[52]....
        /*014c*/ 	.word	0xffffffff


	//   ....[53]....
        /*0150*/ 	.word	0xffffffff


	//   ....[54]....
        /*0154*/ 	.word	0xffffffff


	//   ....[55]....
        /*0158*/ 	.word	0xffffffff


	//   ....[56]....
        /*015c*/ 	.word	0xffffffff


	//   ....[57]....
        /*0160*/ 	.word	0xffffffff


	//   ....[58]....
        /*0164*/ 	.word	0xffffffff


	//   ....[59]....
        /*0168*/ 	.word	0xffffffff


	//----- nvinfo : EIATTR_COOP_GROUP_INSTR_OFFSETS
	.align		4
.L_262:
        /*016c*/ 	.byte	0x04, 0x28
        /*016e*/ 	.short	(.L_264 - .L_263)


	//   ....[0]....
.L_263:
        /*0170*/ 	.word	0x00000cd0


	//   ....[1]....
        /*0174*/ 	.word	0x00000d00


	//   ....[2]....
        /*0178*/ 	.word	0x00000d20


	//   ....[3]....
        /*017c*/ 	.word	0x00000d30


	//   ....[4]....
        /*0180*/ 	.word	0x00000ec0


	//   ....[5]....
        /*0184*/ 	.word	0x00000ef0


	//   ....[6]....
        /*0188*/ 	.word	0x00000f20


	//   ....[7]....
        /*018c*/ 	.word	0x00000f40


	//   ....[8]....
        /*0190*/ 	.word	0x000010c0


	//   ....[9]....
        /*0194*/ 	.word	0x00001100


	//   ....[10]....
        /*0198*/ 	.word	0x00001130


	//   ....[11]....
        /*019c*/ 	.word	0x00001140


	//   ....[12]....
        /*01a0*/ 	.word	0x000012c0


	//   ....[13]....
        /*01a4*/ 	.word	0x000012f0


	//   ....[14]....
        /*01a8*/ 	.word	0x00001320


	//   ....[15]....
        /*01ac*/ 	.word	0x00001340


	//   ....[16]....
        /*01b0*/ 	.word	0x000014c0


	//   ....[17]....
        /*01b4*/ 	.word	0x000014f0


	//   ....[18]....
        /*01b8*/ 	.word	0x00001520


	//   ....[19]....
        /*01bc*/ 	.word	0x00001540


	//   ....[20]....
        /*01c0*/ 	.word	0x000022b0


	//   ....[21]....
        /*01c4*/ 	.word	0x000022c0


	//   ....[22]....
        /*01c8*/ 	.word	0x000022d0


	//   ....[23]....
        /*01cc*/ 	.word	0x000022f0


	//   ....[24]....
        /*01d0*/ 	.word	0x00002470


	//   ....[25]....
        /*01d4*/ 	.word	0x000024b0


	//   ....[26]....
        /*01d8*/ 	.word	0x000024e0


	//   ....[27]....
        /*01dc*/ 	.word	0x00002500


	//   ....[28]....
        /*01e0*/ 	.word	0x00002680


	//   ....[29]....
        /*01e4*/ 	.word	0x000026c0


	//   ....[30]....
        /*01e8*/ 	.word	0x000026f0


	//   ....[31]....
        /*01ec*/ 	.word	0x00002710


	//   ....[32]....
        /*01f0*/ 	.word	0x00002890


	//   ....[33]....
        /*01f4*/ 	.word	0x000028d0


	//   ....[34]....
        /*01f8*/ 	.word	0x00002900


	//   ....[35]....
        /*01fc*/ 	.word	0x00002920


	//   ....[36]....
        /*0200*/ 	.word	0x00002aa0


	//   ....[37]....
        /*0204*/ 	.word	0x00002ae0


	//   ....[38]....
        /*0208*/ 	.word	0x00002b10


	//   ....[39]....
        /*020c*/ 	.word	0x00002b30


	//   ....[40]....
        /*0210*/ 	.word	0x000051f0


	//   ....[41]....
        /*0214*/ 	.word	0x00005220


	//   ....[42]....
        /*0218*/ 	.word	0x00005240


	//   ....[43]....
        /*021c*/ 	.word	0x00005250


	//   ....[44]....
        /*0220*/ 	.word	0x000053e0


	//   ....[45]....
        /*0224*/ 	.word	0x00005410


	//   ....[46]....
        /*0228*/ 	.word	0x00005440


	//   ....[47]....
        /*022c*/ 	.word	0x00005460


	//   ....[48]....
        /*0230*/ 	.word	0x000055e0


	//   ....[49]....
        /*0234*/ 	.word	0x00005610


	//   ....[50]....
        /*0238*/ 	.word	0x00005640


	//   ....[51]....
        /*023c*/ 	.word	0x00005660


	//   ....[52]....
        /*0240*/ 	.word	0x000057e0


	//   ....[53]....
        /*0244*/ 	.word	0x00005810


	//   ....[54]....
        /*0248*/ 	.word	0x00005840


	//   ....[55]....
        /*024c*/ 	.word	0x00005860


	//   ....[56]....
        /*0250*/ 	.word	0x000059e0


	//   ....[57]....
        /*0254*/ 	.word	0x00005a10


	//   ....[58]....
        /*0258*/ 	.word	0x00005a40


	//   ....[59]....
        /*025c*/ 	.word	0x00005a60


	//----- nvinfo : EIATTR_VRC_CTA_INIT_COUNT
	.align		4
.L_264:
        /*0260*/ 	.byte	0x02, 0x4a
	.zero		1
	.zero		1


	//----- nvinfo : EIATTR_EXIT_INSTR_OFFSETS
	.align		4
        /*0264*/ 	.byte	0x04, 0x1c
        /*0266*/ 	.short	(.L_266 - .L_265)


	//   ....[0]....
.L_265:
        /*0268*/ 	.word	0x00006710


	//   ....[1]....
        /*026c*/ 	.word	0x00006770


	//----- nvinfo : EIATTR_MAX_THREADS
	.align		4
.L_266:
        /*0270*/ 	.byte	0x04, 0x05
        /*0272*/ 	.short	(.L_268 - .L_267)
.L_267:
        /*0274*/ 	.word	0x00000100
        /*0278*/ 	.word	0x00000001
        /*027c*/ 	.word	0x00000001


	//----- nvinfo : EIATTR_CRS_STACK_SIZE
	.align		4
.L_268:
        /*0280*/ 	.byte	0x04, 0x1e
        /*0282*/ 	.short	(.L_270 - .L_269)
.L_269:
        /*0284*/ 	.word	0x00000000


	//----- nvinfo : EIATTR_CBANK_PARAM_SIZE
	.align		4
.L_270:
        /*0288*/ 	.byte	0x03, 0x19
        /*028a*/ 	.short	0x0051


	//----- nvinfo : EIATTR_PARAM_CBANK
	.align		4
        /*028c*/ 	.byte	0x04, 0x0a
        /*028e*/ 	.short	(.L_272 - .L_271)
	.align		4
.L_271:
        /*0290*/ 	.word	index@(.nv.constant0._ZN6thrust24THRUST_300001_SM_1000_NS8cuda_cub4core6detail13_kernel_agentINS1_8__reduce11ReduceAgentINS0_12zip_iteratorIN4cuda3std3__45tupleIJNS0_10device_ptrIdEENS0_17counting_iteratorIlNS0_11use_defaultESF_SF_EEEEEEEPNSB_IJdlEEESJ_iNS1_9__extrema9arg_max_fIdl10comparatorEEEEJSI_SK_iN3cub18CUB_300001_SM_100013GridEvenShareIiEENSR_9GridQueueIjEESO_EEEvDpT0_)
        /*0294*/ 	.short	0x0380
        /*0296*/ 	.short	0x0051


	//----- nvinfo : EIATTR_SW_WAR
	.align		4
.L_272:
        /*0298*/ 	.byte	0x04, 0x36
        /*029a*/ 	.short	(.L_274 - .L_273)
.L_273:
        /*029c*/ 	.word	0x00000008
.L_274:


//--------------------- .nv.info._ZN6thrust24THRUST_300001_SM_1000_NS8cuda_cub4core6detail13_kernel_agentINS1_8__reduce11ReduceAgentINS0_12zip_iteratorIN4cuda3std3__45tupleIJNS0_10device_ptrIdEENS0_17counting_iteratorIlNS0_11use_defaultESF_SF_EEEEEEEPNSB_IJdlEEESJ_iNS1_9__extrema9arg_max_fIdl10comparatorEEEEJSI_SK_iSO_EEEvDpT0_ --------------------------
	.section	.nv.info._ZN6thrust24THRUST_300001_SM_1000_NS8cuda_cub4core6detail13_kernel_agentINS1_8__reduce11ReduceAgentINS0_12zip_iteratorIN4cuda3std3__45tupleIJNS0_10device_ptrIdEENS0_17counting_iteratorIlNS0_11use_defaultESF_SF_EEEEEEEPNSB_IJdlEEESJ_iNS1_9__extrema9arg_max_fIdl10comparatorEEEEJSI_SK_iSO_EEEvDpT0_,"",@"SHT_CUDA_INFO"
	.sectionflags	@""
	.align	4


	//----- nvinfo : EIATTR_CUDA_API_VERSION
	.align		4
        /*0000*/ 	.byte	0x04, 0x37
        /*0002*/ 	.short	(.L_276 - .L_275)
.L_275:
        /*0004*/ 	.word	0x00000082


	//----- nvinfo : EIATTR_KPARAM_INFO
	.align		4
.L_276:
        /*0008*/ 	.byte	0x04, 0x17
        /*000a*/ 	.short	(.L_278 - .L_277)
.L_277:
        /*000c*/ 	.word	0x00000000
        /*0010*/ 	.short	0x0003
        /*0012*/ 	.short	0x001c
        /*0014*/ 	.byte	0x00, 0xf0, 0x05, 0x00


	//----- nvinfo : EIATTR_KPARAM_INFO
	.align		4
.L_278:
        /*0018*/ 	.byte	0x04, 0x17
        /*001a*/ 	.short	(.L_280 - .L_279)
.L_279:
        /*001c*/ 	.word	0x00000000
        /*0020*/ 	.short	0x0002
        /*0022*/ 	.short	0x0018
        /*0024*/ 	.byte	0x00, 0xf0, 0x11, 0x00


	//----- nvinfo : EIATTR_KPARAM_INFO
	.align		4
.L_280:
        /*0028*/ 	.byte	0x04, 0x17
        /*002a*/ 	.short	(.L_282 - .L_281)
.L_281:
        /*002c*/ 	.word	0x00000000
        /*0030*/ 	.short	0x0001
        /*0032*/ 	.short	0x0010
        /*0034*/ 	.byte	0x00, 0xf5, 0x21, 0x00


	//----- nvinfo : EIATTR_KPARAM_INFO
	.align		4
.L_282:
        /*0038*/ 	.byte	0x04, 0x17
        /*003a*/ 	.short	(.L_284 - .L_283)
.L_283:
        /*003c*/ 	.word	0x00000000
        /*0040*/ 	.short	0x0000
        /*0042*/ 	.short	0x0000
        /*0044*/ 	.byte	0x00, 0xf0, 0x41, 0x00


	//----- nvinfo : EIATTR_SPARSE_MMA_MASK
	.align		4
.L_284:
        /*0048*/ 	.byte	0x03, 0x50
        /*004a*/ 	.short	0x0000


	//----- nvinfo : EIATTR_MAXREG_COUNT
	.align		4
        /*004c*/ 	.byte	0x03, 0x1b
        /*004e*/ 	.short	0x00ff


	//----- nvinfo : EIATTR_NUM_BARRIERS
	.align		4
        /*0050*/ 	.byte	0x02, 0x4c
        /*0052*/ 	.byte	0x01
	.zero		1


	//----- nvinfo : EIATTR_MERCURY_ISA_VERSION
	.align		4
        /*0054*/ 	.byte	0x03, 0x5f
        /*0056*/ 	.short	0x0101


	//----- nvinfo : EIATTR_COOP_GROUP_MASK_REGIDS
	.align		4
        /*0058*/ 	.byte	0x04, 0x29
        /*005a*/ 	.short	(.L_286 - .L_285)


	//   ....[0]....
.L_285:
        /*005c*/ 	.word	0xffffffff


	//   ....[1]....
        /*0060*/ 	.word	0xffffffff


	//   ....[2]....
        /*0064*/ 	.word	0xffffffff


	//   ....[3]....
        /*0068*/ 	.word	0xffffffff


	//   ....[4]....
        /*006c*/ 	.word	0xffffffff


	//   ....[5]....
        /*0070*/ 	.word	0xffffffff


	//   ....[6]....
        /*0074*/ 	.word	0xffffffff


	//   ....[7]....
        /*0078*/ 	.word	0xffffffff


	//   ....[8]....
        /*007c*/ 	.word	0xffffffff


	//   ....[9]....
        /*0080*/ 	.word	0xffffffff


	//   ....[10]....
        /*0084*/ 	.word	0xffffffff


	//   ....[11]....
        /*0088*/ 	.word	0xffffffff


	//   ....[12]....
        /*008c*/ 	.word	0xffffffff


	//   ....[13]....
        /*0090*/ 	.word	0xffffffff


	//   ....[14]....
        /*0094*/ 	.word	0xffffffff


	//   ....[15]....
        /*0098*/ 	.word	0xffffffff


	//   ....[16]....
        /*009c*/ 	.word	0xffffffff


	//   ....[17]....
        /*00a0*/ 	.word	0xffffffff


	//   ....[18]....
        /*00a4*/ 	.word	0xffffffff


	//   ....[19]....
        /*00a8*/ 	.word	0xffffffff


	//   ....[20]....
        /*00ac*/ 	.word	0xffffffff


	//   ....[21]....
        /*00b0*/ 	.word	0xffffffff


	//   ....[22]....
        /*00b4*/ 	.word	0xffffffff


	//   ....[23]....
        /*00b8*/ 	.word	0xffffffff


	//   ....[24]....
        /*00bc*/ 	.word	0xffffffff


	//   ....[25]....
        /*00c0*/ 	.word	0xffffffff


	//   ....[26]....
        /*00c4*/ 	.word	0xffffffff


	//   ....[27]....
        /*00c8*/ 	.word	0xffffffff


	//   ....[28]....
        /*00cc*/ 	.word	0xffffffff


	//   ....[29]....
        /*00d0*/ 	.word	0xffffffff


	//   ....[30]....
        /*00d4*/ 	.word	0xffffffff


	//   ....[31]....
        /*00d8*/ 	.word	0xffffffff


	//   ....[32]....
        /*00dc*/ 	.word	0xffffffff


	//   ....[33]....
        /*00e0*/ 	.word	0xffffffff


	//   ....[34]....
        /*00e4*/ 	.word	0xffffffff


	//   ....[35]....
        /*00e8*/ 	.word	0xffffffff


	//   ....[36]....
        /*00ec*/ 	.word	0xffffffff


	//   ....[37]....
        /*00f0*/ 	.word	0xffffffff


	//   ....[38]....
        /*00f4*/ 	.word	0xffffffff


	//   ....[39]....
        /*00f8*/ 	.word	0xffffffff


	//   ....[40]....
        /*00fc*/ 	.word	0xffffffff


	//   ....[41]....
        /*0100*/ 	.word	0xffffffff


	//   ....[42]....
        /*0104*/ 	.word	0xffffffff


	//   ....[43]....
        /*0108*/ 	.word	0xffffffff


	//   ....[44]....
        /*010c*/ 	.word	0xffffffff


	//   ....[45]....
        /*0110*/ 	.word	0xffffffff


	//   ....[46]....
        /*0114*/ 	.word	0xffffffff


	//   ....[47]....
        /*0118*/ 	.word	0xffffffff


	//   ....[48]....
        /*011c*/ 	.word	0xffffffff


	//   ....[49]....
        /*0120*/ 	.word	0xffffffff


	//   ....[50]....
        /*0124*/ 	.word	0xffffffff


	//   ....[51]....
        /*0128*/ 	.word	0xffffffff


	//   ....[52]....
        /*012c*/ 	.word	0xffffffff


	//   ....[53]....
        /*0130*/ 	.word	0xffffffff


	//   ....[54]....
        /*0134*/ 	.word	0xffffffff


	//   ....[55]....
        /*0138*/ 	.word	0xffffffff


	//   ....[56]....
        /*013c*/ 	.word	0xffffffff


	//   ....[57]....
        /*0140*/ 	.word	0xffffffff


	//   ....[58]....
        /*0144*/ 	.word	0xffffffff


	//   ....[59]....
        /*0148*/ 	.word	0xffffffff


	//----- nvinfo : EIATTR_COOP_GROUP_INSTR_OFFSETS
	.align		4
.L_286:
        /*014c*/ 	.byte	0x04, 0x28
        /*014e*/ 	.short	(.L_288 - .L_287)


	//   ....[0]....
.L_287:
        /*0150*/ 	.word	0x00000c90


	//   ....[1]....
        /*0154*/ 	.word	0x00000cc0


	//   ....[2]....
        /*0158*/ 	.word	0x00000ce0


	//   ....[3]....
        /*015c*/ 	.word	0x00000cf0


	//   ....[4]....
        /*0160*/ 	.word	0x00000e80


	//   ....[5]....
        /*0164*/ 	.word	0x00000eb0


	//   ....[6]....
        /*0168*/ 	.word	0x00000ee0


	//   ....[7]....
        /*016c*/ 	.word	0x00000f00


	//   ....[8]....
        /*0170*/ 	.word	0x00001080


	//   ....[9]....
        /*0174*/ 	.word	0x000010b0


	//   ....[10]....
        /*0178*/ 	.word	0x000010e0


	//   ....[11]....
        /*017c*/ 	.word	0x00001100


	//   ....[12]....
        /*0180*/ 	.word	0x00001280


	//   ....[13]....
        /*0184*/ 	.word	0x000012b0


	//   ....[14]....
        /*0188*/ 	.word	0x000012e0


	//   ....[15]....
        /*018c*/ 	.word	0x00001300


	//   ....[16]....
        /*0190*/ 	.word	0x00001480


	//   ....[17]....
        /*0194*/ 	.word	0x000014b0


	//   ....[18]....
        /*0198*/ 	.word	0x000014e0


	//   ....[19]....
        /*019c*/ 	.word	0x00001500


	//   ....[20]....
        /*01a0*/ 	.word	0x00002260


	//   ....[21]....
        /*01a4*/ 	.word	0x00002270


	//   ....[22]....
        /*01a8*/ 	.word	0x00002280


	//   ....[23]....
        /*01ac*/ 	.word	0x000022a0


	//   ....[24]....
        /*01b0*/ 	.word	0x00002420


	//   ....[25]....
        /*01b4*/ 	.word	0x00002460


	//   ....[26]....
        /*01b8*/ 	.word	0x00002490


	//   ....[27]....
        /*01bc*/ 	.word	0x000024b0


	//   ....[28]....
        /*01c0*/ 	.word	0x00002630


	//   ....[29]....
        /*01c4*/ 	.word	0x00002670


	//   ....[30]....
        /*01c8*/ 	.word	0x000026a0


	//   ....[31]....
        /*01cc*/ 	.word	0x000026c0


	//   ....[32]....
        /*01d0*/ 	.word	0x00002840


	//   ....[33]....
        /*01d4*/ 	.word	0x00002880


	//   ....[34]....
        /*01d8*/ 	.word	0x000028b0


	//   ....[35]....
        /*01dc*/ 	.word	0x000028d0


	//   ....[36]....
        /*01e0*/ 	.word	0x00002a50


	//   ....[37]....
        /*01e4*/ 	.word	0x00002a90


	//   ....[38]....
        /*01e8*/ 	.word	0x00002ac0


	//   ....[39]....
        /*01ec*/ 	.word	0x00002ae0


	//   ....[40]....
        /*01f0*/ 	.word	0x00004f90


	//   ....[41]....
        /*01f4*/ 	.word	0x00004fc0


	//   ....[42]....
        /*01f8*/ 	.word	0x00004fe0


	//   ....[43]....
        /*01fc*/ 	.word	0x00004ff0


	//   ....[44]....
        /*0200*/ 	.word	0x00005180


	//   ....[45]....
        /*0204*/ 	.word	0x000051b0


	//   ....[46]....
        /*0208*/ 	.word	0x000051e0


	//   ....[47]....
        /*020c*/ 	.word	0x00005200


	//   ....[48]....
        /*0210*/ 	.word	0x00005380


	//   ....[49]....
        /*0214*/ 	.word	0x000053b0


	//   ....[50]....
        /*0218*/ 	.word	0x000053e0


	//   ....[51]....
        /*021c*/ 	.word	0x00005400


	//   ....[52]....
        /*0220*/ 	.word	0x00005580


	//   ....[53]....
        /*0224*/ 	.word	0x000055c0


	//   ....[54]....
        /*0228*/ 	.word	0x000055f0


	//   ....[55]....
        /*022c*/ 	.word	0x00005600


	//   ....[56]....
        /*0230*/ 	.word	0x00005780


	//   ....[57]....
        /*0234*/ 	.word	0x000057b0


	//   ....[58]....
        /*0238*/ 	.word	0x000057e0


	//   ....[59]....
        /*023c*/ 	.word	0x00005800


	//----- nvinfo : EIATTR_VRC_CTA_INIT_COUNT
	.align		4
.L_288:
        /*0240*/ 	.byte	0x02, 0x4a
	.zero		1
	.zero		1


	//----- nvinfo : EIATTR_EXIT_INSTR_OFFSETS
	.align		4
        /*0244*/ 	.byte	0x04, 0x1c
        /*0246*/ 	.short	(.L_290 - .L_289)


	//   ....[0]....
.L_289:
        /*0248*/ 	.word	0x00000030


	//   ....[1]....
        /*024c*/ 	.word	0x000064a0


	//   ....[2]....
        /*0250*/ 	.word	0x000064e0


	//----- nvinfo : EIATTR_MAX_THREADS
	.align		4
.L_290:
        /*0254*/ 	.byte	0x04, 0x05
        /*0256*/ 	.short	(.L_292 - .L_291)
.L_291:
        /*0258*/ 	.word	0x00000100
        /*025c*/ 	.word	0x00000001
        /*0260*/ 	.word	0x00000001


	//----- nvinfo : EIATTR_CRS_STACK_SIZE
	.align		4
.L_292:
        /*0264*/ 	.byte	0x04, 0x1e
        /*0266*/ 	.short	(.L_294 - .L_293)
.L_293:
        /*0268*/ 	.word	0x00000000


	//----- nvinfo : EIATTR_CBANK_PARAM_SIZE
	.align		4
.L_294:
        /*026c*/ 	.byte	0x03, 0x19
        /*026e*/ 	.short	0x001d


	//----- nvinfo : EIATTR_PARAM_CBANK
	.align		4
        /*0270*/ 	.byte	0x04, 0x0a
        /*0272*/ 	.short	(.L_296 - .L_295)
	.align		4
.L_295:
        /*0274*/ 	.word	index@(.nv.constant0._ZN6thrust24THRUST_300001_SM_1000_NS8cuda_cub4core6detail13_kernel_agentINS1_8__reduce11ReduceAgentINS0_12zip_iteratorIN4cuda3std3__45tupleIJNS0_10device_ptrIdEENS0_17counting_iteratorIlNS0_11use_defaultESF_SF_EEEEEEEPNSB_IJdlEEESJ_iNS1_9__extrema9arg_max_fIdl10comparatorEEEEJSI_SK_iSO_EEEvDpT0_)
        /*0278*/ 	.short	0x0380
        /*027a*/ 	.short	0x001d


	//----- nvinfo : EIATTR_SW_WAR
	.align		4
.L_296:
        /*027c*/ 	.byte	0x04, 0x36
        /*027e*/ 	.short	(.L_298 - .L_297)
.L_297:
        /*0280*/ 	.word	0x00000008
.L_298:


//--------------------- .nv.info._Z6kernelPdiiii  --------------------------
	.section	.nv.info._Z6kernelPdiiii,"",@"SHT_CUDA_INFO"
	.sectionflags	@""
	.align	4


	//----- nvinfo : EIATTR_CUDA_API_VERSION
	.align		4
        /*0000*/ 	.byte	0x04, 0x37
        /*0002*/ 	.short	(.L_300 - .L_299)
.L_299:
        /*0004*/ 	.word	0x00000082


	//----- nvinfo : EIATTR_KPARAM_INFO
	.align		4
.L_300:
        /*0008*/ 	.byte	0x04, 0x17
        /*000a*/ 	.short	(.L_302 - .L_301)
.L_301:
        /*000c*/ 	.word	0x00000000
        /*0010*/ 	.short	0x0004
        /*0012*/ 	.short	0x0014
        /*0014*/ 	.byte	0x00, 0xf0, 0x11, 0x00


	//----- nvinfo : EIATTR_KPARAM_INFO
	.align		4
.L_302:
        /*0018*/ 	.byte	0x04, 0x17
        /*001a*/ 	.short	(.L_304 - .L_303)
.L_303:
        /*001c*/ 	.word	0x00000000
        /*0020*/ 	.short	0x0003
        /*0022*/ 	.short	0x0010
        /*0024*/ 	.byte	0x00, 0xf0, 0x11, 0x00


	//----- nvinfo : EIATTR_KPARAM_INFO
	.align		4
.L_304:
        /*0028*/ 	.byte	0x04, 0x17
        /*002a*/ 	.short	(.L_306 - .L_305)
.L_305:
        /*002c*/ 	.word	0x00000000
        /*0030*/ 	.short	0x0002
        /*0032*/ 	.short	0x000c
        /*0034*/ 	.byte	0x00, 0xf0, 0x11, 0x00


	//----- nvinfo : EIATTR_KPARAM_INFO
	.align		4
.L_306:
        /*0038*/ 	.byte	0x04, 0x17
        /*003a*/ 	.short	(.L_308 - .L_307)
.L_307:
        /*003c*/ 	.word	0x00000000
        /*0040*/ 	.short	0x0001
        /*0042*/ 	.short	0x0008
        /*0044*/ 	.byte	0x00, 0xf0, 0x11, 0x00


	//----- nvinfo : EIATTR_KPARAM_INFO
	.align		4
.L_308:
        /*0048*/ 	.byte	0x04, 0x17
        /*004a*/ 	.short	(.L_310 - .L_309)
.L_309:
        /*004c*/ 	.word	0x00000000
        /*0050*/ 	.short	0x0000
        /*0052*/ 	.short	0x0000
        /*0054*/ 	.byte	0x00, 0xf5, 0x21, 0x00


	//----- nvinfo : EIATTR_SPARSE_MMA_MASK
	.align		4
.L_310:
        /*0058*/ 	.byte	0x03, 0x50
        /*005a*/ 	.short	0x0000


	//----- nvinfo : EIATTR_MAXREG_COUNT
	.align		4
        /*005c*/ 	.byte	0x03, 0x1b
        /*005e*/ 	.short	0x00ff


	//----- nvinfo : EIATTR_MERCURY_ISA_VERSION
	.align		4
        /*0060*/ 	.byte	0x03, 0x5f
        /*0062*/ 	.short	0x0101


	//----- nvinfo : EIATTR_VRC_CTA_INIT_COUNT
	.align		4
        /*0064*/ 	.byte	0x02, 0x4a
	.zero		1
	.zero		1


	//----- nvinfo : EIATTR_EXIT_INSTR_OFFSETS
	.align		4
        /*0068*/ 	.byte	0x04, 0x1c
        /*006a*/ 	.short	(.L_312 - .L_311)


	//   ....[0]....
.L_311:
        /*006c*/ 	.word	0x000000b0


	//   ....[1]....
        /*0070*/ 	.word	0x00001140


	//----- nvinfo : EIATTR_CRS_STACK_SIZE
	.align		4
.L_312:
        /*0074*/ 	.byte	0x04, 0x1e
        /*0076*/ 	.short	(.L_314 - .L_313)
.L_313:
        /*0078*/ 	.word	0x00000000


	//----- nvinfo : EIATTR_CBANK_PARAM_SIZE
	.align		4
.L_314:
        /*007c*/ 	.byte	0x03, 0x19
        /*007e*/ 	.short	0x0018


	//----- nvinfo : EIATTR_PARAM_CBANK
	.align		4
        /*0080*/ 	.byte	0x04, 0x0a
        /*0082*/ 	.short	(.L_316 - .L_315)
	.align		4
.L_315:
        /*0084*/ 	.word	index@(.nv.constant0._Z6kernelPdiiii)
        /*0088*/ 	.short	0x0380
        /*008a*/ 	.short	0x0018


	//----- nvinfo : EIATTR_SW_WAR
	.align		4
.L_316:
        /*008c*/ 	.byte	0x04, 0x36
        /*008e*/ 	.short	(.L_318 - .L_317)
.L_317:
        /*0090*/ 	.word	0x00000008
.L_318:


//--------------------- .nv.info._Z16kernel_swap_rowsPdiiii --------------------------
	.section	.nv.info._Z16kernel_swap_rowsPdiiii,"",@"SHT_CUDA_INFO"
	.sectionflags	@""
	.align	4


	//----- nvinfo : EIATTR_CUDA_API_VERSION
	.align		4
        /*0000*/ 	.byte	0x04, 0x37
        /*0002*/ 	.short	(.L_320 - .L_319)
.L_319:
        /*0004*/ 	.word	0x00000082


	//----- nvinfo : EIATTR_KPARAM_INFO
	.align		4
.L_320:
        /*0008*/ 	.byte	0x04, 0x17
        /*000a*/ 	.short	(.L_322 - .L_321)
.L_321:
        /*000c*/ 	.word	0x00000000
        /*0010*/ 	.short	0x0004
        /*0012*/ 	.short	0x0014
        /*0014*/ 	.byte	0x00, 0xf0, 0x11, 0x00


	//----- nvinfo : EIATTR_KPARAM_INFO
	.align		4
.L_322:
        /*0018*/ 	.byte	0x04, 0x17
        /*001a*/ 	.short	(.L_324 - .L_323)
.L_323:
        /*001c*/ 	.word	0x00000000
        /*0020*/ 	.short	0x0003
        /*0022*/ 	.short	0x0010
        /*0024*/ 	.byte	0x00, 0xf0, 0x11, 0x00


	//----- nvinfo : EIATTR_KPARAM_INFO
	.align		4
.L_324:
        /*0028*/ 	.byte	0x04, 0x17
        /*002a*/ 	.short	(.L_326 - .L_325)
.L_325:
        /*002c*/ 	.word	0x00000000
        /*0030*/ 	.short	0x0002
        /*0032*/ 	.short	0x000c
        /*0034*/ 	.byte	0x00, 0xf0, 0x11, 0x00


	//----- nvinfo : EIATTR_KPARAM_INFO
	.align		4
.L_326:
        /*0038*/ 	.byte	0x04, 0x17
        /*003a*/ 	.short	(.L_328 - .L_327)
.L_327:
        /*003c*/ 	.word	0x00000000
        /*0040*/ 	.short	0x0001
        /*0042*/ 	.short	0x0008
        /*0044*/ 	.byte	0x00, 0xf0, 0x11, 0x00


	//----- nvinfo : EIATTR_KPARAM_INFO
	.align		4
.L_328:
        /*0048*/ 	.byte	0x04, 0x17
        /*004a*/ 	.short	(.L_330 - .L_329)
.L_329:
        /*004c*/ 	.word	0x00000000
        /*0050*/ 	.short	0x0000
        /*0052*/ 	.short	0x0000
        /*0054*/ 	.byte	0x00, 0xf5, 0x21, 0x00


	//----- nvinfo : EIATTR_SPARSE_MMA_MASK
	.align		4
.L_330:
        /*0058*/ 	.byte	0x03, 0x50
        /*005a*/ 	.short	0x0000


	//----- nvinfo : EIATTR_MAXREG_COUNT
	.align		4
        /*005c*/ 	.byte	0x03, 0x1b
        /*005e*/ 	.short	0x00ff


	//----- nvinfo : EIATTR_MERCURY_ISA_VERSION
	.align		4
        /*0060*/ 	.byte	0x03, 0x5f
        /*0062*/ 	.short	0x0101


	//----- nvinfo : EIATTR_VRC_CTA_INIT_COUNT
	.align		4
        /*0064*/ 	.byte	0x02, 0x4a
	.zero		1
	.zero		1


	//----- nvinfo : EIATTR_EXIT_INSTR_OFFSETS
	.align		4
        /*0068*/ 	.byte	0x04, 0x1c
        /*006a*/ 	.short	(.L_332 - .L_331)


	//   ....[0]....
.L_331:
        /*006c*/ 	.word	0x00000090


	//   ....[1]....
        /*0070*/ 	.word	0x00000400


	//   ....[2]....
        /*0074*/ 	.word	0x00000670


	//----- nvinfo : EIATTR_CRS_STACK_SIZE
	.align		4
.L_332:
        /*0078*/ 	.byte	0x04, 0x1e
        /*007a*/ 	.short	(.L_334 - .L_333)
.L_333:
        /*007c*/ 	.word	0x00000000


	//----- nvinfo : EIATTR_CBANK_PARAM_SIZE
	.align		4
.L_334:
        /*0080*/ 	.byte	0x03, 0x19
        /*0082*/ 	.short	0x0018


	//----- nvinfo : EIATTR_PARAM_CBANK
	.align		4
        /*0084*/ 	.byte	0x04, 0x0a
        /*0086*/ 	.short	(.L_336 - .L_335)
	.align		4
.L_335:
        /*0088*/ 	.word	index@(.nv.constant0._Z16kernel_swap_rowsPdiiii)
        /*008c*/ 	.short	0x0380
        /*008e*/ 	.short	0x0018


	//----- nvinfo : EIATTR_SW_WAR
	.align		4
.L_336:
        /*0090*/ 	.byte	0x04, 0x36
        /*0092*/ 	.short	(.L_338 - .L_337)
.L_337:
        /*0094*/ 	.word	0x00000008
.L_338:


//--------------------- .nv.callgraph             --------------------------
	.section	.nv.callgraph,"",@"SHT_CUDA_CALLGRAPH"
	.align	4
	.sectionentsize	8
	.align		4
        /*0000*/ 	.word	0x00000000
	.align		4
        /*0004*/ 	.word	0xffffffff
	.align		4
        /*0008*/ 	.word	0x00000000
	.align		4
        /*000c*/ 	.word	0xfffffffe
	.align		4
        /*0010*/ 	.word	0x00000000
	.align		4
        /*0014*/ 	.word	0xfffffffd
	.align		4
        /*0018*/ 	.word	0x00000000
	.align		4
        /*001c*/ 	.word	0xfffffffc


//--------------------- .nv.constant4             --------------------------
	.section	.nv.constant4,"a",@progbits
	.align	8
	.align		8
.nv.constant4:
        /*0000*/ 	.dword	_ZN34_INTERNAL_e4e35869_4_k_cu_e7a25f9c4cuda3std3__45__cpo5beginE
	.align		8
        /*0008*/ 	.dword	_ZN34_INTERNAL_e4e35869_4_k_cu_e7a25f9c4cuda3std3__45__cpo3endE
	.align		8
        /*0010*/ 	.dword	_ZN34_INTERNAL_e4e35869_4_k_cu_e7a25f9c4cuda3std3__45__cpo6cbeginE
	.align		8
        /*0018*/ 	.dword	_ZN34_INTERNAL_e4e35869_4_k_cu_e7a25f9c4cuda3std3__45__cpo4cendE
	.align		8
        /*0020*/ 	.dword	_ZN34_INTERNAL_e4e35869_4_k_cu_e7a25f9c4cuda3std3__45__cpo6rbeginE
	.align		8
        /*0028*/ 	.dword	_ZN34_INTERNAL_e4e35869_4_k_cu_e7a25f9c4cuda3std3__45__cpo4rendE
	.align		8
        /*0030*/ 	.dword	_ZN34_INTERNAL_e4e35869_4_k_cu_e7a25f9c4cuda3std3__45__cpo7crbeginE
	.align		8
        /*0038*/ 	.dword	_ZN34_INTERNAL_e4e35869_4_k_cu_e7a25f9c4cuda3std3__45__cpo5crendE
	.align		8
        /*0040*/ 	.dword	_ZN34_INTERNAL_e4e35869_4_k_cu_e7a25f9c4cuda3std3__436_GLOBAL__N__e4e35869_4_k_cu_e7a25f9c6ignoreE
	.align		8
        /*0048*/ 	.dword	_ZN34_INTERNAL_e4e35869_4_k_cu_e7a25f9c4cuda3std3__419piecewise_constructE
	.align		8
        /*0050*/ 	.dword	_ZN34_INTERNAL_e4e35869_4_k_cu_e7a25f9c4cuda3std3__48in_placeE
	.align		8
        /*0058*/ 	.dword	_ZN34_INTERNAL_e4e35869_4_k_cu_e7a25f9c4cuda3std3__420unreachable_sentinelE
	.align		8
        /*0060*/ 	.dword	_ZN34_INTERNAL_e4e35869_4_k_cu_e7a25f9c4cuda3std3__47nulloptE
	.align		8
        /*0068*/ 	.dword	_ZN34_INTERNAL_e4e35869_4_k_cu_e7a25f9c4cuda3std3__48unexpectE
	.align		8
        /*0070*/ 	.dword	_ZN34_INTERNAL_e4e35869_4_k_cu_e7a25f9c4cuda3std6ranges3__45__cpo4swapE
	.align		8
        /*0078*/ 	.dword	_ZN34_INTERNAL_e4e35869_4_k_cu_e7a25f9c4cuda3std6ranges3__45__cpo9iter_moveE
	.align		8
        /*0080*/ 	.dword	_ZN34_INTERNAL_e4e35869_4_k_cu_e7a25f9c4cuda3std6ranges3__45__cpo5beginE
	.align		8
        /*0088*/ 	.dword	_ZN34_INTERNAL_e4e35869_4_k_cu_e7a25f9c4cuda3std6ranges3__45__cpo3endE
	.align		8
        /*0090*/ 	.dword	_ZN34_INTERNAL_e4e35869_4_k_cu_e7a25f9c4cuda3std6ranges3__45__cpo6cbeginE
	.align		8
        /*0098*/ 	.dword	_ZN34_INTERNAL_e4e35869_4_k_cu_e7a25f9c4cuda3std6ranges3__45__cpo4cendE
	.align		8
        /*00a0*/ 	.dword	_ZN34_INTERNAL_e4e35869_4_k_cu_e7a25f9c4cuda3std6ranges3__45__cpo7advanceE
	.align		8
        /*00a8*/ 	.dword	_ZN34_INTERNAL_e4e35869_4_k_cu_e7a25f9c4cuda3std6ranges3__45__cpo9iter_swapE
	.align		8
        /*00b0*/ 	.dword	_ZN34_INTERNAL_e4e35869_4_k_cu_e7a25f9c4cuda3std6ranges3__45__cpo4nextE
	.align		8
        /*00b8*/ 	.dword	_ZN34_INTERNAL_e4e35869_4_k_cu_e7a25f9c4cuda3std6ranges3__45__cpo4prevE
	.align		8
        /*00c0*/ 	.dword	_ZN34_INTERNAL_e4e35869_4_k_cu_e7a25f9c4cuda3std6ranges3__45__cpo4dataE
	.align		8
        /*00c8*/ 	.dword	_ZN34_INTERNAL_e4e35869_4_k_cu_e7a25f9c4cuda3std6ranges3__45__cpo5cdataE
	.align		8
        /*00d0*/ 	.dword	_ZN34_INTERNAL_e4e35869_4_k_cu_e7a25f9c4cuda3std6ranges3__45__cpo4sizeE
	.align		8
        /*00d8*/ 	.dword	_ZN34_INTERNAL_e4e35869_4_k_cu_e7a25f9c4cuda3std6ranges3__45__cpo5ssizeE
	.align		8
        /*00e0*/ 	.dword	_ZN34_INTERNAL_e4e35869_4_k_cu_e7a25f9c4cuda3std6ranges3__45__cpo8distanceE
	.align		8
        /*00e8*/ 	.dword	_ZN34_INTERNAL_e4e35869_4_k_cu_e7a25f9c6thrust24THRUST_300001_SM_1000_NS8cuda_cub3parE
	.align		8
        /*00f0*/ 	.dword	_ZN34_INTERNAL_e4e35869_4_k_cu_e7a25f9c6thrust24THRUST_300001_SM_1000_NS8cuda_cub10par_nosyncE
	.align		8
        /*00f8*/ 	.dword	_ZN34_INTERNAL_e4e35869_4_k_cu_e7a25f9c6thrust24THRUST_300001_SM_1000_NS6system6detail10sequential3seqE
	.align		8
        /*0100*/ 	.dword	_ZN34_INTERNAL_e4e35869_4_k_cu_e7a25f9c6thrust24THRUST_300001_SM_1000_NS6system3cpp3parE
	.align		8
        /*0108*/ 	.dword	_ZN34_INTERNAL_e4e35869_4_k_cu_e7a25f9c6thrust24THRUST_300001_SM_1000_NS12placeholders2_1E
	.align		8
        /*0110*/ 	.dword	_ZN34_INTERNAL_e4e35869_4_k_cu_e7a25f9c6thrust24THRUST_300001_SM_1000_NS12placeholders2_2E
	.align		8
        /*0118*/ 	.dword	_ZN34_INTERNAL_e4e35869_4_k_cu_e7a25f9c6thrust24THRUST_300001_SM_1000_NS12placeholders2_3E
	.align		8
        /*0120*/ 	.dword	_ZN34_INTERNAL_e4e35869_4_k_cu_e7a25f9c6thrust24THRUST_300001_SM_1000_NS12placeholders2_4E
	.align		8
        /*0128*/ 	.dword	_ZN34_INTERNAL_e4e35869_4_k_cu_e7a25f9c6thrust24THRUST_300001_SM_1000_NS12placeholders2_5E
	.align		8
        /*0130*/ 	.dword	_ZN34_INTERNAL_e4e35869_4_k_cu_e7a25f9c6thrust24THRUST_300001_SM_1000_NS12placeholders2_6E
	.align		8
        /*0138*/ 	.dword	_ZN34_INTERNAL_e4e35869_4_k_cu_e7a25f9c6thrust24THRUST_300001_SM_1000_NS12placeholders2_7E
	.align		8
        /*0140*/ 	.dword	_ZN34_INTERNAL_e4e35869_4_k_cu_e7a25f9c6thrust24THRUST_300001_SM_1000_NS12placeholders2_8E
	.align		8
        /*0148*/ 	.dword	_ZN34_INTERNAL_e4e35869_4_k_cu_e7a25f9c6thrust24THRUST_300001_SM_1000_NS12placeholders2_9E
	.align		8
        /*0150*/ 	.dword	_ZN34_INTERNAL_e4e35869_4_k_cu_e7a25f9c6thrust24THRUST_300001_SM_1000_NS12placeholders3_10E
	.align		8
        /*0158*/ 	.dword	_ZN34_INTERNAL_e4e35869_4_k_cu_e7a25f9c6thrust24THRUST_300001_SM_1000_NS3seqE
	.align		8
        /*0160*/ 	.dword	_ZN34_INTERNAL_e4e35869_4_k_cu_e7a25f9c6thrust24THRUST_300001_SM_1000_NS6deviceE


//--------------------- .text._ZN3cub18CUB_300001_SM_10006detail11EmptyKernelIvEEvv --------------------------
	.section	.text._ZN3cub18CUB_300001_SM_10006detail11EmptyKernelIvEEvv,"ax",@progbits
	.align	128
        .global         _ZN3cub18CUB_300001_SM_10006detail11EmptyKernelIvEEvv
        .type           _ZN3cub18CUB_300001_SM_10006detail11EmptyKernelIvEEvv,@function
        .size           _ZN3cub18CUB_300001_SM_10006detail11EmptyKernelIvEEvv,(.L_x_730 - _ZN3cub18CUB_300001_SM_10006detail11EmptyKernelIvEEvv)
        .other          _ZN3cub18CUB_300001_SM_10006detail11EmptyKernelIvEEvv,@"STO_CUDA_ENTRY STV_DEFAULT"
_ZN3cub18CUB_300001_SM_10006detail11EmptyKernelIvEEvv:
.text._ZN3cub18CUB_300001_SM_10006detail11EmptyKernelIvEEvv:
[----:B------:R-:W-:Y:S01]  /*0000*/  LDC R1, c[0x0][0x37c] ;  /* 0x0000df00ff017b82 */ /* 0x000fe20000000800 */
[----:B------:R-:W-:Y:S05]  /*0010*/  EXIT ;  /* 0x000000000000794d */ /* 0x000fea0003800000 */
.L_x_0:
[----:B------:R-:W-:-:S00]  /*0020*/  BRA `(.L_x_0) ;  /* 0xfffffffc00fc7947 */ /* 0x000fc0000383ffff */
[----:B------:R-:W-:-:S00]  /*0030*/  NOP ;  /* 0x0000000000007918 */ /* 0x000fc00000000000 */
        /* <DEDUP_REMOVED lines=12> */
.L_x_730:


//--------------------- .text._ZN6thrust24THRUST_300001_SM_1000_NS8cuda_cub4core6detail13_kernel_agentINS1_8__reduce11ReduceAgentIPN4cuda3std3__45tupleIJdlEEESC_SB_lNS1_9__extrema9arg_max_fIdl10comparatorEEEEJSC_SC_iSG_EEEvDpT0_ --------------------------
	.section	.text._ZN6thrust24THRUST_300001_SM_1000_NS8cuda_cub4core6detail13_kernel_agentINS1_8__reduce11ReduceAgentIPN4cuda3std3__45tupleIJdlEEESC_SB_lNS1_9__extrema9arg_max_fIdl10comparatorEEEEJSC_SC_iSG_EEEvDpT0_,"ax",@progbits
	.align	128
        .global         _ZN6thrust24THRUST_300001_SM_1000_NS8cuda_cub4core6detail13_kernel_agentINS1_8__reduce11ReduceAgentIPN4cuda3std3__45tupleIJdlEEESC_SB_lNS1_9__extrema9arg_max_fIdl10comparatorEEEEJSC_SC_iSG_EEEvDpT0_
        .type           _ZN6thrust24THRUST_300001_SM_1000_NS8cuda_cub4core6detail13_kernel_agentINS1_8__reduce11ReduceAgentIPN4cuda3std3__45tupleIJdlEEESC_SB_lNS1_9__extrema9arg_max_fIdl10comparatorEEEEJSC_SC_iSG_EEEvDpT0_,@function
        .size           _ZN6thrust24THRUST_300001_SM_1000_NS8cuda_cub4core6detail13_kernel_agentINS1_8__reduce11ReduceAgentIPN4cuda3std3__45tupleIJdlEEESC_SB_lNS1_9__extrema9arg_max_fIdl10comparatorEEEEJSC_SC_iSG_EEEvDpT0_,(.L_x_731 - _ZN6thrust24THRUST_300001_SM_1000_NS8cuda_cub4core6detail13_kernel_agentINS1_8__reduce11ReduceAgentIPN4cuda3std3__45tupleIJdlEEESC_SB_lNS1_9__extrema9arg_max_fIdl10comparatorEEEEJSC_SC_iSG_EEEvDpT0_)
        .other          _ZN6thrust24THRUST_300001_SM_1000_NS8cuda_cub4core6detail13_kernel_agentINS1_8__reduce11ReduceAgentIPN4cuda3std3__45tupleIJdlEEESC_SB_lNS1_9__extrema9arg_max_fIdl10comparatorEEEEJSC_SC_iSG_EEEvDpT0_,@"STO_CUDA_ENTRY STV_DEFAULT"
_ZN6thrust24THRUST_300001_SM_1000_NS8cuda_cub4core6detail13_kernel_agentINS1_8__reduce11ReduceAgentIPN4cuda3std3__45tupleIJdlEEESC_SB_lNS1_9__extrema9arg_max_fIdl10comparatorEEEEJSC_SC_iSG_EEEvDpT0_:
.text._ZN6thrust24THRUST_300001_SM_1000_NS8cuda_cub4core6detail13_kernel_agentINS1_8__reduce11ReduceAgentIPN4cuda3std3__45tupleIJdlEEESC_SB_lNS1_9__extrema9arg_max_fIdl10comparatorEEEEJSC_SC_iSG_EEEvDpT0_:
[----:B------:R-:W-:Y:S01]  /*0000*/  LDC R1, c[0x0][0x37c] ;  /* 0x0000df00ff017b82 */ /* 0x000fe20000000800 */
[----:B------:R-:W0:Y:S02]  /*0010*/  LDCU UR8, c[0x0][0x390] ;  /* 0x00007200ff0877ac */ /* 0x000e240008000800 */
[----:B0-----:R-:W-:-:S13]  /*0020*/  ISETP.NE.AND P0, PT, RZ, UR8, PT ;  /* 0x00000008ff007c0c */ /* 0x001fda000bf05270 */
[----:B------:R-:W-:Y:S05]  /*0030*/  @!P0 EXIT ;  /* 0x000000000000894d */ /* 0x000fea0003800000 */
[----:B------:R-:W-:Y:S01]  /*0040*/  UISETP.GT.AND UP0, UPT, UR8, 0x4ff, UPT ;  /* 0x000004ff0800788c */ /* 0x000fe2000bf04270 */
[----:B------:R-:W-:Y:S01]  /*0050*/  BSSY.RECONVERGENT B0, `(.L_x_1) ;  /* 0x00006c1000007945 */ /* 0x000fe20003800200 */
[----:B------:R-:W0:Y:S07]  /*0060*/  LDCU.64 UR10, c[0x0][0x358] ;  /* 0x00006b00ff0a77ac */ /* 0x000e2e0008000a00 */
[----:B------:R-:W-:Y:S05]  /*0070*/  BRA.U UP0, `(.L_x_2) ;  /* 0x0000003900807547 */ /* 0x000fea000b800000 */
[----:B------:R-:W1:Y:S01]  /*0080*/  S2R R0, SR_TID.X ;  /* 0x0000000000007919 */ /* 0x000e620000002100 */
[----:B------:R-:W2:Y:S01]  /*0090*/  LDCU UR4, c[0x0][0x390] ;  /* 0x00007200ff0477ac */ /* 0x000ea20008000800 */
[----:B------:R-:W-:Y:S01]  /*00a0*/  BSSY.RECONVERGENT B1, `(.L_x_3) ;  /* 0x000000b000017945 */ /* 0x000fe20003800200 */
[----:B------:R-:W-:Y:S02]  /*00b0*/  CS2R R14, SRZ ;  /* 0x00000000000e7805 */ /* 0x000fe4000001ff00 */
[----:B------:R-:W-:Y:S02]  /*00c0*/  CS2R R12, SRZ ;  /* 0x00000000000c7805 */ /* 0x000fe4000001ff00 */
[----:B-1----:R-:W-:Y:S01]  /*00d0*/  ISETP.GE.AND P0, PT, R0, UR8, PT ;  /* 0x0000000800007c0c */ /* 0x002fe2000bf06270 */
[----:B------:R-:W-:-:S12]  /*00e0*/  IMAD.MOV.U32 R19, RZ, RZ, R0 ;  /* 0x000000ffff137224 */ /* 0x000fd800078e0000 */
[----:B--2---:R-:W-:Y:S05]  /*00f0*/  @P0 BRA `(.L_x_4) ;  /* 0x0000000000140947 */ /* 0x004fea0003800000 */
[----:B------:R-:W1:Y:S02]  /*0100*/  LDC.64 R2, c[0x0][0x380] ;  /* 0x0000e000ff027b82 */ /* 0x000e640000000a00 */
[----:B-1----:R-:W-:-:S05]  /*0110*/  IMAD.WIDE.U32 R2, R0, 0x10, R2 ;  /* 0x0000001000027825 */ /* 0x002fca00078e0002 */
[----:B0-----:R1:W5:Y:S04]  /*0120*/  LDG.E.64.CONSTANT R14, desc[UR10][R2.64] ;  /* 0x0000000a020e7981 */ /* 0x001368000c1e9b00 */
[----:B------:R1:W5:Y:S01]  /*0130*/  LDG.E.64.CONSTANT R12, desc[UR10][R2.64+0x8] ;  /* 0x0000080a020c7981 */ /* 0x000362000c1e9b00 */
[----:B------:R-:W-:-:S07]  /*0140*/  VIADD R19, R0, 0x100 ;  /* 0x0000010000137836 */ /* 0x000fce0000000000 */
.L_x_4:
[----:B0-----:R-:W-:Y:S05]  /*0150*/  BSYNC.RECONVERGENT B1 ;  /* 0x0000000000017941 */ /* 0x001fea0003800200 */
.L_x_3:
[----:B------:R-:W-:Y:S01]  /*0160*/  ISETP.GE.AND P0, PT, R19, UR8, PT ;  /* 0x0000000813007c0c */ /* 0x000fe2000bf06270 */
[----:B------:R-:W-:-:S12]  /*0170*/  BSSY.RECONVERGENT B1, `(.L_x_5) ;  /* 0x0000099000017945 */ /* 0x000fd80003800200 */
[----:B------:R-:W-:Y:S05]  /*0180*/  @P0 BRA `(.L_x_6) ;  /* 0x00000008005c0947 */ /* 0x000fea0003800000 */
[----:B------:R-:W-:Y:S01]  /*0190*/  LOP3.LUT R4, RZ, R19, RZ, 0x33, !PT ;  /* 0x00000013ff047212 */ /* 0x000fe200078e33ff */
[----:B------:R-:W-:Y:S04]  /*01a0*/  BSSY.RECONVERGENT B2, `(.L_x_7) ;  /* 0x000002e000027945 */ /* 0x000fe80003800200 */
[----:B------:R-:W-:-:S05]  /*01b0*/  VIADD R4, R4, UR8 ;  /* 0x0000000804047c36 */ /* 0x000fca0008000000 */
[----:B-1----:R-:W-:-:S04]  /*01c0*/  LOP3.LUT R2, R4, 0x300, RZ, 0xc0, !PT ;  /* 0x0000030004027812 */ /* 0x002fc800078ec0ff */
[----:B------:R-:W-:-:S13]  /*01d0*/  ISETP.NE.AND P0, PT, R2, 0x300, PT ;  /* 0x000003000200780c */ /* 0x000fda0003f05270 */
[----:B------:R-:W-:Y:S05]  /*01e0*/  @!P0 BRA `(.L_x_8) ;  /* 0x0000000000a48947 */ /* 0x000fea0003800000 */
[----:B------:R-:W0:Y:S01]  /*01f0*/  LDC.64 R2, c[0x0][0x380] ;  /* 0x0000e000ff027b82 */ /* 0x000e220000000a00 */
[----:B------:R-:W-:-:S04]  /*0200*/  LEA.HI R5, R4, 0x1, RZ, 0x18 ;  /* 0x0000000104057811 */ /* 0x000fc800078fc0ff */
[----:B------:R-:W-:-:S05]  /*0210*/  LOP3.LUT R5, R5, 0x3, RZ, 0xc0, !PT ;  /* 0x0000000305057812 */ /* 0x000fca00078ec0ff */
[----:B------:R-:W-:Y:S02]  /*0220*/  IMAD.MOV R5, RZ, RZ, -R5 ;  /* 0x000000ffff057224 */ /* 0x000fe400078e0a05 */
[----:B0-----:R-:W-:-:S04]  /*0230*/  IMAD.WIDE.U32 R2, R19, 0x10, R2 ;  /* 0x0000001013027825 */ /* 0x001fc800078e0002 */
[----:B------:R-:W-:-:S07]  /*0240*/  IMAD.MOV.U32 R16, RZ, RZ, R2 ;  /* 0x000000ffff107224 */ /* 0x000fce00078e0002 */
.L_x_11:
[----:B------:R-:W-:-:S05]  /*0250*/  IMAD.MOV.U32 R2, RZ, RZ, R16 ;  /* 0x000000ffff027224 */ /* 0x000fca00078e0010 */
[----:B------:R-:W2:Y:S04]  /*0260*/  LDG.E.64.CONSTANT R8, desc[UR10][R2.64] ;  /* 0x0000000a02087981 */ /* 0x000ea8000c1e9b00 */
[----:B------:R-:W3:Y:S01]  /*0270*/  LDG.E.64.CONSTANT R10, desc[UR10][R2.64+0x8] ;  /* 0x0000080a020a7981 */ /* 0x000ee2000c1e9b00 */
[----:B------:R-:W-:Y:S01]  /*0280*/  VIADD R5, R5, 0x1 ;  /* 0x0000000105057836 */ /* 0x000fe20000000000 */
[----:B------:R-:W-:Y:S01]  /*0290*/  BSSY.RECONVERGENT B3, `(.L_x_9) ;  /* 0x000001b000037945 */ /* 0x000fe20003800200 */
[----:B-----5:R-:W-:Y:S01]  /*02a0*/  IMAD.MOV.U32 R21, RZ, RZ, R13 ;  /* 0x000000ffff157224 */ /* 0x020fe200078e000d */
[----:B------:R-:W-:Y:S01]  /*02b0*/  IADD3 R16, P3, PT, R2, 0x1000, RZ ;  /* 0x0000100002107810 */ /* 0x000fe20007f7e0ff */
[----:B------:R-:W-:Y:S01]  /*02c0*/  IMAD.MOV.U32 R17, RZ, RZ, R12 ;  /* 0x000000ffff117224 */ /* 0x000fe200078e000c */
[----:B------:R-:W-:Y:S01]  /*02d0*/  ISETP.NE.AND P2, PT, R5, RZ, PT ;  /* 0x000000ff0500720c */ /* 0x000fe20003f45270 */
[----:B------:R-:W-:-:S02]  /*02e0*/  IMAD.MOV.U32 R6, RZ, RZ, R14 ;  /* 0x000000ffff067224 */ /* 0x000fc400078e000e */
[----:B------:R-:W-:Y:S01]  /*02f0*/  IMAD.MOV.U32 R7, RZ, RZ, R15 ;  /* 0x000000ffff077224 */ /* 0x000fe200078e000f */
[----:B--2---:R-:W-:Y:S01]  /*0300*/  DSETP.GEU.AND P0, PT, |R14|, |R8|, PT ;  /* 0x400000080e00722a */ /* 0x004fe20003f0e200 */
[----:B------:R-:W-:Y:S02]  /*0310*/  IMAD.MOV.U32 R14, RZ, RZ, R8 ;  /* 0x000000ffff0e7224 */ /* 0x000fe400078e0008 */
[----:B---3--:R-:W-:Y:S02]  /*0320*/  IMAD.MOV.U32 R12, RZ, RZ, R10 ;  /* 0x000000ffff0c7224 */ /* 0x008fe400078e000a */
[----:B------:R-:W-:Y:S02]  /*0330*/  IMAD.MOV.U32 R13, RZ, RZ, R11 ;  /* 0x000000ffff0d7224 */ /* 0x000fe400078e000b */
[----:B------:R-:W-:-:S07]  /*0340*/  IMAD.MOV.U32 R15, RZ, RZ, R9 ;  /* 0x000000ffff0f7224 */ /* 0x000fce00078e0009 */
[----:B------:R-:W-:Y:S05]  /*0350*/  @!P0 BRA `(.L_x_10) ;  /* 0x0000000000388947 */ /* 0x000fea0003800000 */
[----:B------:R-:W-:Y:S01]  /*0360*/  DSETP.GEU.AND P0, PT, |R8|, |R6|, PT ;  /* 0x400000060800722a */ /* 0x000fe20003f0e200 */
[----:B------:R-:W-:Y:S02]  /*0370*/  IMAD.MOV.U32 R14, RZ, RZ, R6 ;  /* 0x000000ffff0e7224 */ /* 0x000fe400078e0006 */
[----:B------:R-:W-:Y:S02]  /*0380*/  IMAD.MOV.U32 R15, RZ, RZ, R7 ;  /* 0x000000ffff0f7224 */ /* 0x000fe400078e0007 */
[----:B------:R-:W-:Y:S02]  /*0390*/  IMAD.MOV.U32 R12, RZ, RZ, R17 ;  /* 0x000000ffff0c7224 */ /* 0x000fe400078e0011 */
[----:B------:R-:W-:-:S07]  /*03a0*/  IMAD.MOV.U32 R13, RZ, RZ, R21 ;  /* 0x000000ffff0d7224 */ /* 0x000fce00078e0015 */
[----:B------:R-:W-:Y:S05]  /*03b0*/  @!P0 BRA `(.L_x_10) ;  /* 0x0000000000208947 */ /* 0x000fea0003800000 */
[CC--:B------:R-:W-:Y:S02]  /*03c0*/  ISETP.GE.U32.AND P1, PT, R17.reuse, R10.reuse, PT ;  /* 0x0000000a1100720c */ /* 0x0c0fe40003f26070 */
[----:B------:R-:W-:Y:S02]  /*03d0*/  ISETP.LT.U32.AND P0, PT, R17, R10, PT ;  /* 0x0000000a1100720c */ /* 0x000fe40003f01070 */
[CC--:B------:R-:W-:Y:S02]  /*03e0*/  ISETP.GE.AND.EX P1, PT, R21.reuse, R11.reuse, PT, P1 ;  /* 0x0000000b1500720c */ /* 0x0c0fe40003f26310 */
[----:B------:R-:W-:Y:S02]  /*03f0*/  ISETP.LT.AND.EX P0, PT, R21, R11, PT, P0 ;  /* 0x0000000b1500720c */ /* 0x000fe40003f01300 */
[----:B------:R-:W-:Y:S02]  /*0400*/  FSEL R14, R6, R8, !P1 ;  /* 0x00000008060e7208 */ /* 0x000fe40004800000 */
[----:B------:R-:W-:-:S02]  /*0410*/  FSEL R15, R7, R9, !P1 ;  /* 0x00000009070f7208 */ /* 0x000fc40004800000 */
[----:B------:R-:W-:Y:S02]  /*0420*/  SEL R12, R17, R10, P0 ;  /* 0x0000000a110c7207 */ /* 0x000fe40000000000 */
[----:B------:R-:W-:-:S07]  /*0430*/  SEL R13, R21, R11, P0 ;  /* 0x0000000b150d7207 */ /* 0x000fce0000000000 */
.L_x_10:
[----:B------:R-:W-:Y:S05]  /*0440*/  BSYNC.RECONVERGENT B3 ;  /* 0x0000000000037941 */ /* 0x000fea0003800200 */
.L_x_9:
[----:B------:R-:W-:Y:S02]  /*0450*/  IMAD.X R3, RZ, RZ, R3, P3 ;  /* 0x000000ffff037224 */ /* 0x000fe400018e0603 */
[----:B------:R-:W-:Y:S01]  /*0460*/  VIADD R19, R19, 0x100 ;  /* 0x0000010013137836 */ /* 0x000fe20000000000 */
[----:B------:R-:W-:Y:S06]  /*0470*/  @P2 BRA `(.L_x_11) ;  /* 0xfffffffc00742947 */ /* 0x000fec000383ffff */
.L_x_8:
[----:B------:R-:W-:Y:S05]  /*0480*/  BSYNC.RECONVERGENT B2 ;  /* 0x0000000000027941 */ /* 0x000fea0003800200 */
.L_x_7:
[----:B------:R-:W0:Y:S01]  /*0490*/  LDC.64 R8, c[0x0][0x380] ;  /* 0x0000e000ff087b82 */ /* 0x000e220000000a00 */
[----:B------:R-:W-:-:S13]  /*04a0*/  ISETP.GE.U32.AND P0, PT, R4, 0x300, PT ;  /* 0x000003000400780c */ /* 0x000fda0003f06070 */
[----:B------:R-:W-:Y:S05]  /*04b0*/  @!P0 BRA `(.L_x_6) ;  /* 0x0000000400908947 */ /* 0x000fea0003800000 */
.L_x_20:
[----:B0-----:R-:W-:-:S05]  /*04c0*/  IMAD.WIDE R20, R19, 0x10, R8 ;  /* 0x0000001013147825 */ /* 0x001fca00078e0208 */
[----:B------:R-:W2:Y:S04]  /*04d0*/  LDG.E.64.CONSTANT R10, desc[UR10][R20.64] ;  /* 0x0000000a140a7981 */ /* 0x000ea8000c1e9b00 */
[----:B------:R-:W3:Y:S04]  /*04e0*/  LDG.E.64.CONSTANT R16, desc[UR10][R20.64+0x8] ;  /* 0x0000080a14107981 */ /* 0x000ee8000c1e9b00 */
[----:B-----5:R0:W5:Y:S04]  /*04f0*/  LDG.E.64.CONSTANT R6, desc[UR10][R20.64+0x1000] ;  /* 0x0010000a14067981 */ /* 0x020168000c1e9b00 */
[----:B------:R0:W5:Y:S01]  /*0500*/  LDG.E.64.CONSTANT R4, desc[UR10][R20.64+0x1008] ;  /* 0x0010080a14047981 */ /* 0x000162000c1e9b00 */
[----:B------:R-:W-:Y:S01]  /*0510*/  BSSY.RECONVERGENT B2, `(.L_x_12) ;  /* 0x0000015000027945 */ /* 0x000fe20003800200 */
[----:B--2---:R-:W-:Y:S01]  /*0520*/  DSETP.GEU.AND P0, PT, |R14|, |R10|, PT ;  /* 0x4000000a0e00722a */ /* 0x004fe20003f0e200 */
[----:B------:R-:W-:-:S02]  /*0530*/  IMAD.MOV.U32 R2, RZ, RZ, R10 ;  /* 0x000000ffff027224 */ /* 0x000fc400078e000a */
[----:B------:R-:W-:Y:S02]  /*0540*/  IMAD.MOV.U32 R3, RZ, RZ, R11 ;  /* 0x000000ffff037224 */ /* 0x000fe400078e000b */
[----:B---3--:R-:W-:Y:S02]  /*0550*/  IMAD.MOV.U32 R23, RZ, RZ, R16 ;  /* 0x000000ffff177224 */ /* 0x008fe400078e0010 */
[----:B------:R-:W-:-:S07]  /*0560*/  IMAD.MOV.U32 R25, RZ, RZ, R17 ;  /* 0x000000ffff197224 */ /* 0x000fce00078e0011 */
[----:B0-----:R-:W-:Y:S05]  /*0570*/  @!P0 BRA `(.L_x_13) ;  /* 0x0000000000388947 */ /* 0x001fea0003800000 */
[----:B------:R-:W-:Y:S01]  /*0580*/  DSETP.GEU.AND P0, PT, |R10|, |R14|, PT ;  /* 0x4000000e0a00722a */ /* 0x000fe20003f0e200 */
[----:B------:R-:W-:Y:S02]  /*0590*/  IMAD.MOV.U32 R23, RZ, RZ, R12 ;  /* 0x000000ffff177224 */ /* 0x000fe400078e000c */
[----:B------:R-:W-:Y:S02]  /*05a0*/  IMAD.MOV.U32 R25, RZ, RZ, R13 ;  /* 0x000000ffff197224 */ /* 0x000fe400078e000d */
[----:B------:R-:W-:Y:S02]  /*05b0*/  IMAD.MOV.U32 R2, RZ, RZ, R14 ;  /* 0x000000ffff027224 */ /* 0x000fe400078e000e */
[----:B------:R-:W-:-:S07]  /*05c0*/  IMAD.MOV.U32 R3, RZ, RZ, R15 ;  /* 0x000000ffff037224 */ /* 0x000fce00078e000f */
[----:B------:R-:W-:Y:S05]  /*05d0*/  @!P0 BRA `(.L_x_13) ;  /* 0x0000000000208947 */ /* 0x000fea0003800000 */
[CC--:B------:R-:W-:Y:S02]  /*05e0*/  ISETP.LT.U32.AND P1, PT, R12.reuse, R16.reuse, PT ;  /* 0x000000100c00720c */ /* 0x0c0fe40003f21070 */
[CC--:B------:R-:W-:Y:S02]  /*05f0*/  ISETP.GE.U32.AND P0, PT, R12.reuse, R16.reuse, PT ;  /* 0x000000100c00720c */ /* 0x0c0fe40003f06070 */
[CC--:B------:R-:W-:Y:S02]  /*0600*/  ISETP.LT.AND.EX P1, PT, R13.reuse, R17.reuse, PT, P1 ;  /* 0x000000110d00720c */ /* 0x0c0fe40003f21310 */
[CC--:B------:R-:W-:Y:S02]  /*0610*/  ISETP.GE.AND.EX P0, PT, R13.reuse, R17.reuse, PT, P0 ;  /* 0x000000110d00720c */ /* 0x0c0fe40003f06300 */
[----:B------:R-:W-:Y:S02]  /*0620*/  SEL R23, R12, R16, P1 ;  /* 0x000000100c177207 */ /* 0x000fe40000800000 */
[----:B------:R-:W-:-:S02]  /*0630*/  SEL R25, R13, R17, P1 ;  /* 0x000000110d197207 */ /* 0x000fc40000800000 */
[----:B------:R-:W-:Y:S02]  /*0640*/  FSEL R2, R14, R10, !P0 ;  /* 0x0000000a0e027208 */ /* 0x000fe40004000000 */
[----:B------:R-:W-:-:S07]  /*0650*/  FSEL R3, R15, R11, !P0 ;  /* 0x0000000b0f037208 */ /* 0x000fce0004000000 */
.L_x_13:
[----:B------:R-:W-:Y:S05]  /*0660*/  BSYNC.RECONVERGENT B2 ;  /* 0x0000000000027941 */ /* 0x000fea0003800200 */
.L_x_12:
[----:B------:R0:W5:Y:S04]  /*0670*/  LDG.E.64.CONSTANT R14, desc[UR10][R20.64+0x2000] ;  /* 0x0020000a140e7981 */ /* 0x000168000c1e9b00 */
[----:B------:R0:W5:Y:S04]  /*0680*/  LDG.E.64.CONSTANT R12, desc[UR10][R20.64+0x2008] ;  /* 0x0020080a140c7981 */ /* 0x000168000c1e9b00 */
[----:B------:R0:W5:Y:S04]  /*0690*/  LDG.E.64.CONSTANT R10, desc[UR10][R20.64+0x3000] ;  /* 0x0030000a140a7981 */ /* 0x000168000c1e9b00 */
[----:B------:R0:W5:Y:S02]  /*06a0*/  LDG.E.64.CONSTANT R16, desc[UR10][R20.64+0x3008] ;  /* 0x0030080a14107981 */ /* 0x000164000c1e9b00 */
[----:B-----5:R-:W-:Y:S01]  /*06b0*/  DSETP.GEU.AND P0, PT, |R2|, |R6|, PT ;  /* 0x400000060200722a */ /* 0x020fe20003f0e200 */
[----:B------:R-:W-:Y:S01]  /*06c0*/  BSSY.RECONVERGENT B2, `(.L_x_14) ;  /* 0x0000014000027945 */ /* 0x000fe20003800200 */
[----:B------:R-:W-:-:S02]  /*06d0*/  IMAD.MOV.U32 R26, RZ, RZ, R6 ;  /* 0x000000ffff1a7224 */ /* 0x000fc400078e0006 */
[----:B------:R-:W-:Y:S02]  /*06e0*/  IMAD.MOV.U32 R27, RZ, RZ, R7 ;  /* 0x000000ffff1b7224 */ /* 0x000fe400078e0007 */
[----:B------:R-:W-:Y:S02]  /*06f0*/  IMAD.MOV.U32 R29, RZ, RZ, R4 ;  /* 0x000000ffff1d7224 */ /* 0x000fe400078e0004 */
[----:B------:R-:W-:-:S06]  /*0700*/  IMAD.MOV.U32 R18, RZ, RZ, R5 ;  /* 0x000000ffff127224 */ /* 0x000fcc00078e0005 */
[----:B0-----:R-:W-:Y:S05]  /*0710*/  @!P0 BRA `(.L_x_15) ;  /* 0x0000000000388947 */ /* 0x001fea0003800000 */
        /* <DEDUP_REMOVED lines=14> */
.L_x_15:
[----:B------:R-:W-:Y:S05]  /*0800*/  BSYNC.RECONVERGENT B2 ;  /* 0x0000000000027941 */ /* 0x000fea0003800200 */
.L_x_14:
[----:B------:R-:W-:Y:S01]  /*0810*/  DSETP.GEU.AND P0, PT, |R26|, |R14|, PT ;  /* 0x4000000e1a00722a */ /* 0x000fe20003f0e200 */
[----:B------:R-:W-:Y:S01]  /*0820*/  BSSY.RECONVERGENT B2, `(.L_x_16) ;  /* 0x0000014000027945 */ /* 0x000fe20003800200 */
[----:B------:R-:W-:Y:S02]  /*0830*/  IMAD.MOV.U32 R2, RZ, RZ, R14 ;  /* 0x000000ffff027224 */ /* 0x000fe400078e000e */
[----:B------:R-:W-:Y:S02]  /*0840*/  IMAD.MOV.U32 R3, RZ, RZ, R15 ;  /* 0x000000ffff037224 */ /* 0x000fe400078e000f */
[----:B------:R-:W-:Y:S02]  /*0850*/  IMAD.MOV.U32 R5, RZ, RZ, R12 ;  /* 0x000000ffff057224 */ /* 0x000fe400078e000c */
[----:B------:R-:W-:-:S06]  /*0860*/  IMAD.MOV.U32 R7, RZ, RZ, R13 ;  /* 0x000000ffff077224 */ /* 0x000fcc00078e000d */
        /* <DEDUP_REMOVED lines=15> */
.L_x_17:
[----:B------:R-:W-:Y:S05]  /*0960*/  BSYNC.RECONVERGENT B2 ;  /* 0x0000000000027941 */ /* 0x000fea0003800200 */
.L_x_16:
        /* <DEDUP_REMOVED lines=21> */
.L_x_19:
[----:B------:R-:W-:Y:S05]  /*0ac0*/  BSYNC.RECONVERGENT B2 ;  /* 0x0000000000027941 */ /* 0x000fea0003800200 */
.L_x_18:
[----:B------:R-:W-:-:S05]  /*0ad0*/  VIADD R19, R19, 0x400 ;  /* 0x0000040013137836 */ /* 0x000fca0000000000 */
[----:B------:R-:W-:-:S13]  /*0ae0*/  ISETP.GE.AND P0, PT, R19, UR4, PT ;  /* 0x0000000413007c0c */ /* 0x000fda000bf06270 */
[----:B------:R-:W-:Y:S05]  /*0af0*/  @!P0 BRA `(.L_x_20) ;  /* 0xfffffff800708947 */ /* 0x000fea000383ffff */
.L_x_6:
[----:B------:R-:W-:Y:S05]  /*0b00*/  BSYNC.RECONVERGENT B1 ;  /* 0x0000000000017941 */ /* 0x000fea0003800200 */
.L_x_5:
[----:B------:R-:W2:Y:S02]  /*0b10*/  LDCU UR6, c[0x0][0x390] ;  /* 0x00007200ff0677ac */ /* 0x000ea40008000800 */
[----:B--2---:R-:W-:-:S09]  /*0b20*/  UISETP.GE.AND UP0, UPT, UR6, 0x100, UPT ;  /* 0x000001000600788c */ /* 0x004fd2000bf06270 */
[----:B------:R-:W-:Y:S05]  /*0b30*/  BRA.U !UP0, `(.L_x_21) ;  /* 0x0000001508507547 */ /* 0x000fea000b800000 */
[----:B0-----:R-:W0:Y:S01]  /*0b40*/  S2R R9, SR_LANEID ;  /* 0x0000000000097919 */ /* 0x001e220000000000 */
[----:B------:R-:W-:Y:S01]  /*0b50*/  BSSY.RECONVERGENT B1, `(.L_x_22) ;  /* 0x000001f000017945 */ /* 0x000fe20003800200 */
[----:B-----5:R-:W-:Y:S01]  /*0b60*/  IMAD.MOV.U32 R11, RZ, RZ, R12 ;  /* 0x000000ffff0b7224 */ /* 0x020fe200078e000c */
[----:B------:R2:W3:Y:S01]  /*0b70*/  SHFL.DOWN PT, R4, R14, 0x1, 0x1f ;  /* 0x08201f000e047f89 */ /* 0x0004e200000e0000 */
[----:B------:R-:W-:Y:S02]  /*0b80*/  IMAD.MOV.U32 R16, RZ, RZ, R13 ;  /* 0x000000ffff107224 */ /* 0x000fe400078e000d */
[----:B-1----:R-:W-:Y:S01]  /*0b90*/  IMAD.MOV.U32 R2, RZ, RZ, R14 ;  /* 0x000000ffff027224 */ /* 0x002fe200078e000e */
[----:B------:R2:W1:Y:S01]  /*0ba0*/  SHFL.DOWN PT, R5, R15, 0x1, 0x1f ;  /* 0x08201f000f057f89 */ /* 0x00046200000e0000 */
[----:B------:R-:W-:-:S03]  /*0bb0*/  IMAD.MOV.U32 R3, RZ, RZ, R15 ;  /* 0x000000ffff037224 */ /* 0x000fc600078e000f */
[----:B------:R2:W4:Y:S04]  /*0bc0*/  SHFL.DOWN PT, R7, R12, 0x1, 0x1f ;  /* 0x08201f000c077f89 */ /* 0x00052800000e0000 */
[----:B------:R2:W1:Y:S01]  /*0bd0*/  SHFL.DOWN PT, R17, R13, 0x1, 0x1f ;  /* 0x08201f000d117f89 */ /* 0x00046200000e0000 */
[----:B0-----:R-:W-:-:S13]  /*0be0*/  ISETP.GT.AND P0, PT, R9, 0x1e, PT ;  /* 0x0000001e0900780c */ /* 0x001fda0003f04270 */
[----:B-1234-:R-:W-:Y:S05]  /*0bf0*/  @P0 BRA `(.L_x_23) ;  /* 0x0000000000500947 */ /* 0x01efea0003800000 */
[----:B------:R-:W-:Y:S01]  /*0c00*/  DSETP.GEU.AND P0, PT, |R14|, |R4|, PT ;  /* 0x400000040e00722a */ /* 0x000fe20003f0e200 */
[----:B------:R-:W-:Y:S02]  /*0c10*/  IMAD.MOV.U32 R11, RZ, RZ, R7 ;  /* 0x000000ffff0b7224 */ /* 0x000fe400078e0007 */
[----:B------:R-:W-:Y:S02]  /*0c20*/  IMAD.MOV.U32 R16, RZ, RZ, R17 ;  /* 0x000000ffff107224 */ /* 0x000fe400078e0011 */
        /* <DEDUP_REMOVED lines=9> */
[CC--:B------:R-:W-:Y:S02]  /*0cc0*/  ISETP.LT.U32.AND P1, PT, R12.reuse, R7.reuse, PT ;  /* 0x000000070c00720c */ /* 0x0c0fe40003f21070 */
[C---:B------:R-:W-:Y:S02]  /*0cd0*/  ISETP.GE.U32.AND P0, PT, R12.reuse, R7, PT ;  /* 0x000000070c00720c */ /* 0x040fe40003f06070 */
[CC--:B------:R-:W-:Y:S02]  /*0ce0*/  ISETP.LT.AND.EX P1, PT, R13.reuse, R17.reuse, PT, P1 ;  /* 0x000000110d00720c */ /* 0x0c0fe40003f21310 */
[C---:B------:R-:W-:Y:S02]  /*0cf0*/  ISETP.GE.AND.EX P0, PT, R13.reuse, R17, PT, P0 ;  /* 0x000000110d00720c */ /* 0x040fe40003f06300 */
[----:B------:R-:W-:Y:S02]  /*0d00*/  SEL R11, R12, R7, P1 ;  /* 0x000000070c0b7207 */ /* 0x000fe40000800000 */
[----:B------:R-:W-:-:S02]  /*0d10*/  SEL R16, R13, R17, P1 ;  /* 0x000000110d107207 */ /* 0x000fc40000800000 */
[----:B------:R-:W-:Y:S02]  /*0d20*/  FSEL R2, R14, R4, !P0 ;  /* 0x000000040e027208 */ /* 0x000fe40004000000 */
[----:B------:R-:W-:-:S07]  /*0d30*/  FSEL R3, R15, R5, !P0 ;  /* 0x000000050f037208 */ /* 0x000fce0004000000 */
.L_x_23:
[----:B------:R-:W-:Y:S05]  /*0d40*/  BSYNC.RECONVERGENT B1 ;  /* 0x0000000000017941 */ /* 0x000fea0003800200 */
.L_x_22:
[----:B------:R-:W-:Y:S01]  /*0d50*/  ISETP.GT.AND P0, PT, R9, 0x1d, PT ;  /* 0x0000001d0900780c */ /* 0x000fe20003f04270 */
[----:B------:R0:W1:Y:S01]  /*0d60*/  SHFL.DOWN PT, R6, R2, 0x2, 0x1f ;  /* 0x08401f0002067f89 */ /* 0x00006200000e0000 */
[----:B------:R-:W-:Y:S01]  /*0d70*/  BSSY.RECONVERGENT B1, `(.L_x_24) ;  /* 0x000001d000017945 */ /* 0x000fe20003800200 */
[----:B------:R-:W-:Y:S02]  /*0d80*/  IMAD.MOV.U32 R8, RZ, RZ, R11 ;  /* 0x000000ffff087224 */ /* 0x000fe400078e000b */
[----:B------:R0:W2:Y:S01]  /*0d90*/  SHFL.DOWN PT, R7, R3, 0x2, 0x1f ;  /* 0x08401f0003077f89 */ /* 0x0000a200000e0000 */
[----:B------:R-:W-:Y:S02]  /*0da0*/  IMAD.MOV.U32 R10, RZ, RZ, R16 ;  /* 0x000000ffff0a7224 */ /* 0x000fe400078e0010 */
[----:B------:R-:W-:Y:S01]  /*0db0*/  IMAD.MOV.U32 R4, RZ, RZ, R2 ;  /* 0x000000ffff047224 */ /* 0x000fe200078e0002 */
[----:B------:R0:W3:Y:S01]  /*0dc0*/  SHFL.DOWN PT, R12, R11, 0x2, 0x1f ;  /* 0x08401f000b0c7f89 */ /* 0x0000e200000e0000 */
[----:B------:R-:W-:-:S03]  /*0dd0*/  IMAD.MOV.U32 R5, RZ, RZ, R3 ;  /* 0x000000ffff057224 */ /* 0x000fc600078e0003 */
[----:B------:R0:W4:Y:S01]  /*0de0*/  SHFL.DOWN PT, R13, R16, 0x2, 0x1f ;  /* 0x08401f00100d7f89 */ /* 0x00012200000e0000 */
[----:B------:R-:W-:Y:S05]  /*0df0*/  @P0 BRA `(.L_x_25) ;  /* 0x0000000000500947 */ /* 0x000fea0003800000 */
[----:B-12---:R-:W-:Y:S01]  /*0e00*/  DSETP.GEU.AND P0, PT, |R2|, |R6|, PT ;  /* 0x400000060200722a */ /* 0x006fe20003f0e200 */
[----:B---3--:R-:W-:Y:S02]  /*0e10*/  IMAD.MOV.U32 R8, RZ, RZ, R12 ;  /* 0x000000ffff087224 */ /* 0x008fe400078e000c */
[----:B----4-:R-:W-:Y:S02]  /*0e20*/  IMAD.MOV.U32 R10, RZ, RZ, R13 ;  /* 0x000000ffff0a7224 */ /* 0x010fe400078e000d */
        /* <DEDUP_REMOVED lines=17> */
.L_x_25:
[----:B------:R-:W-:Y:S05]  /*0f40*/  BSYNC.RECONVERGENT B1 ;  /* 0x0000000000017941 */ /* 0x000fea0003800200 */
.L_x_24:
[----:B------:R-:W-:Y:S01]  /*0f50*/  ISETP.GT.AND P0, PT, R9, 0x1b, PT ;  /* 0x0000001b0900780c */ /* 0x000fe20003f04270 */
[----:B-1----:R1:W1:Y:S01]  /*0f60*/  SHFL.DOWN PT, R6, R4, 0x4, 0x1f ;  /* 0x08801f0004067f89 */ /* 0x00226200000e0000 */
[----:B------:R-:W-:Y:S01]  /*0f70*/  BSSY.RECONVERGENT B1, `(.L_x_26) ;  /* 0x000001d000017945 */ /* 0x000fe20003800200 */
[----:B0-----:R-:W-:Y:S02]  /*0f80*/  IMAD.MOV.U32 R11, RZ, RZ, R8 ;  /* 0x000000ffff0b7224 */ /* 0x001fe400078e0008 */
[----:B--2---:R0:W2:Y:S01]  /*0f90*/  SHFL.DOWN PT, R7, R5, 0x4, 0x1f ;  /* 0x08801f0005077f89 */ /* 0x0040a200000e0000 */
[----:B---3--:R-:W-:Y:S02]  /*0fa0*/  IMAD.MOV.U32 R12, RZ, RZ, R10 ;  /* 0x000000ffff0c7224 */ /* 0x008fe400078e000a */
[----:B------:R-:W-:Y:S01]  /*0fb0*/  IMAD.MOV.U32 R2, RZ, RZ, R4 ;  /* 0x000000ffff027224 */ /* 0x000fe200078e0004 */
[----:B----4-:R0:W3:Y:S01]  /*0fc0*/  SHFL.DOWN PT, R13, R8, 0x4, 0x1f ;  /* 0x08801f00080d7f89 */ /* 0x0100e200000e0000 */
        /* <DEDUP_REMOVED lines=23> */
.L_x_27:
[----:B------:R-:W-:Y:S05]  /*1140*/  BSYNC.RECONVERGENT B1 ;  /* 0x0000000000017941 */ /* 0x000fea0003800200 */
.L_x_26:
[----:B------:R-:W-:Y:S01]  /*1150*/  ISETP.GT.AND P0, PT, R9, 0x17, PT ;  /* 0x000000170900780c */ /* 0x000fe20003f04270 */
[----:B-1----:R1:W1:Y:S01]  /*1160*/  SHFL.DOWN PT, R6, R2, 0x8, 0x1f ;  /* 0x09001f0002067f89 */ /* 0x00226200000e0000 */
[----:B------:R-:W-:Y:S01]  /*1170*/  BSSY.RECONVERGENT B1, `(.L_x_28) ;  /* 0x000001d000017945 */ /* 0x000fe20003800200 */
[----:B0-----:R-:W-:Y:S02]  /*1180*/  IMAD.MOV.U32 R8, RZ, RZ, R11 ;  /* 0x000000ffff087224 */ /* 0x001fe400078e000b */
[----:B--2---:R0:W2:Y:S01]  /*1190*/  SHFL.DOWN PT, R7, R3, 0x8, 0x1f ;  /* 0x09001f0003077f89 */ /* 0x0040a200000e0000 */
[----:B------:R-:W-:Y:S02]  /*11a0*/  IMAD.MOV.U32 R10, RZ, RZ, R12 ;  /* 0x000000ffff0a7224 */ /* 0x000fe400078e000c */
[----:B------:R-:W-:Y:S01]  /*11b0*/  IMAD.MOV.U32 R4, RZ, RZ, R2 ;  /* 0x000000ffff047224 */ /* 0x000fe200078e0002 */
[----:B------:R0:W0:Y:S01]  /*11c0*/  SHFL.DOWN PT, R14, R11, 0x8, 0x1f ;  /* 0x09001f000b0e7f89 */ /* 0x00002200000e0000 */
[----:B------:R-:W-:-:S03]  /*11d0*/  IMAD.MOV.U32 R5, RZ, RZ, R3 ;  /* 0x000000ffff057224 */ /* 0x000fc600078e0003 */
[----:B---3--:R3:W0:Y:S01]  /*11e0*/  SHFL.DOWN PT, R13, R12, 0x8, 0x1f ;  /* 0x09001f000c0d7f89 */ /* 0x00862200000e0000 */
[----:B------:R-:W-:Y:S05]  /*11f0*/  @P0 BRA `(.L_x_29) ;  /* 0x0000000000500947 */ /* 0x000fea0003800000 */
[----:B-12---:R-:W-:Y:S01]  /*1200*/  DSETP.GEU.AND P0, PT, |R2|, |R6|, PT ;  /* 0x400000060200722a */ /* 0x006fe20003f0e200 */
[----:B0-----:R-:W-:Y:S02]  /*1210*/  IMAD.MOV.U32 R8, RZ, RZ, R14 ;  /* 0x000000ffff087224 */ /* 0x001fe400078e000e */
        /* <DEDUP_REMOVED lines=18> */
.L_x_29:
[----:B------:R-:W-:Y:S05]  /*1340*/  BSYNC.RECONVERGENT B1 ;  /* 0x0000000000017941 */ /* 0x000fea0003800200 */
.L_x_28:
[----:B------:R-:W-:Y:S01]  /*1350*/  ISETP.GT.AND P0, PT, R9, 0xf, PT ;  /* 0x0000000f0900780c */ /* 0x000fe20003f04270 */
[----:B-1----:R1:W1:Y:S01]  /*1360*/  SHFL.DOWN PT, R6, R4, 0x10, 0x1f ;  /* 0x0a001f0004067f89 */ /* 0x00226200000e0000 */
[----:B------:R-:W-:Y:S01]  /*1370*/  BSSY.RECONVERGENT B1, `(.L_x_30) ;  /* 0x000001d000017945 */ /* 0x000fe20003800200 */
[----:B0-----:R-:W-:Y:S02]  /*1380*/  IMAD.MOV.U32 R14, RZ, RZ, R8 ;  /* 0x000000ffff0e7224 */ /* 0x001fe400078e0008 */
[----:B--2---:R0:W2:Y:S01]  /*1390*/  SHFL.DOWN PT, R7, R5, 0x10, 0x1f ;  /* 0x0a001f0005077f89 */ /* 0x0040a200000e0000 */
[----:B----4-:R-:W-:Y:S02]  /*13a0*/  IMAD.MOV.U32 R15, RZ, RZ, R10 ;  /* 0x000000ffff0f7224 */ /* 0x010fe400078e000a */
[----:B------:R-:W-:Y:S01]  /*13b0*/  IMAD.MOV.U32 R2, RZ, RZ, R4 ;  /* 0x000000ffff027224 */ /* 0x000fe200078e0004 */
[----:B------:R0:W4:Y:S01]  /*13c0*/  SHFL.DOWN PT, R11, R8, 0x10, 0x1f ;  /* 0x0a001f00080b7f89 */ /* 0x00012200000e0000 */
[----:B------:R-:W-:-:S03]  /*13d0*/  IMAD.MOV.U32 R3, RZ, RZ, R5 ;  /* 0x000000ffff037224 */ /* 0x000fc600078e0005 */
[----:B------:R0:W0:Y:S01]  /*13e0*/  SHFL.DOWN PT, R13, R10, 0x10, 0x1f ;  /* 0x0a001f000a0d7f89 */ /* 0x00002200000e0000 */
[----:B------:R-:W-:Y:S05]  /*13f0*/  @P0 BRA `(.L_x_31) ;  /* 0x0000000000500947 */ /* 0x000fea0003800000 */
[----:B-12---:R-:W-:Y:S01]  /*1400*/  DSETP.GEU.AND P0, PT, |R4|, |R6|, PT ;  /* 0x400000060400722a */ /* 0x006fe20003f0e200 */
[----:B----4-:R-:W-:Y:S02]  /*1410*/  IMAD.MOV.U32 R14, RZ, RZ, R11 ;  /* 0x000000ffff0e7224 */ /* 0x010fe400078e000b */
[----:B0-----:R-:W-:Y:S02]  /*1420*/  IMAD.MOV.U32 R15, RZ, RZ, R13 ;  /* 0x000000ffff0f7224 */ /* 0x001fe400078e000d */
        /* <DEDUP_REMOVED lines=17> */
.L_x_31:
[----:B------:R-:W-:Y:S05]  /*1540*/  BSYNC.RECONVERGENT B1 ;  /* 0x0000000000017941 */ /* 0x000fea0003800200 */
.L_x_30:
[----:B------:R-:W-:Y:S01]  /*1550*/  ISETP.NE.AND P0, PT, R9, RZ, PT ;  /* 0x000000ff0900720c */ /* 0x000fe20003f05270 */
[----:B------:R-:W-:-:S12]  /*1560*/  BSSY.RECONVERGENT B1, `(.L_x_32) ;  /* 0x000000a000017945 */ /* 0x000fd80003800200 */
[----:B------:R-:W-:Y:S05]  /*1570*/  @P0 BRA `(.L_x_33) ;  /* 0x0000000000200947 */ /* 0x000fea0003800000 */
[----:B-1----:R-:W1:Y:S01]  /*1580*/  S2R R6, SR_CgaCtaId ;  /* 0x0000000000067919 */ /* 0x002e620000008800 */
[----:B0-----:R-:W-:Y:S02]  /*1590*/  MOV R5, 0x400 ;  /* 0x0000040000057802 */ /* 0x001fe40000000f00 */
[----:B------:R-:W-:-:S04]  /*15a0*/  SHF.R.U32.HI R4, RZ, 0x1, R0 ;  /* 0x00000001ff047819 */ /* 0x000fc80000011600 */
[----:B------:R-:W-:Y:S02]  /*15b0*/  LOP3.LUT R4, R4, 0x1f0, RZ, 0xc0, !PT ;  /* 0x000001f004047812 */ /* 0x000fe400078ec0ff */
[----:B-1----:R-:W-:-:S05]  /*15c0*/  LEA R5, R6, R5, 0x18 ;  /* 0x0000000506057211 */ /* 0x002fca00078ec0ff */
[----:B------:R-:W-:-:S05]  /*15d0*/  IMAD.IADD R5, R4, 0x1, R5 ;  /* 0x0000000104057824 */ /* 0x000fca00078e0205 */
[----:B------:R0:W-:Y:S04]  /*15e0*/  STS.64 [R5+0x10], R14 ;  /* 0x0000100e05007388 */ /* 0x0001e80000000a00 */
[----:B------:R0:W-:Y:S02]  /*15f0*/  STS.64 [R5+0x8], R2 ;  /* 0x0000080205007388 */ /* 0x0001e40000000a00 */
.L_x_33:
[----:B------:R-:W-:Y:S05]  /*1600*/  BSYNC.RECONVERGENT B1 ;  /* 0x0000000000017941 */ /* 0x000fea0003800200 */
.L_x_32:
[----:B------:R-:W-:Y:S01]  /*1610*/  BAR.SYNC.DEFER_BLOCKING 0x0 ;  /* 0x0000000000007b1d */ /* 0x000fe20000010000 */
[----:B------:R-:W-:-:S13]  /*1620*/  ISETP.NE.AND P1, PT, R0, RZ, PT ;  /* 0x000000ff0000720c */ /* 0x000fda0003f25270 */
[----:B------:R-:W-:Y:S05]  /*1630*/  @P1 BRA `(.L_x_34) ;  /* 0x0000005400881947 */ /* 0x000fea0003800000 */
[----:B0-----:R-:W0:Y:S01]  /*1640*/  S2R R5, SR_CgaCtaId ;  /* 0x0000000000057919 */ /* 0x001e220000008800 */
[----:B------:R-:W-:Y:S01]  /*1650*/  MOV R0, 0x400 ;  /* 0x0000040000007802 */ /* 0x000fe20000000f00 */
[----:B------:R-:W-:Y:S03]  /*1660*/  BSSY.RECONVERGENT B1, `(.L_x_35) ;  /* 0x000001a000017945 */ /* 0x000fe60003800200 */
[----:B0-----:R-:W-:-:S05]  /*1670*/  LEA R0, R5, R0, 0x18 ;  /* 0x0000000005007211 */ /* 0x001fca00078ec0ff */
[----:B------:R-:W0:Y:S04]  /*1680*/  LDS.64 R16, [R0+0x18] ;  /* 0x0000180000107984 */ /* 0x000e280000000a00 */
[----:B-12---:R-:W1:Y:S04]  /*1690*/  LDS.128 R4, [R0+0x20] ;  /* 0x0000200000047984 */ /* 0x006e680000000c00 */
[----:B---3--:R2:W3:Y:S04]  /*16a0*/  LDS.64 R12, [R0+0x80] ;  /* 0x00008000000c7984 */ /* 0x0084e80000000a00 */
[----:B----4-:R2:W4:Y:S01]  /*16b0*/  LDS.128 R8, [R0+0x30] ;  /* 0x0000300000087984 */ /* 0x0105220000000c00 */
[----:B0-----:R-:W-:Y:S01]  /*16c0*/  DSETP.GEU.AND P0, PT, |R2|, |R16|, PT ;  /* 0x400000100200722a */ /* 0x001fe20003f0e200 */
[----:B------:R-:W-:-:S02]  /*16d0*/  IMAD.MOV.U32 R24, RZ, RZ, R16 ;  /* 0x000000ffff187224 */ /* 0x000fc400078e0010 */
[----:B------:R-:W-:Y:S02]  /*16e0*/  IMAD.MOV.U32 R25, RZ, RZ, R17 ;  /* 0x000000ffff197224 */ /* 0x000fe400078e0011 */
[----:B-1----:R-:W-:Y:S02]  /*16f0*/  IMAD.MOV.U32 R26, RZ, RZ, R4 ;  /* 0x000000ffff1a7224 */ /* 0x002fe400078e0004 */
[----:B------:R-:W-:-:S07]  /*1700*/  IMAD.MOV.U32 R27, RZ, RZ, R5 ;  /* 0x000000ffff1b7224 */ /* 0x000fce00078e0005 */
[----:B--234-:R-:W-:Y:S05]  /*1710*/  @!P0 BRA `(.L_x_36) ;  /* 0x0000000000388947 */ /* 0x01cfea0003800000 */
        /* <DEDUP_REMOVED lines=14> */
.L_x_36:
[----:B------:R-:W-:Y:S05]  /*1800*/  BSYNC.RECONVERGENT B1 ;  /* 0x0000000000017941 */ /* 0x000fea0003800200 */
.L_x_35:
[----:B------:R0:W1:Y:S01]  /*1810*/  LDS.128 R16, [R0+0x40] ;  /* 0x0000400000107984 */ /* 0x0000620000000c00 */
[----:B------:R-:W-:Y:S01]  /*1820*/  DSETP.GEU.AND P0, PT, |R24|, |R6|, PT ;  /* 0x400000061800722a */ /* 0x000fe20003f0e200 */
[----:B------:R-:W-:Y:S01]  /*1830*/  BSSY.RECONVERGENT B1, `(.L_x_37) ;  /* 0x0000015000017945 */ /* 0x000fe20003800200 */
[----:B------:R-:W-:Y:S01]  /*1840*/  IMAD.MOV.U32 R4, RZ, RZ, R6 ;  /* 0x000000ffff047224 */ /* 0x000fe200078e0006 */
[----:B------:R0:W2:Y:S01]  /*1850*/  LDS.128 R20, [R0+0x50] ;  /* 0x0000500000147984 */ /* 0x0000a20000000c00 */
        /* <DEDUP_REMOVED lines=18> */
.L_x_38:
[----:B------:R-:W-:Y:S05]  /*1980*/  BSYNC.RECONVERGENT B1 ;  /* 0x0000000000017941 */ /* 0x000fea0003800200 */
.L_x_37:
[----:B------:R-:W-:Y:S01]  /*1990*/  DSETP.GEU.AND P0, PT, |R4|, |R10|, PT ;  /* 0x4000000a0400722a */ /* 0x000fe20003f0e200 */
[----:B------:R-:W-:Y:S01]  /*19a0*/  BSSY.RECONVERGENT B1, `(.L_x_39) ;  /* 0x0000014000017945 */ /* 0x000fe20003800200 */
[----:B------:R-:W-:Y:S02]  /*19b0*/  IMAD.MOV.U32 R2, RZ, RZ, R10 ;  /* 0x000000ffff027224 */ /* 0x000fe400078e000a */
[----:B------:R-:W-:Y:S02]  /*19c0*/  IMAD.MOV.U32 R3, RZ, RZ, R11 ;  /* 0x000000ffff037224 */ /* 0x000fe400078e000b */
[----:B-1----:R-:W-:Y:S02]  /*19d0*/  IMAD.MOV.U32 R27, RZ, RZ, R16 ;  /* 0x000000ffff1b7224 */ /* 0x002fe400078e0010 */
        /* <DEDUP_REMOVED lines=16> */
.L_x_40:
[----:B------:R-:W-:Y:S05]  /*1ae0*/  BSYNC.RECONVERGENT B1 ;  /* 0x0000000000017941 */ /* 0x000fea0003800200 */
.L_x_39:
[----:B------:R0:W1:Y:S01]  /*1af0*/  LDS.128 R8, [R0+0x60] ;  /* 0x0000600000087984 */ /* 0x0000620000000c00 */
[----:B------:R-:W-:Y:S01]  /*1b00*/  DSETP.GEU.AND P0, PT, |R2|, |R18|, PT ;  /* 0x400000120200722a */ /* 0x000fe20003f0e200 */
[----:B------:R-:W-:Y:S01]  /*1b10*/  BSSY.RECONVERGENT B1, `(.L_x_41) ;  /* 0x0000015000017945 */ /* 0x000fe20003800200 */
[----:B------:R-:W-:Y:S01]  /*1b20*/  IMAD.MOV.U32 R14, RZ, RZ, R18 ;  /* 0x000000ffff0e7224 */ /* 0x000fe200078e0012 */
[----:B------:R0:W3:Y:S01]  /*1b30*/  LDS.128 R4, [R0+0x70] ;  /* 0x0000700000047984 */ /* 0x0000e20000000c00 */
[----:B------:R-:W-:Y:S02]  /*1b40*/  IMAD.MOV.U32 R15, RZ, RZ, R19 ;  /* 0x000000ffff0f7224 */ /* 0x000fe400078e0013 */
[----:B--2---:R-:W-:Y:S02]  /*1b50*/  IMAD.MOV.U32 R17, RZ, RZ, R20 ;  /* 0x000000ffff117224 */ /* 0x004fe400078e0014 */
        /* <DEDUP_REMOVED lines=16> */
.L_x_42:
[----:B------:R-:W-:Y:S05]  /*1c60*/  BSYNC.RECONVERGENT B1 ;  /* 0x0000000000017941 */ /* 0x000fea0003800200 */
.L_x_41:
        /* <DEDUP_REMOVED lines=21> */
.L_x_44:
[----:B------:R-:W-:Y:S05]  /*1dc0*/  BSYNC.RECONVERGENT B1 ;  /* 0x0000000000017941 */ /* 0x000fea0003800200 */
.L_x_43:
[----:B------:R-:W-:Y:S01]  /*1dd0*/  DSETP.GEU.AND P0, PT, |R2|, |R10|, PT ;  /* 0x4000000a0200722a */ /* 0x000fe20003f0e200 */
[----:B------:R-:W-:Y:S01]  /*1de0*/  BSSY.RECONVERGENT B1, `(.L_x_45) ;  /* 0x0000014000017945 */ /* 0x000fe20003800200 */
[----:B------:R-:W-:Y:S02]  /*1df0*/  IMAD.MOV.U32 R8, RZ, RZ, R10 ;  /* 0x000000ffff087224 */ /* 0x000fe400078e000a */
[----:B------:R-:W-:Y:S02]  /*1e00*/  IMAD.MOV.U32 R9, RZ, RZ, R11 ;  /* 0x000000ffff097224 */ /* 0x000fe400078e000b */
[----:B---3--:R-:W-:Y:S02]  /*1e10*/  IMAD.MOV.U32 R17, RZ, RZ, R4 ;  /* 0x000000ffff117224 */ /* 0x008fe400078e0004 */
        /* <DEDUP_REMOVED lines=16> */
.L_x_46:
[----:B------:R-:W-:Y:S05]  /*1f20*/  BSYNC.RECONVERGENT B1 ;  /* 0x0000000000017941 */ /* 0x000fea0003800200 */
.L_x_45:
        /* <DEDUP_REMOVED lines=19> */
[----:B------:R-:W-:Y:S01]  /*2060*/  SEL R15, R0, R13, P2 ;  /* 0x0000000d000f7207 */ /* 0x000fe20001000000 */
[----:B------:R-:W-:Y:S06]  /*2070*/  BRA `(.L_x_34) ;  /* 0x0000004800f87947 */ /* 0x000fec0003800000 */
.L_x_21:
[----:B------:R-:W2:Y:S01]  /*2080*/  S2R R4, SR_LANEID ;  /* 0x0000000000047919 */ /* 0x000ea20000000000 */
[----:B-1----:R-:W-:Y:S01]  /*2090*/  LOP3.LUT R2, R0, 0x3e0, RZ, 0xc0, !PT ;  /* 0x000003e000027812 */ /* 0x002fe200078ec0ff */
[----:B------:R-:W-:Y:S01]  /*20a0*/  BSSY.RECONVERGENT B1, `(.L_x_47) ;  /* 0x0000024000017945 */ /* 0x000fe20003800200 */
[----:B-----5:R-:W-:Y:S02]  /*20b0*/  IMAD.MOV.U32 R16, RZ, RZ, R12 ;  /* 0x000000ffff107224 */ /* 0x020fe400078e000c */
[----:B------:R-:W-:Y:S02]  /*20c0*/  IMAD.MOV.U32 R18, RZ, RZ, R13 ;  /* 0x000000ffff127224 */ /* 0x000fe400078e000d */
[----:B------:R-:W-:Y:S01]  /*20d0*/  VIADD R3, R2, 0x20 ;  /* 0x0000002002037836 */ /* 0x000fe20000000000 */
[----:B------:R-:W-:-:S04]  /*20e0*/  LOP3.LUT R2, RZ, R2, RZ, 0x33, !PT ;  /* 0x00000002ff027212 */ /* 0x000fc800078e33ff */
[----:B------:R-:W-:Y:S01]  /*20f0*/  ISETP.GT.AND P0, PT, R3, UR6, PT ;  /* 0x0000000603007c0c */ /* 0x000fe2000bf04270 */
[----:B------:R-:W-:Y:S02]  /*2100*/  VIADD R2, R2, UR6 ;  /* 0x0000000602027c36 */ /* 0x000fe40008000000 */
[----:B------:R-:W-:-:S03]  /*2110*/  IMAD.MOV.U32 R3, RZ, RZ, R15 ;  /* 0x000000ffff037224 */ /* 0x000fc600078e000f */
[----:B------:R-:W-:Y:S01]  /*2120*/  SEL R5, R2, 0x1f, P0 ;  /* 0x0000001f02057807 */ /* 0x000fe20000000000 */
[----:B------:R-:W-:-:S04]  /*2130*/  IMAD.MOV.U32 R2, RZ, RZ, R14 ;  /* 0x000000ffff027224 */ /* 0x000fc800078e000e */
[----:B------:R1:W3:Y:S04]  /*2140*/  SHFL.DOWN PT, R6, R14, 0x1, R5 ;  /* 0x082000000e067989 */ /* 0x0002e800000e0005 */
[----:B------:R1:W4:Y:S04]  /*2150*/  SHFL.DOWN PT, R7, R15, 0x1, R5 ;  /* 0x082000000f077989 */ /* 0x00032800000e0005 */
[----:B0-----:R1:W0:Y:S01]  /*2160*/  SHFL.DOWN PT, R9, R12, 0x1, R5 ;  /* 0x082000000c097989 */ /* 0x00122200000e0005 */
[----:B--2---:R-:W-:-:S03]  /*2170*/  ISETP.GE.AND P0, PT, R4, R5, PT ;  /* 0x000000050400720c */ /* 0x004fc60003f06270 */
[----:B------:R1:W2:Y:S10]  /*2180*/  SHFL.DOWN PT, R11, R13, 0x1, R5 ;  /* 0x082000000d0b7989 */ /* 0x0002b400000e0005 */
[----:B-1----:R-:W-:Y:S05]  /*2190*/  @P0 BRA `(.L_x_48) ;  /* 0x0000000000500947 */ /* 0x002fea0003800000 */
[----:B---34-:R-:W-:Y:S01]  /*21a0*/  DSETP.GEU.AND P0, PT, |R14|, |R6|, PT ;  /* 0x400000060e00722a */ /* 0x018fe20003f0e200 */
[----:B0-----:R-:W-:Y:S02]  /*21b0*/  IMAD.MOV.U32 R16, RZ, RZ, R9 ;  /* 0x000000ffff107224 */ /* 0x001fe400078e0009 */
[----:B--2---:R-:W-:Y:S02]  /*21c0*/  IMAD.MOV.U32 R18, RZ, RZ, R11 ;  /* 0x000000ffff127224 */ /* 0x004fe400078e000b */
        /* <DEDUP_REMOVED lines=17> */
.L_x_48:
[----:B------:R-:W-:Y:S05]  /*22e0*/  BSYNC.RECONVERGENT B1 ;  /* 0x0000000000017941 */ /* 0x000fea0003800200 */
.L_x_47:
[----:B---3--:R-:W-:Y:S01]  /*22f0*/  VIADD R6, R4, 0x2 ;  /* 0x0000000204067836 */ /* 0x008fe20000000000 */
[----:B------:R1:W3:Y:S01]  /*2300*/  SHFL.DOWN PT, R8, R2, 0x2, R5 ;  /* 0x0840000002087989 */ /* 0x0002e200000e0005 */
[----:B------:R-:W-:Y:S01]  /*2310*/  BSSY.RECONVERGENT B1, `(.L_x_49) ;  /* 0x000001e000017945 */ /* 0x000fe20003800200 */
[----:B------:R-:W-:Y:S02]  /*2320*/  IMAD.MOV.U32 R10, RZ, RZ, R16 ;  /* 0x000000ffff0a7224 */ /* 0x000fe400078e0010 */
[----:B------:R-:W-:Y:S01]  /*2330*/  ISETP.GT.AND P0, PT, R6, R5, PT ;  /* 0x000000050600720c */ /* 0x000fe20003f04270 */
[----:B0-----:R1:W0:Y:S01]  /*2340*/  SHFL.DOWN PT, R9, R3, 0x2, R5 ;  /* 0x0840000003097989 */ /* 0x00122200000e0005 */
[----:B------:R-:W-:Y:S02]  /*2350*/  IMAD.MOV.U32 R12, RZ, RZ, R18 ;  /* 0x000000ffff0c7224 */ /* 0x000fe400078e0012 */
[----:B------:R-:W-:Y:S01]  /*2360*/  IMAD.MOV.U32 R6, RZ, RZ, R2 ;  /* 0x000000ffff067224 */ /* 0x000fe200078e0002 */
[----:B--2---:R1:W2:Y:S01]  /*2370*/  SHFL.DOWN PT, R11, R16, 0x2, R5 ;  /* 0x08400000100b7989 */ /* 0x0042a200000e0005 */
[----:B----4-:R-:W-:-:S03]  /*2380*/  IMAD.MOV.U32 R7, RZ, RZ, R3 ;  /* 0x000000ffff077224 */ /* 0x010fc600078e0003 */
[----:B------:R1:W4:Y:S04]  /*2390*/  SHFL.DOWN PT, R13, R18, 0x2, R5 ;  /* 0x08400000120d7989 */ /* 0x00032800000e0005 */
[----:B------:R-:W-:Y:S05]  /*23a0*/  @P0 BRA `(.L_x_50) ;  /* 0x0000000000500947 */ /* 0x000fea0003800000 */
[----:B0--3--:R-:W-:Y:S01]  /*23b0*/  DSETP.GEU.AND P0, PT, |R2|, |R8|, PT ;  /* 0x400000080200722a */ /* 0x009fe20003f0e200 */
[----:B--2---:R-:W-:Y:S02]  /*23c0*/  IMAD.MOV.U32 R10, RZ, RZ, R11 ;  /* 0x000000ffff0a7224 */ /* 0x004fe400078e000b */
        /* <DEDUP_REMOVED lines=18> */
.L_x_50:
[----:B------:R-:W-:Y:S05]  /*24f0*/  BSYNC.RECONVERGENT B1 ;  /* 0x0000000000017941 */ /* 0x000fea0003800200 */
.L_x_49:
[----:B-1----:R-:W-:Y:S01]  /*2500*/  VIADD R2, R4, 0x4 ;  /* 0x0000000404027836 */ /* 0x002fe20000000000 */
[----:B---3--:R1:W3:Y:S01]  /*2510*/  SHFL.DOWN PT, R8, R6, 0x4, R5 ;  /* 0x0880000006087989 */ /* 0x0082e200000e0005 */
[----:B------:R-:W-:Y:S01]  /*2520*/  BSSY.RECONVERGENT B1, `(.L_x_51) ;  /* 0x000001e000017945 */ /* 0x000fe20003800200 */
[----:B------:R-:W-:Y:S02]  /*2530*/  IMAD.MOV.U32 R14, RZ, RZ, R10 ;  /* 0x000000ffff0e7224 */ /* 0x000fe400078e000a */
[----:B------:R-:W-:Y:S01]  /*2540*/  ISETP.GT.AND P0, PT, R2, R5, PT ;  /* 0x000000050200720c */ /* 0x000fe20003f04270 */
[----:B0-----:R1:W0:Y:S01]  /*2550*/  SHFL.DOWN PT, R9, R7, 0x4, R5 ;  /* 0x0880000007097989 */ /* 0x00122200000e0005 */
[----:B------:R-:W-:Y:S02]  /*2560*/  IMAD.MOV.U32 R16, RZ, RZ, R12 ;  /* 0x000000ffff107224 */ /* 0x000fe400078e000c */
[----:B------:R-:W-:Y:S01]  /*2570*/  IMAD.MOV.U32 R2, RZ, RZ, R6 ;  /* 0x000000ffff027224 */ /* 0x000fe200078e0006 */
[----:B--2---:R1:W2:Y:S01]  /*2580*/  SHFL.DOWN PT, R11, R10, 0x4, R5 ;  /* 0x088000000a0b7989 */ /* 0x0042a200000e0005 */
[----:B------:R-:W-:-:S03]  /*2590*/  IMAD.MOV.U32 R3, RZ, RZ, R7 ;  /* 0x000000ffff037224 */ /* 0x000fc600078e0007 */
[----:B----4-:R1:W4:Y:S04]  /*25a0*/  SHFL.DOWN PT, R13, R12, 0x4, R5 ;  /* 0x088000000c0d7989 */ /* 0x01032800000e0005 */
        /* <DEDUP_REMOVED lines=21> */
.L_x_52:
[----:B------:R-:W-:Y:S05]  /*2700*/  BSYNC.RECONVERGENT B1 ;  /* 0x0000000000017941 */ /* 0x000fea0003800200 */
.L_x_51:
        /* <DEDUP_REMOVED lines=32> */
.L_x_54:
[----:B------:R-:W-:Y:S05]  /*2910*/  BSYNC.RECONVERGENT B1 ;  /* 0x0000000000017941 */ /* 0x000fea0003800200 */
.L_x_53:
        /* <DEDUP_REMOVED lines=32> */
.L_x_56:
[----:B------:R-:W-:Y:S05]  /*2b20*/  BSYNC.RECONVERGENT B1 ;  /* 0x0000000000017941 */ /* 0x000fea0003800200 */
.L_x_55:
[----:B------:R-:W-:Y:S01]  /*2b30*/  ISETP.NE.AND P0, PT, R4, RZ, PT ;  /* 0x000000ff0400720c */ /* 0x000fe20003f05270 */
[----:B------:R-:W-:-:S12]  /*2b40*/  BSSY.RECONVERGENT B1, `(.L_x_57) ;  /* 0x000000a000017945 */ /* 0x000fd80003800200 */
[----:B------:R-:W-:Y:S05]  /*2b50*/  @P0 BRA `(.L_x_58) ;  /* 0x0000000000200947 */ /* 0x000fea0003800000 */
[----:B-1----:R-:W1:Y:S01]  /*2b60*/  S2R R6, SR_CgaCtaId ;  /* 0x0000000000067919 */ /* 0x002e620000008800 */
[----:B------:R-:W-:Y:S02]  /*2b70*/  MOV R5, 0x400 ;  /* 0x0000040000057802 */ /* 0x000fe40000000f00 */
[----:B------:R-:W-:-:S04]  /*2b80*/  SHF.R.U32.HI R4, RZ, 0x1, R0 ;  /* 0x00000001ff047819 */ /* 0x000fc80000011600 */
[----:B------:R-:W-:Y:S02]  /*2b90*/  LOP3.LUT R4, R4, 0x1f0, RZ, 0xc0, !PT ;  /* 0x000001f004047812 */ /* 0x000fe400078ec0ff */
[----:B-1----:R-:W-:-:S05]  /*2ba0*/  LEA R5, R6, R5, 0x18 ;  /* 0x0000000506057211 */ /* 0x002fca00078ec0ff */
[----:B------:R-:W-:-:S05]  /*2bb0*/  IMAD.IADD R5, R4, 0x1, R5 ;  /* 0x0000000104057824 */ /* 0x000fca00078e0205 */
[----:B------:R1:W-:Y:S04]  /*2bc0*/  STS.64 [R5+0x10], R14 ;  /* 0x0000100e05007388 */ /* 0x0003e80000000a00 */
[----:B------:R1:W-:Y:S02]  /*2bd0*/  STS.64 [R5+0x8], R2 ;  /* 0x0000080205007388 */ /* 0x0003e40000000a00 */
.L_x_58:
[----:B------:R-:W-:Y:S05]  /*2be0*/  BSYNC.RECONVERGENT B1 ;  /* 0x0000000000017941 */ /* 0x000fea0003800200 */
.L_x_57:
[----:B------:R-:W-:Y:S01]  /*2bf0*/  BAR.SYNC.DEFER_BLOCKING 0x0 ;  /* 0x0000000000007b1d */ /* 0x000fe20000010000 */
[----:B------:R-:W-:-:S13]  /*2c00*/  ISETP.NE.AND P1, PT, R0, RZ, PT ;  /* 0x000000ff0000720c */ /* 0x000fda0003f25270 */
[----:B------:R-:W-:Y:S05]  /*2c10*/  @P1 BRA `(.L_x_34) ;  /* 0x0000004000101947 */ /* 0x000fea0003800000 */
[----:B------:R-:W-:Y:S01]  /*2c20*/  UISETP.GE.AND UP0, UPT, UR6, 0x21, UPT ;  /* 0x000000210600788c */ /* 0x000fe2000bf06270 */
[----:B--2---:R-:W-:Y:S02]  /*2c30*/  IMAD.MOV.U32 R11, RZ, RZ, R14 ;  /* 0x000000ffff0b7224 */ /* 0x004fe400078e000e */
[----:B---3--:R-:W-:Y:S02]  /*2c40*/  IMAD.MOV.U32 R8, RZ, RZ, R15 ;  /* 0x000000ffff087224 */ /* 0x008fe400078e000f */
[----:B------:R-:W-:Y:S02]  /*2c50*/  IMAD.MOV.U32 R4, RZ, RZ, R2 ;  /* 0x000000ffff047224 */ /* 0x000fe400078e0002 */
[----:B-1----:R-:W-:Y:S02]  /*2c60*/  IMAD.MOV.U32 R5, RZ, RZ, R3 ;  /* 0x000000ffff057224 */ /* 0x002fe400078e0003 */
[----:B------:R-:W-:Y:S05]  /*2c70*/  BRA.U !UP0, `(.L_x_59) ;  /* 0x00000001086c7547 */ /* 0x000fea000b800000 */
[----:B------:R-:W1:Y:S01]  /*2c80*/  S2UR UR5, SR_CgaCtaId ;  /* 0x00000000000579c3 */ /* 0x000e620000008800 */
[----:B------:R-:W-:Y:S01]  /*2c90*/  UMOV UR4, 0x400 ;  /* 0x0000040000047882 */ /* 0x000fe20000000000 */
[----:B------:R-:W-:Y:S01]  /*2ca0*/  BSSY.RECONVERGENT B1, `(.L_x_59) ;  /* 0x0000018000017945 */ /* 0x000fe20003800200 */
[----:B-1----:R-:W-:-:S09]  /*2cb0*/  ULEA UR4, UR5, UR4, 0x18 ;  /* 0x0000000405047291 */ /* 0x002fd2000f8ec0ff */
[----:B------:R-:W1:Y:S04]  /*2cc0*/  LDS.64 R6, [UR4+0x18] ;  /* 0x00001804ff067984 */ /* 0x000e680008000a00 */
[----:B----4-:R-:W2:Y:S01]  /*2cd0*/  LDS.64 R12, [UR4+0x20] ;  /* 0x00002004ff0c7984 */ /* 0x010ea20008000a00 */
[----:B-1----:R-:W-:Y:S01]  /*2ce0*/  DSETP.GEU.AND P0, PT, |R2|, |R6|, PT ;  /* 0x400000060200722a */ /* 0x002fe20003f0e200 */
[----:B------:R-:W-:Y:S02]  /*2cf0*/  IMAD.MOV.U32 R4, RZ, RZ, R6 ;  /* 0x000000ffff047224 */ /* 0x000fe400078e0006 */
[----:B------:R-:W-:Y:S02]  /*2d00*/  IMAD.MOV.U32 R5, RZ, RZ, R7 ;  /* 0x000000ffff057224 */ /* 0x000fe400078e0007 */
[----:B--2---:R-:W-:-:S02]  /*2d10*/  IMAD.MOV.U32 R11, RZ, RZ, R12 ;  /* 0x000000ffff0b7224 */ /* 0x004fc400078e000c */
        /* <DEDUP_REMOVED lines=16> */
.L_x_60:
[----:B------:R-:W-:Y:S05]  /*2e20*/  BSYNC.RECONVERGENT B1 ;  /* 0x0000000000017941 */ /* 0x000fea0003800200 */
.L_x_59:
[----:B------:R-:W-:Y:S01]  /*2e30*/  UISETP.GE.AND UP0, UPT, UR6, 0x41, UPT ;  /* 0x000000410600788c */ /* 0x000fe2000bf06270 */
[----:B0-----:R-:W-:Y:S02]  /*2e40*/  IMAD.MOV.U32 R9, RZ, RZ, R11 ;  /* 0x000000ffff097224 */ /* 0x001fe400078e000b */
[----:B------:R-:W-:Y:S02]  /*2e50*/  IMAD.MOV.U32 R0, RZ, RZ, R8 ;  /* 0x000000ffff007224 */ /* 0x000fe400078e0008 */
[----:B------:R-:W-:Y:S02]  /*2e60*/  IMAD.MOV.U32 R2, RZ, RZ, R4 ;  /* 0x000000ffff027224 */ /* 0x000fe400078e0004 */
[----:B------:R-:W-:Y:S02]  /*2e70*/  IMAD.MOV.U32 R3, RZ, RZ, R5 ;  /* 0x000000ffff037224 */ /* 0x000fe400078e0005 */
[----:B------:R-:W-:Y:S05]  /*2e80*/  BRA.U !UP0, `(.L_x_61) ;  /* 0x00000001086c7547 */ /* 0x000fea000b800000 */
[----:B------:R-:W0:Y:S01]  /*2e90*/  S2UR UR5, SR_CgaCtaId ;  /* 0x00000000000579c3 */ /* 0x000e220000008800 */
[----:B------:R-:W-:Y:S01]  /*2ea0*/  UMOV UR4, 0x400 ;  /* 0x0000040000047882 */ /* 0x000fe20000000000 */
[----:B------:R-:W-:Y:S01]  /*2eb0*/  BSSY.RECONVERGENT B1, `(.L_x_61) ;  /* 0x0000018000017945 */ /* 0x000fe20003800200 */
[----:B0-----:R-:W-:-:S09]  /*2ec0*/  ULEA UR4, UR5, UR4, 0x18 ;  /* 0x0000000405047291 */ /* 0x001fd2000f8ec0ff */
[----:B------:R-:W0:Y:S04]  /*2ed0*/  LDS.64 R6, [UR4+0x28] ;  /* 0x00002804ff067984 */ /* 0x000e280008000a00 */
[----:B----4-:R-:W1:Y:S01]  /*2ee0*/  LDS.64 R12, [UR4+0x30] ;  /* 0x00003004ff0c7984 */ /* 0x010e620008000a00 */
[----:B0-----:R-:W-:Y:S01]  /*2ef0*/  DSETP.GEU.AND P0, PT, |R4|, |R6|, PT ;  /* 0x400000060400722a */ /* 0x001fe20003f0e200 */
[----:B------:R-:W-:Y:S02]  /*2f00*/  IMAD.MOV.U32 R2, RZ, RZ, R6 ;  /* 0x000000ffff027224 */ /* 0x000fe400078e0006 */
[----:B------:R-:W-:Y:S02]  /*2f10*/  IMAD.MOV.U32 R3, RZ, RZ, R7 ;  /* 0x000000ffff037224 */ /* 0x000fe400078e0007 */
[----:B-1----:R-:W-:-:S02]  /*2f20*/  IMAD.MOV.U32 R9, RZ, RZ, R12 ;  /* 0x000000ffff097224 */ /* 0x002fc400078e000c */
        /* <DEDUP_REMOVED lines=16> */
.L_x_62:
[----:B------:R-:W-:Y:S05]  /*3030*/  BSYNC.RECONVERGENT B1 ;  /* 0x0000000000017941 */ /* 0x000fea0003800200 */
.L_x_61:
[----:B------:R-:W-:Y:S01]  /*3040*/  UISETP.GE.AND UP0, UPT, UR6, 0x61, UPT ;  /* 0x000000610600788c */ /* 0x000fe2000bf06270 */
[----:B------:R-:W-:Y:S02]  /*3050*/  IMAD.MOV.U32 R11, RZ, RZ, R9 ;  /* 0x000000ffff0b7224 */ /* 0x000fe400078e0009 */
        /* <DEDUP_REMOVED lines=30> */
.L_x_64:
[----:B------:R-:W-:Y:S05]  /*3240*/  BSYNC.RECONVERGENT B1 ;  /* 0x0000000000017941 */ /* 0x000fea0003800200 */
.L_x_63:
        /* <DEDUP_REMOVED lines=32> */
.L_x_66:
[----:B------:R-:W-:Y:S05]  /*3450*/  BSYNC.RECONVERGENT B1 ;  /* 0x0000000000017941 */ /* 0x000fea0003800200 */
.L_x_65:
        /* <DEDUP_REMOVED lines=32> */
.L_x_68:
[----:B------:R-:W-:Y:S05]  /*3660*/  BSYNC.RECONVERGENT B1 ;  /* 0x0000000000017941 */ /* 0x000fea0003800200 */
.L_x_67:
        /* <DEDUP_REMOVED lines=32> */
.L_x_70:
[----:B------:R-:W-:Y:S05]  /*3870*/  BSYNC.RECONVERGENT B1 ;  /* 0x0000000000017941 */ /* 0x000fea0003800200 */
.L_x_69:
[----:B------:R-:W-:Y:S01]  /*3880*/  UISETP.GE.AND UP0, UPT, UR6, 0xe1, UPT ;  /* 0x000000e10600788c */ /* 0x000fe2000bf06270 */
[----:B------:R-:W-:Y:S02]  /*3890*/  IMAD.MOV.U32 R14, RZ, RZ, R9 ;  /* 0x000000ffff0e7224 */ /* 0x000fe400078e0009 */
[----:B------:R-:W-:Y:S02]  /*38a0*/  IMAD.MOV.U32 R15, RZ, RZ, R0 ;  /* 0x000000ffff0f7224 */ /* 0x000fe400078e0000 */
[----:B------:R-:W-:Y:S02]  /*38b0*/  IMAD.MOV.U32 R2, RZ, RZ, R6 ;  /* 0x000000ffff027224 */ /* 0x000fe400078e0006 */
[----:B------:R-:W-:Y:S02]  /*38c0*/  IMAD.MOV.U32 R3, RZ, RZ, R7 ;  /* 0x000000ffff037224 */ /* 0x000fe400078e0007 */
[----:B------:R-:W-:Y:S05]  /*38d0*/  BRA.U !UP0, `(.L_x_34) ;  /* 0x0000003108e07547 */ /* 0x000fea000b800000 */
[----:B------:R-:W0:Y:S01]  /*38e0*/  S2UR UR5, SR_CgaCtaId ;  /* 0x00000000000579c3 */ /* 0x000e220000008800 */
[----:B------:R-:W-:Y:S02]  /*38f0*/  UMOV UR4, 0x400 ;  /* 0x0000040000047882 */ /* 0x000fe40000000000 */
[----:B0-----:R-:W-:-:S09]  /*3900*/  ULEA UR4, UR5, UR4, 0x18 ;  /* 0x0000000405047291 */ /* 0x001fd2000f8ec0ff */
[----:B------:R-:W0:Y:S04]  /*3910*/  LDS.64 R4, [UR4+0x78] ;  /* 0x00007804ff047984 */ /* 0x000e280008000a00 */
[----:B------:R-:W1:Y:S01]  /*3920*/  LDS.64 R10, [UR4+0x80] ;  /* 0x00008004ff0a7984 */ /* 0x000e620008000a00 */
        /* <DEDUP_REMOVED lines=21> */
.L_x_2:
[----:B------:R-:W1:Y:S01]  /*3a80*/  S2R R0, SR_TID.X ;  /* 0x0000000000007919 */ /* 0x000e620000002100 */
[----:B------:R-:W1:Y:S02]  /*3a90*/  LDC.64 R2, c[0x0][0x380] ;  /* 0x0000e000ff027b82 */ /* 0x000e640000000a00 */
[----:B-1----:R-:W-:-:S05]  /*3aa0*/  IMAD.WIDE.U32 R18, R0, 0x10, R2 ;  /* 0x0000001000127825 */ /* 0x002fca00078e0002 */
[----:B0-----:R-:W2:Y:S04]  /*3ab0*/  LDG.E.64.CONSTANT R20, desc[UR10][R18.64] ;  /* 0x0000000a12147981 */ /* 0x001ea8000c1e9b00 */
[----:B------:R-:W2:Y:S04]  /*3ac0*/  LDG.E.64.CONSTANT R14, desc[UR10][R18.64+0x1000] ;  /* 0x0010000a120e7981 */ /* 0x000ea8000c1e9b00 */
[----:B------:R-:W3:Y:S04]  /*3ad0*/  LDG.E.64.CONSTANT R12, desc[UR10][R18.64+0x8] ;  /* 0x0000080a120c7981 */ /* 0x000ee8000c1e9b00 */
[----:B------:R-:W3:Y:S04]  /*3ae0*/  LDG.E.64.CONSTANT R10, desc[UR10][R18.64+0x1008] ;  /* 0x0010080a120a7981 */ /* 0x000ee8000c1e9b00 */
[----:B------:R-:W4:Y:S04]  /*3af0*/  LDG.E.64.CONSTANT R8, desc[UR10][R18.64+0x2000] ;  /* 0x0020000a12087981 */ /* 0x000f28000c1e9b00 */
[----:B------:R-:W5:Y:S04]  /*3b00*/  LDG.E.64.CONSTANT R6, desc[UR10][R18.64+0x2008] ;  /* 0x0020080a12067981 */ /* 0x000f68000c1e9b00 */
[----:B------:R-:W5:Y:S04]  /*3b10*/  LDG.E.64.CONSTANT R4, desc[UR10][R18.64+0x3000] ;  /* 0x0030000a12047981 */ /* 0x000f68000c1e9b00 */
[----:B------:R-:W5:Y:S04]  /*3b20*/  LDG.E.64.CONSTANT R2, desc[UR10][R18.64+0x3008] ;  /* 0x0030080a12027981 */ /* 0x000f68000c1e9b00 */
[----:B------:R-:W5:Y:S04]  /*3b30*/  LDG.E.64.CONSTANT R16, desc[UR10][R18.64+0x4000] ;  /* 0x0040000a12107981 */ /* 0x000f68000c1e9b00 */
[----:B------:R-:W5:Y:S01]  /*3b40*/  LDG.E.64.CONSTANT R22, desc[UR10][R18.64+0x4008] ;  /* 0x0040080a12167981 */ /* 0x000f62000c1e9b00 */
[----:B------:R-:W-:Y:S01]  /*3b50*/  UISETP.GE.U32.AND UP0, UPT, UR8, 0xa00, UPT ;  /* 0x00000a000800788c */ /* 0x000fe2000bf06070 */
[----:B--2---:R-:W-:-:S14]  /*3b60*/  DSETP.GEU.AND P2, PT, |R20|, |R14|, PT ;  /* 0x4000000e1400722a */ /* 0x004fdc0003f4e200 */
[----:B---3--:R-:W-:-:S04]  /*3b70*/  @P2 ISETP.GE.U32.AND P0, PT, R12, R10, PT ;  /* 0x0000000a0c00220c */ /* 0x008fc80003f06070 */
[----:B------:R-:W-:-:S13]  /*3b80*/  @P2 ISETP.GE.AND.EX P0, PT, R13, R11, PT, P0 ;  /* 0x0000000b0d00220c */ /* 0x000fda0003f06300 */
[----:B------:R-:W-:-:S06]  /*3b90*/  @P2 DSETP.LT.OR P0, PT, |R14|, |R20|, !P0 ;  /* 0x400000140e00222a */ /* 0x000fcc0004701600 */
[----:B------:R-:W-:Y:S02]  /*3ba0*/  @P2 FSEL R20, R20, R14, P0 ;  /* 0x0000000e14142208 */ /* 0x000fe40000000000 */
[----:B------:R-:W-:Y:S02]  /*3bb0*/  @P2 FSEL R21, R21, R15, P0 ;  /* 0x0000000f15152208 */ /* 0x000fe40000000000 */
[----:B------:R-:W-:Y:S01]  /*3bc0*/  @P2 SEL R10, R12, R10, P0 ;  /* 0x0000000a0c0a2207 */ /* 0x000fe20000000000 */
[----:B------:R-:W-:Y:S01]  /*3bd0*/  @P2 IMAD.MOV.U32 R14, RZ, RZ, R20 ;  /* 0x000000ffff0e2224 */ /* 0x000fe200078e0014 */
[----:B------:R-:W-:Y:S01]  /*3be0*/  @P2 SEL R11, R13, R11, P0 ;  /* 0x0000000b0d0b2207 */ /* 0x000fe20000000000 */
[----:B------:R-:W-:-:S06]  /*3bf0*/  @P2 IMAD.MOV.U32 R15, RZ, RZ, R21 ;  /* 0x000000ffff0f2224 */ /* 0x000fcc00078e0015 */
[----:B----4-:R-:W-:-:S14]  /*3c00*/  DSETP.GEU.AND P1, PT, |R14|, |R8|, PT ;  /* 0x400000080e00722a */ /* 0x010fdc0003f2e200 */
[----:B-----5:R-:W-:-:S04]  /*3c10*/  @P1 ISETP.GE.U32.AND P0, PT, R10, R6, PT ;  /* 0x000000060a00120c */ /* 0x020fc80003f06070 */
        /* <DEDUP_REMOVED lines=8> */
[----:B------:R-:W-:-:S14]  /*3ca0*/  DSETP.GEU.AND P2, PT, |R8|, |R4|, PT ;  /* 0x400000040800722a */ /* 0x000fdc0003f4e200 */
[----:B------:R-:W-:-:S04]  /*3cb0*/  @P2 ISETP.GE.U32.AND P0, PT, R6, R2, PT ;  /* 0x000000020600220c */ /* 0x000fc80003f06070 */
        /* <DEDUP_REMOVED lines=15> */
[----:B------:R-:W-:Y:S01]  /*3db0*/  IMAD.MOV.U32 R2, RZ, RZ, RZ ;  /* 0x000000ffff027224 */ /* 0x000fe200078e00ff */
[----:B------:R-:W-:Y:S01]  /*3dc0*/  @P1 SEL R23, R3, R23, P0 ;  /* 0x0000001703171207 */ /* 0x000fe20000000000 */
[----:B------:R-:W-:Y:S02]  /*3dd0*/  IMAD.MOV.U32 R3, RZ, RZ, 0x500 ;  /* 0x00000500ff037424 */ /* 0x000fe400078e00ff */
[----:B------:R-:W-:Y:S02]  /*3de0*/  @P1 IMAD.MOV.U32 R16, RZ, RZ, R4 ;  /* 0x000000ffff101224 */ /* 0x000fe400078e0004 */
[----:B------:R-:W-:Y:S01]  /*3df0*/  @P1 IMAD.MOV.U32 R17, RZ, RZ, R5 ;  /* 0x000000ffff111224 */ /* 0x000fe200078e0005 */
[----:B------:R-:W-:Y:S06]  /*3e00*/  BRA.U !UP0, `(.L_x_71) ;  /* 0x0000000d08987547 */ /* 0x000fec000b800000 */
[----:B------:R-:W-:Y:S01]  /*3e10*/  UIADD3 UR9, UP0, UPT, UR8, -0xa00, URZ ;  /* 0xfffff60008097890 */ /* 0x000fe2000ff1e0ff */
[----:B------:R-:W-:Y:S02]  /*3e20*/  IMAD.MOV.U32 R3, RZ, RZ, 0x500 ;  /* 0x00000500ff037424 */ /* 0x000fe400078e00ff */
[----:B------:R-:W-:Y:S01]  /*3e30*/  IMAD.MOV.U32 R2, RZ, RZ, RZ ;  /* 0x000000ffff027224 */ /* 0x000fe200078e00ff */
[----:B------:R-:W-:Y:S02]  /*3e40*/  ULEA.HI.X.SX32 UR8, UR8, 0xffffffff, 0x1, UP0 ;  /* 0xffffffff08087891 */ /* 0x000fe400080f0eff */
[----:B------:R-:W-:Y:S02]  /*3e50*/  UIMAD.WIDE.U32 UR12, UR9, -0x33333333, URZ ;  /* 0xcccccccd090c78a5 */ /* 0x000fe4000f8e00ff */
[----:B------:R-:W-:Y:S02]  /*3e60*/  UIMAD.WIDE.U32 UR4, UR8, -0x33333333, URZ ;  /* 0xcccccccd080478a5 */ /* 0x000fe4000f8e00ff */
[----:B------:R-:W-:-:S02]  /*3e70*/  UISETP.GE.U32.AND UP1, UPT, UR9, 0x500, UPT ;  /* 0x000005000900788c */ /* 0x000fc4000bf26070 */
[----:B------:R-:W-:Y:S02]  /*3e80*/  UIMAD.WIDE.U32 UR4, UP0, UR9, -0x33333334, UR4 ;  /* 0xcccccccc090478a5 */ /* 0x000fe4000f800004 */
[----:B------:R-:W-:Y:S02]  /*3e90*/  UISETP.GE.U32.AND.EX UP1, UPT, UR8, URZ, UPT, UP1 ;  /* 0x000000ff0800728c */ /* 0x000fe4000bf26110 */
[----:B------:R-:W-:Y:S02]  /*3ea0*/  UIADD3.X UR7, UPT, UPT, URZ, URZ, URZ, UP0, !UPT ;  /* 0x000000ffff077290 */ /* 0x000fe400087fe4ff */
[----:B------:R-:W-:Y:S01]  /*3eb0*/  UIADD3 URZ, UP0, UPT, UR13, UR4, URZ ;  /* 0x000000040dff7290 */ /* 0x000fe2000ff1e0ff */
[----:B------:R-:W-:-:S03]  /*3ec0*/  UMOV UR6, UR5 ;  /* 0x0000000500067c82 */ /* 0x000fc60008000000 */
[----:B------:R-:W-:-:S04]  /*3ed0*/  UIMAD.WIDE.U32.X UR4, UR8, -0x33333334, UR6, UP0 ;  /* 0xcccccccc080478a5 */ /* 0x000fc800080e0406 */
[----:B------:R-:W-:-:S04]  /*3ee0*/  USHF.R.U64 UR6, UR4, 0xa, UR5 ;  /* 0x0000000a04067899 */ /* 0x000fc80008001205 */
[----:B------:R-:W-:-:S04]  /*3ef0*/  ULOP3.LUT UR7, UR6, 0x1, URZ, 0xc0, !UPT ;  /* 0x0000000106077892 */ /* 0x000fc8000f8ec0ff */
[----:B------:R-:W-:-:S04]  /*3f00*/  UISETP.NE.U32.AND UP0, UPT, UR7, 0x1, UPT ;  /* 0x000000010700788c */ /* 0x000fc8000bf05070 */
[----:B------:R-:W-:Y:S01]  /*3f10*/  UISETP.NE.U32.AND.EX UP0, UPT, URZ, URZ, UPT, UP0 ;  /* 0x000000ffff00728c */ /* 0x000fe2000bf05100 */
[----:B------:R-:W-:Y:S10]  /*3f20*/  BRA.U !UP1, `(.L_x_72) ;  /* 0x00000009093c7547 */ /* 0x000ff4000b800000 */
[----:B------:R-:W0:Y:S01]  /*3f30*/  LDCU.64 UR8, c[0x0][0x380] ;  /* 0x00007000ff0877ac */ /* 0x000e220008000a00 */
[----:B------:R-:W-:Y:S02]  /*3f40*/  IMAD.MOV.U32 R3, RZ, RZ, 0x500 ;  /* 0x00000500ff037424 */ /* 0x000fe400078e00ff */
[----:B------:R-:W-:Y:S01]  /*3f50*/  IMAD.MOV.U32 R2, RZ, RZ, RZ ;  /* 0x000000ffff027224 */ /* 0x000fe200078e00ff */
[----:B------:R-:W-:-:S04]  /*3f60*/  UIADD3 UR4, UP1, UPT, UR6, 0x1, URZ ;  /* 0x0000000106047890 */ /* 0x000fc8000ff3e0ff */
[----:B------:R-:W-:Y:S02]  /*3f70*/  ULEA.HI.X UR5, UR5, URZ, URZ, 0x16, UP1 ;  /* 0x000000ff05057291 */ /* 0x000fe400088fb4ff */
[----:B------:R-:W-:Y:S02]  /*3f80*/  ULOP3.LUT UR4, UR4, 0xfffffffe, URZ, 0xc0, !UPT ;  /* 0xfffffffe04047892 */ /* 0x000fe4000f8ec0ff */
[----:B------:R-:W-:Y:S01]  /*3f90*/  ULOP3.LUT UR5, UR5, 0x7fffff, URZ, 0xc0, !UPT ;  /* 0x007fffff05057892 */ /* 0x000fe2000f8ec0ff */
[----:B0-----:R-:W-:-:S04]  /*3fa0*/  LEA R6, P0, R0, UR8, 0x4 ;  /* 0x0000000800067c11 */ /* 0x001fc8000f8020ff */
[----:B------:R-:W-:Y:S02]  /*3fb0*/  IADD3 R6, P1, PT, R6, 0xe008, RZ ;  /* 0x0000e00806067810 */ /* 0x000fe40007f3e0ff */
[----:B------:R-:W-:-:S05]  /*3fc0*/  LEA.HI.X R5, R0, UR9, RZ, 0x4, P0 ;  /* 0x0000000900057c11 */ /* 0x000fca00080f24ff */
[----:B------:R-:W-:-:S07]  /*3fd0*/  IMAD.X R5, RZ, RZ, R5, P1 ;  /* 0x000000ffff057224 */ /* 0x000fce00008e0605 */
.L_x_73:
[----:B------:R-:W-:-:S05]  /*3fe0*/  IMAD.MOV.U32 R4, RZ, RZ, R6 ;  /* 0x000000ffff047224 */ /* 0x000fca00078e0006 */
[----:B------:R-:W2:Y:S04]  /*3ff0*/  LDG.E.64.CONSTANT R12, desc[UR10][R4.64+-0x9008] ;  /* 0xff6ff80a040c7981 */ /* 0x000ea8000c1e9b00 */
[----:B------:R-:W3:Y:S04]  /*4000*/  LDG.E.64.CONSTANT R8, desc[UR10][R4.64+-0x9000] ;  /* 0xff70000a04087981 */ /* 0x000ee8000c1e9b00 */
[----:B------:R-:W4:Y:S04]  /*4010*/  LDG.E.64.CONSTANT R10, desc[UR10][R4.64+-0x8008] ;  /* 0xff7ff80a040a7981 */ /* 0x000f28000c1e9b00 */
[----:B------:R-:W5:Y:S04]  /*4020*/  LDG.E.64.CONSTANT R6, desc[UR10][R4.64+-0x8000] ;  /* 0xff80000a04067981 */ /* 0x000f68000c1e9b00 */
[----:B------:R-:W5:Y:S04]  /*4030*/  LDG.E.64.CONSTANT R26, desc[UR10][R4.64+-0x7008] ;  /* 0xff8ff80a041a7981 */ /* 0x000f68000c1e9b00 */
[----:B------:R-:W5:Y:S04]  /*4040*/  LDG.E.64.CONSTANT R24, desc[UR10][R4.64+-0x7000] ;  /* 0xff90000a04187981 */ /* 0x000f68000c1e9b00 */
[----:B------:R-:W5:Y:S04]  /*4050*/  LDG.E.64.CONSTANT R20, desc[UR10][R4.64+-0x6008] ;  /* 0xff9ff80a04147981 */ /* 0x000f68000c1e9b00 */
[----:B------:R-:W5:Y:S01]  /*4060*/  LDG.E.64.CONSTANT R18, desc[UR10][R4.64+-0x6000] ;  /* 0xffa0000a04127981 */ /* 0x000f62000c1e9b00 */
[----:B--2---:R-:W-:-:S14]  /*4070*/  DSETP.GEU.AND P2, PT, |R16|, |R12|, PT ;  /* 0x4000000c1000722a */ /* 0x004fdc0003f4e200 */
[----:B---3--:R-:W-:-:S04]  /*4080*/  @P2 ISETP.GE.U32.AND P0, PT, R22, R8, PT ;  /* 0x000000081600220c */ /* 0x008fc80003f06070 */
[----:B------:R-:W-:-:S13]  /*4090*/  @P2 ISETP.GE.AND.EX P0, PT, R23, R9, PT, P0 ;  /* 0x000000091700220c */ /* 0x000fda0003f06300 */
[----:B------:R-:W-:-:S06]  /*40a0*/  @P2 DSETP.LT.OR P0, PT, |R12|, |R16|, !P0 ;  /* 0x400000100c00222a */ /* 0x000fcc0004701600 */
[----:B------:R-:W-:Y:S02]  /*40b0*/  @P2 FSEL R17, R17, R13, P0 ;  /* 0x0000000d11112208 */ /* 0x000fe40000000000 */
[----:B------:R-:W-:-:S03]  /*40c0*/  @P2 FSEL R14, R16, R12, P0 ;  /* 0x0000000c100e2208 */ /* 0x000fc60000000000 */
[----:B------:R-:W-:Y:S02]  /*40d0*/  @P2 IMAD.MOV.U32 R13, RZ, RZ, R17 ;  /* 0x000000ffff0d2224 */ /* 0x000fe400078e0011 */
[----:B------:R-:W2:Y:S01]  /*40e0*/  LDG.E.64.CONSTANT R16, desc[UR10][R4.64+-0x5008] ;  /* 0xffaff80a04107981 */ /* 0x000ea2000c1e9b00 */
[----:B------:R-:W-:-:S03]  /*40f0*/  @P2 IMAD.MOV.U32 R12, RZ, RZ, R14 ;  /* 0x000000ffff0c2224 */ /* 0x000fc600078e000e */
[----:B------:R-:W3:Y:S03]  /*4100*/  LDG.E.64.CONSTANT R14, desc[UR10][R4.64+-0x5000] ;  /* 0xffb0000a040e7981 */ /* 0x000ee6000c1e9b00 */
[----:B----4-:R-:W-:Y:S01]  /*4110*/  DSETP.GEU.AND P1, PT, |R12|, |R10|, PT ;  /* 0x4000000a0c00722a */ /* 0x010fe20003f2e200 */
[----:B------:R-:W-:Y:S02]  /*4120*/  @P2 SEL R8, R22, R8, P0 ;  /* 0x0000000816082207 */ /* 0x000fe40000000000 */
[----:B------:R-:W-:Y:S02]  /*4130*/  @P2 SEL R9, R23, R9, P0 ;  /* 0x0000000917092207 */ /* 0x000fe40000000000 */
[----:B------:R-:W4:Y:S09]  /*4140*/  LDG.E.64.CONSTANT R22, desc[UR10][R4.64+-0x4008] ;  /* 0xffbff80a04167981 */ /* 0x000f32000c1e9b00 */
[----:B-----5:R-:W-:-:S04]  /*4150*/  @P1 ISETP.GE.U32.AND P0, PT, R8, R6, PT ;  /* 0x000000060800120c */ /* 0x020fc80003f06070 */
[----:B------:R-:W-:-:S13]  /*4160*/  @P1 ISETP.GE.AND.EX P0, PT, R9, R7, PT, P0 ;  /* 0x000000070900120c */ /* 0x000fda0003f06300 */
[----:B------:R-:W-:-:S06]  /*4170*/  @P1 DSETP.LT.OR P0, PT, |R10|, |R12|, !P0 ;  /* 0x4000000c0a00122a */ /* 0x000fcc0004701600 */
[----:B------:R-:W-:Y:S02]  /*4180*/  @P1 FSEL R12, R12, R10, P0 ;  /* 0x0000000a0c0c1208 */ /* 0x000fe40000000000 */
[----:B------:R-:W-:-:S03]  /*4190*/  @P1 FSEL R13, R13, R11, P0 ;  /* 0x0000000b0d0d1208 */ /* 0x000fc60000000000 */
[----:B------:R-:W-:Y:S02]  /*41a0*/  @P1 IMAD.MOV.U32 R10, RZ, RZ, R12 ;  /* 0x000000ffff0a1224 */ /* 0x000fe400078e000c */
[----:B------:R-:W-:Y:S02]  /*41b0*/  @P1 IMAD.MOV.U32 R11, RZ, RZ, R13 ;  /* 0x000000ffff0b1224 */ /* 0x000fe400078e000d */
[----:B------:R-:W5:Y:S04]  /*41c0*/  LDG.E.64.CONSTANT R12, desc[UR10][R4.64+-0x4000] ;  /* 0xffc0000a040c7981 */ /* 0x000f68000c1e9b00 */
[----:B------:R-:W-:Y:S01]  /*41d0*/  DSETP.GEU.AND P2, PT, |R10|, |R26|, PT ;  /* 0x4000001a0a00722a */ /* 0x000fe20003f4e200 */
[----:B------:R-:W-:Y:S02]  /*41e0*/  @P1 SEL R6, R8, R6, P0 ;  /* 0x0000000608061207 */ /* 0x000fe40000000000 */
[----:B------:R-:W-:-:S11]  /*41f0*/  @P1 SEL R7, R9, R7, P0 ;  /* 0x0000000709071207 */ /* 0x000fd60000000000 */
[----:B------:R-:W-:-:S04]  /*4200*/  @P2 ISETP.GE.U32.AND P0, PT, R6, R24, PT ;  /* 0x000000180600220c */ /* 0x000fc80003f06070 */
[----:B------:R-:W-:-:S13]  /*4210*/  @P2 ISETP.GE.AND.EX P0, PT, R7, R25, PT, P0 ;  /* 0x000000190700220c */ /* 0x000fda0003f06300 */
[----:B------:R-:W-:-:S06]  /*4220*/  @P2 DSETP.LT.OR P0, PT, |R26|, |R10|, !P0 ;  /* 0x4000000a1a00222a */ /* 0x000fcc0004701600 */
[----:B------:R-:W-:Y:S02]  /*4230*/  @P2 FSEL R8, R10, R26, P0 ;  /* 0x0000001a0a082208 */ /* 0x000fe40000000000 */
[----:B------:R-:W-:-:S03]  /*4240*/  @P2 FSEL R11, R11, R27, P0 ;  /* 0x0000001b0b0b2208 */ /* 0x000fc60000000000 */
[----:B------:R-:W-:Y:S02]  /*4250*/  @P2 IMAD.MOV.U32 R26, RZ, RZ, R8 ;  /* 0x000000ffff1a2224 */ /* 0x000fe400078e0008 */
[----:B------:R-:W-:Y:S01]  /*4260*/  @P2 IMAD.MOV.U32 R27, RZ, RZ, R11 ;  /* 0x000000ffff1b2224 */ /* 0x000fe200078e000b */
[----:B------:R-:W5:Y:S04]  /*4270*/  LDG.E.64.CONSTANT R8, desc[UR10][R4.64+-0x3000] ;  /* 0xffd0000a04087981 */ /* 0x000f68000c1e9b00 */
[----:B------:R-:W5:Y:S01]  /*4280*/  LDG.E.64.CONSTANT R10, desc[UR10][R4.64+-0x3008] ;  /* 0xffcff80a040a7981 */ /* 0x000f62000c1e9b00 */
        /* <DEDUP_REMOVED lines=10> */
[----:B------:R-:W5:Y:S01]  /*4330*/  LDG.E.64.CONSTANT R6, desc[UR10][R4.64+-0x2008] ;  /* 0xffdff80a04067981 */ /* 0x000f62000c1e9b00 */
[----:B------:R-:W-:Y:S02]  /*4340*/  @P1 SEL R18, R24, R18, P0 ;  /* 0x0000001218121207 */ /* 0x000fe40000000000 */
[----:B------:R-:W-:Y:S02]  /*4350*/  @P1 SEL R19, R25, R19, P0 ;  /* 0x0000001319131207 */ /* 0x000fe40000000000 */
        /* <DEDUP_REMOVED lines=8> */
[----:B------:R-:W-:Y:S02]  /*43e0*/  @P2 IMAD.MOV.U32 R17, RZ, RZ, R21 ;  /* 0x000000ffff112224 */ /* 0x000fe400078e0015 */
[----:B------:R-:W2:Y:S04]  /*43f0*/  LDG.E.64.CONSTANT R20, desc[UR10][R4.64+-0x1008] ;  /* 0xffeff80a04147981 */ /* 0x000ea8000c1e9b00 */
[----:B----4-:R-:W-:Y:S01]  /*4400*/  DSETP.GEU.AND P1, PT, |R16|, |R22|, PT ;  /* 0x400000161000722a */ /* 0x010fe20003f2e200 */
[----:B------:R-:W-:Y:S02]  /*4410*/  @P2 SEL R14, R18, R14, P0 ;  /* 0x0000000e120e2207 */ /* 0x000fe40000000000 */
[----:B------:R-:W-:-:S02]  /*4420*/  @P2 SEL R15, R19, R15, P0 ;  /* 0x0000000f130f2207 */ /* 0x000fc40000000000 */
[----:B------:R-:W3:Y:S09]  /*4430*/  LDG.E.64.CONSTANT R18, desc[UR10][R4.64+-0x1000] ;  /* 0xfff0000a04127981 */ /* 0x000ef2000c1e9b00 */
[----:B-----5:R-:W-:-:S04]  /*4440*/  @P1 ISETP.GE.U32.AND P0, PT, R14, R12, PT ;  /* 0x0000000c0e00120c */ /* 0x020fc80003f06070 */
[----:B------:R-:W-:Y:S01]  /*4450*/  @P1 ISETP.GE.AND.EX P0, PT, R15, R13, PT, P0 ;  /* 0x0000000d0f00120c */ /* 0x000fe20003f06300 */
[----:B------:R-:W-:Y:S02]  /*4460*/  IMAD.MOV.U32 R26, RZ, RZ, R22 ;  /* 0x000000ffff1a7224 */ /* 0x000fe400078e0016 */
[----:B------:R-:W-:-:S10]  /*4470*/  IMAD.MOV.U32 R27, RZ, RZ, R23 ;  /* 0x000000ffff1b7224 */ /* 0x000fd400078e0017 */
[----:B------:R-:W-:Y:S01]  /*4480*/  @P1 DSETP.LT.OR P0, PT, |R22|, |R16|, !P0 ;  /* 0x400000101600122a */ /* 0x000fe20004701600 */
[----:B------:R-:W4:Y:S05]  /*4490*/  LDG.E.64.CONSTANT R22, desc[UR10][R4.64] ;  /* 0x0000000a04167981 */ /* 0x000f2a000c1e9b00 */
        /* <DEDUP_REMOVED lines=14> */
[----:B------:R-:W-:-:S06]  /*4580*/  @P2 IMAD.MOV.U32 R11, RZ, RZ, R27 ;  /* 0x000000ffff0b2224 */ /* 0x000fcc00078e001b */
        /* <DEDUP_REMOVED lines=10> */
[----:B------:R-:W-:Y:S02]  /*4630*/  @P1 SEL R24, R8, R24, P0 ;  /* 0x0000001808181207 */ /* 0x000fe40000000000 */
[----:B------:R-:W-:Y:S01]  /*4640*/  @P1 SEL R25, R9, R25, P0 ;  /* 0x0000001909191207 */ /* 0x000fe20000000000 */
[----:B------:R-:W-:-:S04]  /*4650*/  UIADD3 UR4, UP1, UPT, UR4, -0x2, URZ ;  /* 0xfffffffe04047890 */ /* 0x000fc8000ff3e0ff */
[----:B------:R-:W-:Y:S02]  /*4660*/  UIADD3.X UR5, UPT, UPT, UR5, -0x1, URZ, UP1, !UPT ;  /* 0xffffffff05057890 */ /* 0x000fe40008ffe4ff */
[----:B------:R-:W-:-:S04]  /*4670*/  UISETP.NE.U32.AND UP1, UPT, UR4, URZ, UPT ;  /* 0x000000ff0400728c */ /* 0x000fc8000bf25070 */
[----:B------:R-:W-:Y:S01]  /*4680*/  UISETP.NE.AND.EX UP1, UPT, UR5, URZ, UPT, UP1 ;  /* 0x000000ff0500728c */ /* 0x000fe2000bf25310 */
[----:B--2---:R-:W-:-:S14]  /*4690*/  DSETP.GEU.AND P2, PT, |R6|, |R20|, PT ;  /* 0x400000140600722a */ /* 0x004fdc0003f4e200 */
[----:B---3--:R-:W-:-:S04]  /*46a0*/  @P2 ISETP.GE.U32.AND P0, PT, R24, R18, PT ;  /* 0x000000121800220c */ /* 0x008fc80003f06070 */
[----:B------:R-:W-:-:S13]  /*46b0*/  @P2 ISETP.GE.AND.EX P0, PT, R25, R19, PT, P0 ;  /* 0x000000131900220c */ /* 0x000fda0003f06300 */
[----:B------:R-:W-:-:S06]  /*46c0*/  @P2 DSETP.LT.OR P0, PT, |R20|, |R6|, !P0 ;  /* 0x400000061400222a */ /* 0x000fcc0004701600 */
[----:B------:R-:W-:Y:S02]  /*46d0*/  @P2 FSEL R6, R6, R20, P0 ;  /* 0x0000001406062208 */ /* 0x000fe40000000000 */
[----:B------:R-:W-:-:S03]  /*46e0*/  @P2 FSEL R7, R7, R21, P0 ;  /* 0x0000001507072208 */ /* 0x000fc60000000000 */
[----:B------:R-:W-:Y:S02]  /*46f0*/  @P2 IMAD.MOV.U32 R20, RZ, RZ, R6 ;  /* 0x000000ffff142224 */ /* 0x000fe400078e0006 */
[----:B------:R-:W-:-:S06]  /*4700*/  @P2 IMAD.MOV.U32 R21, RZ, RZ, R7 ;  /* 0x000000ffff152224 */ /* 0x000fcc00078e0007 */
[----:B-----5:R-:W-:Y:S01]  /*4710*/  DSETP.GEU.AND P1, PT, |R20|, |R16|, PT ;  /* 0x400000101400722a */ /* 0x020fe20003f2e200 */
[----:B------:R-:W-:Y:S02]  /*4720*/  @P2 SEL R18, R24, R18, P0 ;  /* 0x0000001218122207 */ /* 0x000fe40000000000 */
[----:B------:R-:W-:-:S11]  /*4730*/  @P2 SEL R19, R25, R19, P0 ;  /* 0x0000001319132207 */ /* 0x000fd60000000000 */
[----:B----4-:R-:W-:-:S04]  /*4740*/  @P1 ISETP.GE.U32.AND P0, PT, R18, R22, PT ;  /* 0x000000161200120c */ /* 0x010fc80003f06070 */
[----:B------:R-:W-:Y:S02]  /*4750*/  @P1 ISETP.GE.AND.EX P0, PT, R19, R23, PT, P0 ;  /* 0x000000171300120c */ /* 0x000fe40003f06300 */
[----:B------:R-:W-:-:S05]  /*4760*/  IADD3 R6, P2, PT, R4, 0xa000, RZ ;  /* 0x0000a00004067810 */ /* 0x000fca0007f5e0ff */
[----:B------:R-:W-:-:S06]  /*4770*/  IMAD.X R5, RZ, RZ, R5, P2 ;  /* 0x000000ffff057224 */ /* 0x000fcc00010e0605 */
[----:B------:R-:W-:Y:S01]  /*4780*/  @P1 DSETP.LT.OR P0, PT, |R16|, |R20|, !P0 ;  /* 0x400000141000122a */ /* 0x000fe20004701600 */
[----:B------:R-:W-:-:S05]  /*4790*/  IADD3 R3, P2, PT, R3, 0xa00, RZ ;  /* 0x00000a0003037810 */ /* 0x000fca0007f5e0ff */
[----:B------:R-:W-:Y:S02]  /*47a0*/  @P1 FSEL R4, R20, R16, P0 ;  /* 0x0000001014041208 */ /* 0x000fe40000000000 */
[----:B------:R-:W-:Y:S01]  /*47b0*/  @P1 FSEL R21, R21, R17, P0 ;  /* 0x0000001115151208 */ /* 0x000fe20000000000 */
[----:B------:R-:W-:Y:S01]  /*47c0*/  IMAD.X R2, RZ, RZ, R2, P2 ;  /* 0x000000ffff027224 */ /* 0x000fe200010e0602 */
[----:B------:R-:W-:Y:S01]  /*47d0*/  @P1 SEL R22, R18, R22, P0 ;  /* 0x0000001612161207 */ /* 0x000fe20000000000 */
[----:B------:R-:W-:Y:S01]  /*47e0*/  @P1 IMAD.MOV.U32 R16, RZ, RZ, R4 ;  /* 0x000000ffff101224 */ /* 0x000fe200078e0004 */
[----:B------:R-:W-:Y:S01]  /*47f0*/  @P1 SEL R23, R19, R23, P0 ;  /* 0x0000001713171207 */ /* 0x000fe20000000000 */
[----:B------:R-:W-:Y:S01]  /*4800*/  @P1 IMAD.MOV.U32 R17, RZ, RZ, R21 ;  /* 0x000000ffff111224 */ /* 0x000fe200078e0015 */
[----:B------:R-:W-:Y:S06]  /*4810*/  BRA.U UP1, `(.L_x_73) ;  /* 0xfffffff501f07547 */ /* 0x000fec000b83ffff */
.L_x_72:
[----:B------:R-:W-:Y:S05]  /*4820*/  BRA.U !UP0, `(.L_x_71) ;  /* 0x0000000508107547 */ /* 0x000fea000b800000 */
[----:B------:R-:W0:Y:S02]  /*4830*/  LDC.64 R4, c[0x0][0x380] ;  /* 0x0000e000ff047b82 */ /* 0x000e240000000a00 */
[----:B0-----:R-:W-:-:S03]  /*4840*/  IMAD.WIDE.U32 R4, R0, 0x10, R4 ;  /* 0x0000001000047825 */ /* 0x001fc600078e0004 */
[----:B------:R-:W-:-:S04]  /*4850*/  LEA R24, P0, R3, R4, 0x4 ;  /* 0x0000000403187211 */ /* 0x000fc800078020ff */
[----:B------:R-:W-:-:S05]  /*4860*/  LEA.HI.X R25, R3, R5, R2, 0x4, P0 ;  /* 0x0000000503197211 */ /* 0x000fca00000f2402 */
[----:B------:R-:W2:Y:S04]  /*4870*/  LDG.E.64.CONSTANT R20, desc[UR10][R24.64] ;  /* 0x0000000a18147981 */ /* 0x000ea8000c1e9b00 */
[----:B------:R-:W3:Y:S04]  /*4880*/  LDG.E.64.CONSTANT R18, desc[UR10][R24.64+0x8] ;  /* 0x0000080a18127981 */ /* 0x000ee8000c1e9b00 */
[----:B------:R-:W4:Y:S04]  /*4890*/  LDG.E.64.CONSTANT R14, desc[UR10][R24.64+0x1000] ;  /* 0x0010000a180e7981 */ /* 0x000f28000c1e9b00 */
[----:B------:R-:W5:Y:S04]  /*48a0*/  LDG.E.64.CONSTANT R12, desc[UR10][R24.64+0x1008] ;  /* 0x0010080a180c7981 */ /* 0x000f68000c1e9b00 */
        /* <DEDUP_REMOVED lines=16> */
[----:B------:R-:W-:-:S11]  /*49b0*/  @P2 SEL R19, R23, R19, P0 ;  /* 0x0000001317132207 */ /* 0x000fd60000000000 */
[----:B-----5:R-:W-:-:S04]  /*49c0*/  @P1 ISETP.GE.U32.AND P0, PT, R18, R12, PT ;  /* 0x0000000c1200120c */ /* 0x020fc80003f06070 */
        /* <DEDUP_REMOVED lines=27> */
[----:B------:R-:W-:Y:S02]  /*4b80*/  @P1 SEL R5, R9, R5, P0 ;  /* 0x0000000509051207 */ /* 0x000fe40000000000 */
[----:B------:R-:W-:-:S05]  /*4b90*/  IADD3 R3, P1, PT, R3, 0x500, RZ ;  /* 0x0000050003037810 */ /* 0x000fca0007f3e0ff */
[----:B------:R-:W-:Y:S01]  /*4ba0*/  IMAD.X R2, RZ, RZ, R2, P1 ;  /* 0x000000ffff027224 */ /* 0x000fe200008e0602 */
[----:B--2---:R-:W-:-:S14]  /*4bb0*/  DSETP.GEU.AND P2, PT, |R6|, |R16|, PT ;  /* 0x400000100600722a */ /* 0x004fdc0003f4e200 */
[----:B------:R-:W-:-:S04]  /*4bc0*/  @P2 ISETP.GE.U32.AND P0, PT, R4, R26, PT ;  /* 0x0000001a0400220c */ /* 0x000fc80003f06070 */
[----:B------:R-:W-:-:S13]  /*4bd0*/  @P2 ISETP.GE.AND.EX P0, PT, R5, R27, PT, P0 ;  /* 0x0000001b0500220c */ /* 0x000fda0003f06300 */
[----:B------:R-:W-:-:S06]  /*4be0*/  @P2 DSETP.LT.OR P0, PT, |R16|, |R6|, !P0 ;  /* 0x400000061000222a */ /* 0x000fcc0004701600 */
[----:B------:R-:W-:Y:S02]  /*4bf0*/  @P2 FSEL R6, R6, R16, P0 ;  /* 0x0000001006062208 */ /* 0x000fe40000000000 */
[----:B------:R-:W-:Y:S02]  /*4c00*/  @P2 FSEL R7, R7, R17, P0 ;  /* 0x0000001107072208 */ /* 0x000fe40000000000 */
[----:B------:R-:W-:Y:S02]  /*4c10*/  @P2 SEL R26, R4, R26, P0 ;  /* 0x0000001a041a2207 */ /* 0x000fe40000000000 */
[----:B------:R-:W-:Y:S01]  /*4c20*/  @P2 SEL R27, R5, R27, P0 ;  /* 0x0000001b051b2207 */ /* 0x000fe20000000000 */
[----:B------:R-:W-:Y:S02]  /*4c30*/  @P2 IMAD.MOV.U32 R16, RZ, RZ, R6 ;  /* 0x000000ffff102224 */ /* 0x000fe400078e0006 */
[----:B------:R-:W-:Y:S02]  /*4c40*/  @P2 IMAD.MOV.U32 R17, RZ, RZ, R7 ;  /* 0x000000ffff112224 */ /* 0x000fe400078e0007 */
[----:B------:R-:W-:-:S02]  /*4c50*/  IMAD.MOV.U32 R22, RZ, RZ, R26 ;  /* 0x000000ffff167224 */ /* 0x000fc400078e001a */
[----:B------:R-:W-:-:S07]  /*4c60*/  IMAD.MOV.U32 R23, RZ, RZ, R27 ;  /* 0x000000ffff177224 */ /* 0x000fce00078e001b */
.L_x_71:
[----:B------:R-:W0:Y:S02]  /*4c70*/  LDCU UR4, c[0x0][0x390] ;  /* 0x00007200ff0477ac */ /* 0x000e240008000800 */
[----:B0-----:R-:W-:Y:S02]  /*4c80*/  USHF.R.S32.HI UR5, URZ, 0x1f, UR4 ;  /* 0x0000001fff057899 */ /* 0x001fe40008011404 */
[----:B------:R-:W-:-:S04]  /*4c90*/  ISETP.GE.U32.AND P0, PT, R3, UR4, PT ;  /* 0x0000000403007c0c */ /* 0x000fc8000bf06070 */
[----:B------:R-:W-:-:S13]  /*4ca0*/  ISETP.GE.AND.EX P0, PT, R2, UR5, PT, P0 ;  /* 0x0000000502007c0c */ /* 0x000fda000bf06300 */
[----:B------:R-:W-:Y:S05]  /*4cb0*/  @P0 BRA `(.L_x_74) ;  /* 0x00000008009c0947 */ /* 0x000fea0003800000 */
[----:B------:R-:W-:Y:S01]  /*4cc0*/  IADD3 R21, PT, PT, -R3, UR4, RZ ;  /* 0x0000000403157c10 */ /* 0x000fe2000fffe1ff */
[----:B------:R-:W-:Y:S03]  /*4cd0*/  BSSY.RECONVERGENT B1, `(.L_x_74) ;  /* 0x00000a5000017945 */ /* 0x000fe60003800200 */
[----:B------:R-:W-:-:S13]  /*4ce0*/  ISETP.GE.AND P0, PT, R0, R21, PT ;  /* 0x000000150000720c */ /* 0x000fda0003f06270 */
[----:B------:R-:W-:Y:S05]  /*4cf0*/  @P0 BRA `(.L_x_75) ;  /* 0x0000000800880947 */ /* 0x000fea0003800000 */
[----:B------:R-:W-:Y:S01]  /*4d00*/  LOP3.LUT R12, RZ, R0, RZ, 0x33, !PT ;  /* 0x00000000ff0c7212 */ /* 0x000fe200078e33ff */
[----:B------:R-:W-:Y:S01]  /*4d10*/  BSSY.RECONVERGENT B2, `(.L_x_76) ;  /* 0x0000032000027945 */ /* 0x000fe20003800200 */
[----:B------:R-:W-:Y:S02]  /*4d20*/  IMAD.MOV.U32 R20, RZ, RZ, R0 ;  /* 0x000000ffff147224 */ /* 0x000fe400078e0000 */
[----:B------:R-:W-:-:S04]  /*4d30*/  IADD3 R12, PT, PT, -R3, UR4, R12 ;  /* 0x00000004030c7c10 */ /* 0x000fc8000fffe10c */
[----:B------:R-:W-:-:S04]  /*4d40*/  LOP3.LUT R4, R12, 0x300, RZ, 0xc0, !PT ;  /* 0x000003000c047812 */ /* 0x000fc800078ec0ff */
[----:B------:R-:W-:-:S13]  /*4d50*/  ISETP.NE.AND P0, PT, R4, 0x300, PT ;  /* 0x000003000400780c */ /* 0x000fda0003f05270 */
[----:B------:R-:W-:Y:S05]  /*4d60*/  @!P0 BRA `(.L_x_77) ;  /* 0x0000000000b08947 */ /* 0x000fea0003800000 */
[----:B------:R-:W0:Y:S01]  /*4d70*/  LDCU.64 UR6, c[0x0][0x380] ;  /* 0x00007000ff0677ac */ /* 0x000e220008000a00 */
[----:B------:R-:W-:Y:S01]  /*4d80*/  IADD3 R5, P0, PT, R0, R3, RZ ;  /* 0x0000000300057210 */ /* 0x000fe20007f1e0ff */
[----:B------:R-:W-:Y:S01]  /*4d90*/  IMAD.MOV.U32 R20, RZ, RZ, R0 ;  /* 0x000000ffff147224 */ /* 0x000fe200078e0000 */
[----:B------:R-:W-:-:S03]  /*4da0*/  LEA.HI R4, R12, 0x1, RZ, 0x18 ;  /* 0x000000010c047811 */ /* 0x000fc600078fc0ff */
[----:B------:R-:W-:Y:S01]  /*4db0*/  IMAD.X R6, RZ, RZ, R2, P0 ;  /* 0x000000ffff067224 */ /* 0x000fe200000e0602 */
[----:B------:R-:W-:-:S05]  /*4dc0*/  LOP3.LUT R4, R4, 0x3, RZ, 0xc0, !PT ;  /* 0x0000000304047812 */ /* 0x000fca00078ec0ff */
[----:B------:R-:W-:Y:S01]  /*4dd0*/  IMAD.MOV R13, RZ, RZ, -R4 ;  /* 0x000000ffff0d7224 */ /* 0x000fe200078e0a04 */
[----:B0-----:R-:W-:-:S04]  /*4de0*/  LEA R14, P1, R5, UR6, 0x4 ;  /* 0x00000006050e7c11 */ /* 0x001fc8000f8220ff */
[----:B------:R-:W-:-:S09]  /*4df0*/  LEA.HI.X R5, R5, UR7, R6, 0x4, P1 ;  /* 0x0000000705057c11 */ /* 0x000fd200088f2406 */
.L_x_80:
[----:B------:R-:W-:-:S05]  /*4e00*/  IMAD.MOV.U32 R4, RZ, RZ, R14 ;  /* 0x000000ffff047224 */ /* 0x000fca00078e000e */
[----:B------:R-:W2:Y:S04]  /*4e10*/  LDG.E.64.CONSTANT R8, desc[UR10][R4.64] ;  /* 0x0000000a04087981 */ /* 0x000ea8000c1e9b00 */
[----:B------:R-:W3:Y:S01]  /*4e20*/  LDG.E.64.CONSTANT R6, desc[UR10][R4.64+0x8] ;  /* 0x0000080a04067981 */ /* 0x000ee2000c1e9b00 */
[----:B------:R-:W-:Y:S01]  /*4e30*/  VIADD R13, R13, 0x1 ;  /* 0x000000010d0d7836 */ /* 0x000fe20000000000 */
[----:B------:R-:W-:Y:S01]  /*4e40*/  BSSY.RECONVERGENT B3, `(.L_x_78) ;  /* 0x000001b000037945 */ /* 0x000fe20003800200 */
[----:B------:R-:W-:Y:S01]  /*4e50*/  IMAD.MOV.U32 R15, RZ, RZ, R22 ;  /* 0x000000ffff0f7224 */ /* 0x000fe200078e0016 */
        /* <DEDUP_REMOVED lines=25> */
.L_x_79:
[----:B------:R-:W-:Y:S05]  /*4ff0*/  BSYNC.RECONVERGENT B3 ;  /* 0x0000000000037941 */ /* 0x000fea0003800200 */
.L_x_78:
[----:B------:R-:W-:Y:S02]  /*5000*/  IMAD.X R5, RZ, RZ, R5, P3 ;  /* 0x000000ffff057224 */ /* 0x000fe400018e0605 */
[----:B------:R-:W-:Y:S01]  /*5010*/  VIADD R20, R20, 0x100 ;  /* 0x0000010014147836 */ /* 0x000fe20000000000 */
[----:B------:R-:W-:Y:S06]  /*5020*/  @P2 BRA `(.L_x_80) ;  /* 0xfffffffc00742947 */ /* 0x000fec000383ffff */
.L_x_77:
[----:B------:R-:W-:Y:S05]  /*5030*/  BSYNC.RECONVERGENT B2 ;  /* 0x0000000000027941 */ /* 0x000fea0003800200 */
.L_x_76:
[----:B------:R-:W-:-:S13]  /*5040*/  ISETP.GE.U32.AND P0, PT, R12, 0x300, PT ;  /* 0x000003000c00780c */ /* 0x000fda0003f06070 */
[----:B------:R-:W-:Y:S05]  /*5050*/  @!P0 BRA `(.L_x_75) ;  /* 0x0000000400b08947 */ /* 0x000fea0003800000 */
[----:B------:R-:W0:Y:S01]  /*5060*/  LDCU.64 UR6, c[0x0][0x380] ;  /* 0x00007000ff0677ac */ /* 0x000e220008000a00 */
[----:B------:R-:W-:-:S05]  /*5070*/  IADD3 R3, P0, PT, R20, R3, RZ ;  /* 0x0000000314037210 */ /* 0x000fca0007f1e0ff */
[----:B------:R-:W-:Y:S01]  /*5080*/  IMAD.X R2, RZ, RZ, R2, P0 ;  /* 0x000000ffff027224 */ /* 0x000fe200000e0602 */
[----:B0-----:R-:W-:-:S04]  /*5090*/  LEA R8, P1, R3, UR6, 0x4 ;  /* 0x0000000603087c11 */ /* 0x001fc8000f8220ff */
[----:B------:R-:W-:Y:S02]  /*50a0*/  IADD3 R8, P0, PT, R8, 0x3008, RZ ;  /* 0x0000300808087810 */ /* 0x000fe40007f1e0ff */
[----:B------:R-:W-:-:S05]  /*50b0*/  LEA.HI.X R9, R3, UR7, R2, 0x4, P1 ;  /* 0x0000000703097c11 */ /* 0x000fca00088f2402 */
[----:B------:R-:W-:-:S07]  /*50c0*/  IMAD.X R9, RZ, RZ, R9, P0 ;  /* 0x000000ffff097224 */ /* 0x000fce00000e0609 */
.L_x_89:
[----:B------:R-:W2:Y:S04]  /*50d0*/  LDG.E.64.CONSTANT R10, desc[UR10][R8.64+-0x3008] ;  /* 0xffcff80a080a7981 */ /* 0x000ea8000c1e9b00 */
[----:B------:R-:W3:Y:S04]  /*50e0*/  LDG.E.64.CONSTANT R12, desc[UR10][R8.64+-0x3000] ;  /* 0xffd0000a080c7981 */ /* 0x000ee8000c1e9b00 */
[----:B------:R0:W5:Y:S04]  /*50f0*/  LDG.E.64.CONSTANT R6, desc[UR10][R8.64+-0x2008] ;  /* 0xffdff80a08067981 */ /* 0x000168000c1e9b00 */
        /* <DEDUP_REMOVED lines=22> */
.L_x_82:
[----:B------:R-:W-:Y:S05]  /*5260*/  BSYNC.RECONVERGENT B2 ;  /* 0x0000000000027941 */ /* 0x000fea0003800200 */
.L_x_81:
        /* <DEDUP_REMOVED lines=25> */
.L_x_84:
[----:B------:R-:W-:Y:S05]  /*5400*/  BSYNC.RECONVERGENT B2 ;  /* 0x0000000000027941 */ /* 0x000fea0003800200 */
.L_x_83:
        /* <DEDUP_REMOVED lines=21> */
.L_x_86:
[----:B------:R-:W-:Y:S05]  /*5560*/  BSYNC.RECONVERGENT B2 ;  /* 0x0000000000027941 */ /* 0x000fea0003800200 */
.L_x_85:
        /* <DEDUP_REMOVED lines=21> */
.L_x_88:
[----:B------:R-:W-:Y:S05]  /*56c0*/  BSYNC.RECONVERGENT B2 ;  /* 0x0000000000027941 */ /* 0x000fea0003800200 */
.L_x_87:
[----:B------:R-:W-:Y:S01]  /*56d0*/  VIADD R20, R20, 0x400 ;  /* 0x0000040014147836 */ /* 0x000fe20000000000 */
[----:B------:R-:W-:-:S04]  /*56e0*/  IADD3 R8, P1, PT, R8, 0x4000, RZ ;  /* 0x0000400008087810 */ /* 0x000fc80007f3e0ff */
[----:B------:R-:W-:Y:S01]  /*56f0*/  ISETP.GE.AND P0, PT, R20, R21, PT ;  /* 0x000000151400720c */ /* 0x000fe20003f06270 */
[----:B------:R-:W-:-:S12]  /*5700*/  IMAD.X R9, RZ, RZ, R9, P1 ;  /* 0x000000ffff097224 */ /* 0x000fd800008e0609 */
[----:B------:R-:W-:Y:S05]  /*5710*/  @!P0 BRA `(.L_x_89) ;  /* 0xfffffff8006c8947 */ /* 0x000fea000383ffff */
.L_x_75:
[----:B------:R-:W-:Y:S05]  /*5720*/  BSYNC.RECONVERGENT B1 ;  /* 0x0000000000017941 */ /* 0x000fea0003800200 */
.L_x_74:
[----:B------:R-:W0:Y:S01]  /*5730*/  S2R R8, SR_LANEID ;  /* 0x0000000000087919 */ /* 0x000e220000000000 */
[----:B------:R-:W-:Y:S01]  /*5740*/  BSSY.RECONVERGENT B1, `(.L_x_90) ;  /* 0x000001f000017945 */ /* 0x000fe20003800200 */
[----:B------:R-:W-:Y:S01]  /*5750*/  IMAD.MOV.U32 R11, RZ, RZ, R22 ;  /* 0x000000ffff0b7224 */ /* 0x000fe200078e0016 */
[----:B------:R1:W2:Y:S01]  /*5760*/  SHFL.DOWN PT, R4, R16, 0x1, 0x1f ;  /* 0x08201f0010047f89 */ /* 0x0002a200000e0000 */
[----:B------:R-:W-:Y:S02]  /*5770*/  IMAD.MOV.U32 R12, RZ, RZ, R23 ;  /* 0x000000ffff0c7224 */ /* 0x000fe400078e0017 */
[----:B------:R-:W-:Y:S01]  /*5780*/  IMAD.MOV.U32 R2, RZ, RZ, R16 ;  /* 0x000000ffff027224 */ /* 0x000fe200078e0010 */
[----:B------:R1:W3:Y:S01]  /*5790*/  SHFL.DOWN PT, R5, R17, 0x1, 0x1f ;  /* 0x08201f0011057f89 */ /* 0x0002e200000e0000 */
        /* <DEDUP_REMOVED lines=25> */
.L_x_91:
[----:B------:R-:W-:Y:S05]  /*5930*/  BSYNC.RECONVERGENT B1 ;  /* 0x0000000000017941 */ /* 0x000fea0003800200 */
.L_x_90:
        /* <DEDUP_REMOVED lines=31> */
.L_x_93:
[----:B------:R-:W-:Y:S05]  /*5b30*/  BSYNC.RECONVERGENT B1 ;  /* 0x0000000000017941 */ /* 0x000fea0003800200 */
.L_x_92:
[----:B------:R-:W-:Y:S01]  /*5b40*/  ISETP.GT.AND P0, PT, R8, 0x1b, PT ;  /* 0x0000001b0800780c */ /* 0x000fe20003f04270 */
[----:B-1----:R1:W1:Y:S01]  /*5b50*/  SHFL.DOWN PT, R6, R4, 0x4, 0x1f ;  /* 0x08801f0004067f89 */ /* 0x00226200000e0000 */
[----:B------:R-:W-:Y:S01]  /*5b60*/  BSSY.RECONVERGENT B1, `(.L_x_94) ;  /* 0x000001d000017945 */ /* 0x000fe20003800200 */
[----:B0-----:R-:W-:Y:S02]  /*5b70*/  IMAD.MOV.U32 R11, RZ, RZ, R9 ;  /* 0x000000ffff0b7224 */ /* 0x001fe400078e0009 */
[----:B--2---:R0:W2:Y:S01]  /*5b80*/  SHFL.DOWN PT, R7, R5, 0x4, 0x1f ;  /* 0x08801f0005077f89 */ /* 0x0040a200000e0000 */
[----:B------:R-:W-:Y:S02]  /*5b90*/  IMAD.MOV.U32 R12, RZ, RZ, R10 ;  /* 0x000000ffff0c7224 */ /* 0x000fe400078e000a */
[----:B------:R-:W-:Y:S01]  /*5ba0*/  IMAD.MOV.U32 R2, RZ, RZ, R4 ;  /* 0x000000ffff027224 */ /* 0x000fe200078e0004 */
[----:B---3--:R0:W3:Y:S01]  /*5bb0*/  SHFL.DOWN PT, R14, R9, 0x4, 0x1f ;  /* 0x08801f00090e7f89 */ /* 0x0080e200000e0000 */
[----:B------:R-:W-:-:S03]  /*5bc0*/  IMAD.MOV.U32 R3, RZ, RZ, R5 ;  /* 0x000000ffff037224 */ /* 0x000fc600078e0005 */
[----:B----4-:R0:W4:Y:S01]  /*5bd0*/  SHFL.DOWN PT, R13, R10, 0x4, 0x1f ;  /* 0x08801f000a0d7f89 */ /* 0x01012200000e0000 */
        /* <DEDUP_REMOVED lines=21> */
.L_x_95:
[----:B------:R-:W-:Y:S05]  /*5d30*/  BSYNC.RECONVERGENT B1 ;  /* 0x0000000000017941 */ /* 0x000fea0003800200 */
.L_x_94:
        /* <DEDUP_REMOVED lines=31> */
.L_x_97:
[----:B------:R-:W-:Y:S05]  /*5f30*/  BSYNC.RECONVERGENT B1 ;  /* 0x0000000000017941 */ /* 0x000fea0003800200 */
.L_x_96:
[----:B------:R-:W-:Y:S01]  /*5f40*/  ISETP.GT.AND P0, PT, R8, 0xf, PT ;  /* 0x0000000f0800780c */ /* 0x000fe20003f04270 */
[----:B-1----:R1:W1:Y:S01]  /*5f50*/  SHFL.DOWN PT, R6, R4, 0x10, 0x1f ;  /* 0x0a001f0004067f89 */ /* 0x00226200000e0000 */
[----:B------:R-:W-:Y:S01]  /*5f60*/  BSSY.RECONVERGENT B1, `(.L_x_98) ;  /* 0x000001d000017945 */ /* 0x000fe20003800200 */
[----:B---3--:R-:W-:Y:S02]  /*5f70*/  IMAD.MOV.U32 R14, RZ, RZ, R9 ;  /* 0x000000ffff0e7224 */ /* 0x008fe400078e0009 */
[----:B--2---:R2:W3:Y:S01]  /*5f80*/  SHFL.DOWN PT, R7, R5, 0x10, 0x1f ;  /* 0x0a001f0005077f89 */ /* 0x0044e200000e0000 */
[----:B------:R-:W-:Y:S02]  /*5f90*/  IMAD.MOV.U32 R15, RZ, RZ, R10 ;  /* 0x000000ffff0f7224 */ /* 0x000fe400078e000a */
[----:B------:R-:W-:Y:S01]  /*5fa0*/  IMAD.MOV.U32 R2, RZ, RZ, R4 ;  /* 0x000000ffff027224 */ /* 0x000fe200078e0004 */
[----:B0-----:R2:W0:Y:S01]  /*5fb0*/  SHFL.DOWN PT, R12, R9, 0x10, 0x1f ;  /* 0x0a001f00090c7f89 */ /* 0x00142200000e0000 */
[----:B------:R-:W-:-:S03]  /*5fc0*/  IMAD.MOV.U32 R3, RZ, RZ, R5 ;  /* 0x000000ffff037224 */ /* 0x000fc600078e0005 */
[----:B------:R2:W0:Y:S01]  /*5fd0*/  SHFL.DOWN PT, R11, R10, 0x10, 0x1f ;  /* 0x0a001f000a0b7f89 */ /* 0x00042200000e0000 */
[----:B------:R-:W-:Y:S05]  /*5fe0*/  @P0 BRA `(.L_x_99) ;  /* 0x0000000000500947 */ /* 0x000fea0003800000 */
[----:B-1-3--:R-:W-:Y:S01]  /*5ff0*/  DSETP.GEU.AND P0, PT, |R4|, |R6|, PT ;  /* 0x400000060400722a */ /* 0x00afe20003f0e200 */
        /* <DEDUP_REMOVED lines=19> */
.L_x_99:
[----:B------:R-:W-:Y:S05]  /*6130*/  BSYNC.RECONVERGENT B1 ;  /* 0x0000000000017941 */ /* 0x000fea0003800200 */
.L_x_98:
[----:B------:R-:W-:Y:S01]  /*6140*/  ISETP.NE.AND P0, PT, R8, RZ, PT ;  /* 0x000000ff0800720c */ /* 0x000fe20003f05270 */
[----:B------:R-:W-:-:S12]  /*6150*/  BSSY.RECONVERGENT B1, `(.L_x_100) ;  /* 0x000000a000017945 */ /* 0x000fd80003800200 */
[----:B------:R-:W-:Y:S05]  /*6160*/  @P0 BRA `(.L_x_101) ;  /* 0x0000000000200947 */ /* 0x000fea0003800000 */
[----:B-1----:R-:W1:Y:S01]  /*6170*/  S2R R6, SR_CgaCtaId ;  /* 0x0000000000067919 */ /* 0x002e620000008800 */
[----:B--2---:R-:W-:Y:S02]  /*6180*/  MOV R5, 0x400 ;  /* 0x0000040000057802 */ /* 0x004fe40000000f00 */
[----:B------:R-:W-:-:S04]  /*6190*/  SHF.R.U32.HI R4, RZ, 0x1, R0 ;  /* 0x00000001ff047819 */ /* 0x000fc80000011600 */
[----:B------:R-:W-:Y:S02]  /*61a0*/  LOP3.LUT R4, R4, 0x1f0, RZ, 0xc0, !PT ;  /* 0x000001f004047812 */ /* 0x000fe400078ec0ff */
[----:B-1----:R-:W-:-:S05]  /*61b0*/  LEA R5, R6, R5, 0x18 ;  /* 0x0000000506057211 */ /* 0x002fca00078ec0ff */
[----:B------:R-:W-:-:S05]  /*61c0*/  IMAD.IADD R5, R4, 0x1, R5 ;  /* 0x0000000104057824 */ /* 0x000fca00078e0205 */
[----:B------:R1:W-:Y:S04]  /*61d0*/  STS.64 [R5+0x10], R14 ;  /* 0x0000100e05007388 */ /* 0x0003e80000000a00 */
[----:B------:R1:W-:Y:S02]  /*61e0*/  STS.64 [R5+0x8], R2 ;  /* 0x0000080205007388 */ /* 0x0003e40000000a00 */
.L_x_101:
[----:B------:R-:W-:Y:S05]  /*61f0*/  BSYNC.RECONVERGENT B1 ;  /* 0x0000000000017941 */ /* 0x000fea0003800200 */
.L_x_100:
[----:B------:R-:W-:Y:S01]  /*6200*/  BAR.SYNC.DEFER_BLOCKING 0x0 ;  /* 0x0000000000007b1d */ /* 0x000fe20000010000 */
[----:B------:R-:W-:-:S13]  /*6210*/  ISETP.NE.AND P1, PT, R0, RZ, PT ;  /* 0x000000ff0000720c */ /* 0x000fda0003f25270 */
[----:B------:R-:W-:Y:S05]  /*6220*/  @P1 BRA `(.L_x_34) ;  /* 0x00000008008c1947 */ /* 0x000fea0003800000 */
[----:B-12---:R-:W1:Y:S01]  /*6230*/  S2R R5, SR_CgaCtaId ;  /* 0x0000000000057919 */ /* 0x006e620000008800 */
[----:B------:R-:W-:Y:S01]  /*6240*/  MOV R0, 0x400 ;  /* 0x0000040000007802 */ /* 0x000fe20000000f00 */
[----:B------:R-:W-:Y:S03]  /*6250*/  BSSY.RECONVERGENT B1, `(.L_x_102) ;  /* 0x000001a000017945 */ /* 0x000fe60003800200 */
[----:B-1----:R-:W-:-:S05]  /*6260*/  LEA R0, R5, R0, 0x18 ;  /* 0x0000000005007211 */ /* 0x002fca00078ec0ff */
[----:B------:R-:W1:Y:S04]  /*6270*/  LDS.64 R16, [R0+0x18] ;  /* 0x0000180000107984 */ /* 0x000e680000000a00 */
[----:B---3--:R-:W2:Y:S04]  /*6280*/  LDS.128 R4, [R0+0x20] ;  /* 0x0000200000047984 */ /* 0x008ea80000000c00 */
[----:B0---4-:R0:W3:Y:S04]  /*6290*/  LDS.64 R12, [R0+0x80] ;  /* 0x00008000000c7984 */ /* 0x0110e80000000a00 */
[----:B------:R0:W4:Y:S01]  /*62a0*/  LDS.128 R8, [R0+0x30] ;  /* 0x0000300000087984 */ /* 0x0001220000000c00 */
[----:B-1----:R-:W-:Y:S01]  /*62b0*/  DSETP.GEU.AND P0, PT, |R2|, |R16|, PT ;  /* 0x400000100200722a */ /* 0x002fe20003f0e200 */
[----:B------:R-:W-:-:S02]  /*62c0*/  IMAD.MOV.U32 R24, RZ, RZ, R16 ;  /* 0x000000ffff187224 */ /* 0x000fc400078e0010 */
[----:B------:R-:W-:Y:S02]  /*62d0*/  IMAD.MOV.U32 R25, RZ, RZ, R17 ;  /* 0x000000ffff197224 */ /* 0x000fe400078e0011 */
[----:B--2---:R-:W-:Y:S02]  /*62e0*/  IMAD.MOV.U32 R27, RZ, RZ, R4 ;  /* 0x000000ffff1b7224 */ /* 0x004fe400078e0004 */
[----:B------:R-:W-:-:S07]  /*62f0*/  IMAD.MOV.U32 R29, RZ, RZ, R5 ;  /* 0x000000ffff1d7224 */ /* 0x000fce00078e0005 */
[----:B0--34-:R-:W-:Y:S05]  /*6300*/  @!P0 BRA `(.L_x_103) ;  /* 0x0000000000388947 */ /* 0x019fea0003800000 */
        /* <DEDUP_REMOVED lines=14> */
.L_x_103:
[----:B------:R-:W-:Y:S05]  /*63f0*/  BSYNC.RECONVERGENT B1 ;  /* 0x0000000000017941 */ /* 0x000fea0003800200 */
.L_x_102:
        /* <DEDUP_REMOVED lines=23> */
.L_x_105:
[----:B------:R-:W-:Y:S05]  /*6570*/  BSYNC.RECONVERGENT B1 ;  /* 0x0000000000017941 */ /* 0x000fea0003800200 */
.L_x_104:
        /* <DEDUP_REMOVED lines=21> */
.L_x_107:
[----:B------:R-:W-:Y:S05]  /*66d0*/  BSYNC.RECONVERGENT B1 ;  /* 0x0000000000017941 */ /* 0x000fea0003800200 */
.L_x_106:
        /* <DEDUP_REMOVED lines=23> */
.L_x_109:
[----:B------:R-:W-:Y:S05]  /*6850*/  BSYNC.RECONVERGENT B1 ;  /* 0x0000000000017941 */ /* 0x000fea0003800200 */
.L_x_108:
        /* <DEDUP_REMOVED lines=21> */
.L_x_111:
[----:B------:R-:W-:Y:S05]  /*69b0*/  BSYNC.RECONVERGENT B1 ;  /* 0x0000000000017941 */ /* 0x000fea0003800200 */
.L_x_110:
        /* <DEDUP_REMOVED lines=21> */
.L_x_113:
[----:B------:R-:W-:Y:S05]  /*6b10*/  BSYNC.RECONVERGENT B1 ;  /* 0x0000000000017941 */ /* 0x000fea0003800200 */
.L_x_112:
        /* <DEDUP_REMOVED lines=20> */
.L_x_34:
[----:B------:R-:W-:Y:S05]  /*6c60*/  BSYNC.RECONVERGENT B0 ;  /* 0x0000000000007941 */ /* 0x000fea0003800200 */
.L_x_1:
[----:B------:R-:W-:Y:S05]  /*6c70*/  @P1 EXIT ;  /* 0x000000000000194d */ /* 0x000fea0003800000 */
[----:B012---:R-:W0:Y:S02]  /*6c80*/  LDC.64 R4, c[0x0][0x388] ;  /* 0x0000e200ff047b82 */ /* 0x007e240000000a00 */
[----:B0-----:R-:W-:Y:S04]  /*6c90*/  STG.E.64 desc[UR10][R4.64], R2 ;  /* 0x0000000204007986 */ /* 0x001fe8000c101b0a */
[----:B------:R-:W-:Y:S01]  /*6ca0*/  STG.E.64 desc[UR10][R4.64+0x8], R14 ;  /* 0x0000080e04007986 */ /* 0x000fe2000c101b0a */
[----:B------:R-:W-:Y:S05]  /*6cb0*/  EXIT ;  /* 0x000000000000794d */ /* 0x000fea0003800000 */
.L_x_114:
        /* <DEDUP_REMOVED lines=12> */
.L_x_731:


//--------------------- .text._ZN6thrust24THRUST_300001_SM_1000_NS8cuda_cub4core6detail13_kernel_agentINS1_8__reduce10DrainAgentIlEEJN3cub18CUB_300001_SM_10009GridQueueIyEElEEEvDpT0_ --------------------------
	.section	.text._ZN6thrust24THRUST_300001_SM_1000_NS8cuda_cub4core6detail13_kernel_agentINS1_8__reduce10DrainAgentIlEEJN3cub18CUB_300001_SM_10009GridQueueIyEElEEEvDpT0_,"ax",@progbits
	.align	128
        .global         _ZN6thrust24THRUST_300001_SM_1000_NS8cuda_cub4core6detail13_kernel_agentINS1_8__reduce10DrainAgentIlEEJN3cub18CUB_300001_SM_10009GridQueueIyEElEEEvDpT0_
        .type           _ZN6thrust24THRUST_300001_SM_1000_NS8cuda_cub4core6detail13_kernel_agentINS1_8__reduce10DrainAgentIlEEJN3cub18CUB_300001_SM_10009GridQueueIyEElEEEvDpT0_,@function
        .size           _ZN6thrust24THRUST_300001_SM_1000_NS8cuda_cub4core6detail13_kernel_agentINS1_8__reduce10DrainAgentIlEEJN3cub18CUB_300001_SM_10009GridQueueIyEElEEEvDpT0_,(.L_x_732 - _ZN6thrust24THRUST_300001_SM_1000_NS8cuda_cub4core6detail13_kernel_agentINS1_8__reduce10DrainAgentIlEEJN3cub18CUB_300001_SM_10009GridQueueIyEElEEEvDpT0_)
        .other          _ZN6thrust24THRUST_300001_SM_1000_NS8cuda_cub4core6detail13_kernel_agentINS1_8__reduce10DrainAgentIlEEJN3cub18CUB_300001_SM_10009GridQueueIyEElEEEvDpT0_,@"STO_CUDA_ENTRY STV_DEFAULT"
_ZN6thrust24THRUST_300001_SM_1000_NS8cuda_cub4core6detail13_kernel_agentINS1_8__reduce10DrainAgentIlEEJN3cub18CUB_300001_SM_10009GridQueueIyEElEEEvDpT0_:
.text._ZN6thrust24THRUST_300001_SM_1000_NS8cuda_cub4core6detail13_kernel_agentINS1_8__reduce10DrainAgentIlEEJN3cub18CUB_300001_SM_10009GridQueueIyEElEEEvDpT0_:
[----:B------:R-:W-:Y:S08]  /*0000*/  LDC R1, c[0x0][0x37c] ;  /* 0x0000df00ff017b82 */ /* 0x000ff00000000800 */
[----:B------:R-:W0:Y:S01]  /*0010*/  LDC.64 R2, c[0x0][0x380] ;  /* 0x0000e000ff027b82 */ /* 0x000e220000000a00 */
[----:B------:R-:W0:Y:S07]  /*0020*/  LDCU.64 UR4, c[0x0][0x358] ;  /* 0x00006b00ff0477ac */ /* 0x000e2e0008000a00 */
[----:B------:R-:W1:Y:S01]  /*0030*/  LDC.64 R4, c[0x0][0x388] ;  /* 0x0000e200ff047b82 */ /* 0x000e620000000a00 */
[----:B0-----:R-:W-:Y:S04]  /*0040*/  STG.E.64 desc[UR4][R2.64+0x8], RZ ;  /* 0x000008ff02007986 */ /* 0x001fe8000c101b04 */
[----:B-1----:R-:W-:Y:S01]  /*0050*/  STG.E.64 desc[UR4][R2.64], R4 ;  /* 0x0000000402007986 */ /* 0x002fe2000c101b04 */
[----:B------:R-:W-:Y:S05]  /*0060*/  EXIT ;  /* 0x000000000000794d */ /* 0x000fea0003800000 */
.L_x_115:
        /* <DEDUP_REMOVED lines=9> */
.L_x_732:


//--------------------- .text._ZN6thrust24THRUST_300001_SM_1000_NS8cuda_cub4core6detail13_kernel_agentINS1_8__reduce11ReduceAgentINS0_12zip_iteratorIN4cuda3std3__45tupleIJNS0_10device_ptrIdEENS0_17counting_iteratorIlNS0_11use_defaultESF_SF_EEEEEEEPNSB_IJdlEEESJ_lNS1_9__extrema9arg_max_fIdl10comparatorEEEEJSI_SK_lN3cub18CUB_300001_SM_100013GridEvenShareIlEENSR_9GridQueueIyEESO_EEEvDpT0_ --------------------------
	.section	.text._ZN6thrust24THRUST_300001_SM_1000_NS8cuda_cub4core6detail13_kernel_agentINS1_8__reduce11ReduceAgentINS0_12zip_iteratorIN4cuda3std3__45tupleIJNS0_10device_ptrIdEENS0_17counting_iteratorIlNS0_11use_defaultESF_SF_EEEEEEEPNSB_IJdlEEESJ_lNS1_9__extrema9arg_max_fIdl10comparatorEEEEJSI_SK_lN3cub18CUB_300001_SM_100013GridEvenShareIlEENSR_9GridQueueIyEESO_EEEvDpT0_,"ax",@progbits
	.align	128
        .global         _ZN6thrust24THRUST_300001_SM_1000_NS8cuda_cub4core6detail13_kernel_agentINS1_8__reduce11ReduceAgentINS0_12zip_iteratorIN4cuda3std3__45tupleIJNS0_10device_ptrIdEENS0_17counting_iteratorIlNS0_11use_defaultESF_SF_EEEEEEEPNSB_IJdlEEESJ_lNS1_9__extrema9arg_max_fIdl10comparatorEEEEJSI_SK_lN3cub18CUB_300001_SM_100013GridEvenShareIlEENSR_9GridQueueIyEESO_EEEvDpT0_
        .type           _ZN6thrust24THRUST_300001_SM_1000_NS8cuda_cub4core6detail13_kernel_agentINS1_8__reduce11ReduceAgentINS0_12zip_iteratorIN4cuda3std3__45tupleIJNS0_10device_ptrIdEENS0_17counting_iteratorIlNS0_11use_defaultESF_SF_EEEEEEEPNSB_IJdlEEESJ_lNS1_9__extrema9arg_max_fIdl10comparatorEEEEJSI_SK_lN3cub18CUB_300001_SM_100013GridEvenShareIlEENSR_9GridQueueIyEESO_EEEvDpT0_,@function
        .size           _ZN6thrust24THRUST_300001_SM_1000_NS8cuda_cub4core6detail13_kernel_agentINS1_8__reduce11ReduceAgentINS0_12zip_iteratorIN4cuda3std3__45tupleIJNS0_10device_ptrIdEENS0_17counting_iteratorIlNS0_11use_defaultESF_SF_EEEEEEEPNSB_IJdlEEESJ_lNS1_9__extrema9arg_max_fIdl10comparatorEEEEJSI_SK_lN3cub18CUB_300001_SM_100013GridEvenShareIlEENSR_9GridQueueIyEESO_EEEvDpT0_,(.L_x_733 - _ZN6thrust24THRUST_300001_SM_1000_NS8cuda_cub4core6detail13_kernel_agentINS1_8__reduce11ReduceAgentINS0_12zip_iteratorIN4cuda3std3__45tupleIJNS0_10device_ptrIdEENS0_17counting_iteratorIlNS0_11use_defaultESF_SF_EEEEEEEPNSB_IJdlEEESJ_lNS1_9__extrema9arg_max_fIdl10comparatorEEEEJSI_SK_lN3cub18CUB_300001_SM_100013GridEvenShareIlEENSR_9GridQueueIyEESO_EEEvDpT0_)
        .other          _ZN6thrust24THRUST_300001_SM_1000_NS8cuda_cub4core6detail13_kernel_agentINS1_8__reduce11ReduceAgentINS0_12zip_iteratorIN4cuda3std3__45tupleIJNS0_10device_ptrIdEENS0_17counting_iteratorIlNS0_11use_defaultESF_SF_EEEEEEEPNSB_IJdlEEESJ_lNS1_9__extrema9arg_max_fIdl10comparatorEEEEJSI_SK_lN3cub18CUB_300001_SM_100013GridEvenShareIlEENSR_9GridQueueIyEESO_EEEvDpT0_,@"STO_CUDA_ENTRY STV_DEFAULT"
_ZN6thrust24THRUST_300001_SM_1000_NS8cuda_cub4core6detail13_kernel_agentINS1_8__reduce11ReduceAgentINS0_12zip_iteratorIN4cuda3std3__45tupleIJNS0_10device_ptrIdEENS0_17counting_iteratorIlNS0_11use_defaultESF_SF_EEEEEEEPNSB_IJdlEEESJ_lNS1_9__extrema9arg_max_fIdl10comparatorEEEEJSI_SK_lN3cub18CUB_300001_SM_100013GridEvenShareIlEENSR_9GridQueueIyEESO_EEEvDpT0_:
.text._ZN6thrust24THRUST_300001_SM_1000_NS8cuda_cub4core6detail13_kernel_agentINS1_8__reduce11ReduceAgentINS0_12zip_iteratorIN4cuda3std3__45tupleIJNS0_10device_ptrIdEENS0_17counting_iteratorIlNS0_11use_defaultESF_SF_EEEEEEEPNSB_IJdlEEESJ_lNS1_9__extrema9arg_max_fIdl10comparatorEEEEJSI_SK_lN3cub18CUB_300001_SM_100013GridEvenShareIlEENSR_9GridQueueIyEESO_EEEvDpT0_:
[----:B------:R-:W-:Y:S01]  /*0000*/  LDC R1, c[0x0][0x37c] ;  /* 0x0000df00ff017b82 */ /* 0x000fe20000000800 */
[----:B------:R-:W0:Y:S01]  /*0010*/  S2R R0, SR_CTAID.X ;  /* 0x0000000000007919 */ /* 0x000e220000002500 */
[----:B------:R-:W1:Y:S01]  /*0020*/  LDCU.64 UR4, c[0x0][0x398] ;  /* 0x00007300ff0477ac */ /* 0x000e620008000a00 */
[----:B------:R-:W-:Y:S01]  /*0030*/  BSSY.RECONVERGENT B0, `(.L_x_116) ;  /* 0x0000689000007945 */ /* 0x000fe20003800200 */
[----:B------:R-:W2:Y:S01]  /*0040*/  LDCU UR6, c[0x0][0x370] ;  /* 0x00006e00ff0677ac */ /* 0x000ea20008000800 */
[----:B------:R-:W3:Y:S01]  /*0050*/  LDCU.64 UR10, c[0x0][0x358] ;  /* 0x00006b00ff0a77ac */ /* 0x000ee20008000a00 */
[----:B-1----:R-:W-:Y:S02]  /*0060*/  IMAD.U32 R25, RZ, RZ, UR4 ;  /* 0x00000004ff197e24 */ /* 0x002fe4000f8e00ff */
[----:B------:R-:W-:Y:S01]  /*0070*/  IMAD.U32 R16, RZ, RZ, UR5 ;  /* 0x00000005ff107e24 */ /* 0x000fe2000f8e00ff */
[----:B--2---:R-:W-:Y:S01]  /*0080*/  UIMAD UR6, UR6, 0x500, URZ ;  /* 0x00000500060678a4 */ /* 0x004fe2000f8e02ff */
[----:B0-----:R-:W-:-:S05]  /*0090*/  IMAD R8, R0, 0x500, RZ ;  /* 0x0000050000087824 */ /* 0x001fca00078e02ff */
[----:B------:R-:W-:-:S04]  /*00a0*/  IADD3 R2, P1, PT, R8, 0x500, RZ ;  /* 0x0000050008027810 */ /* 0x000fc80007f3e0ff */
[----:B------:R-:W-:Y:S01]  /*00b0*/  ISETP.GT.U32.AND P0, PT, R2, R25, PT ;  /* 0x000000190200720c */ /* 0x000fe20003f04070 */
[----:B------:R-:W-:-:S05]  /*00c0*/  IMAD.X R3, RZ, RZ, RZ, P1 ;  /* 0x000000ffff037224 */ /* 0x000fca00008e06ff */
[----:B------:R-:W-:-:S13]  /*00d0*/  ISETP.GT.AND.EX P0, PT, R3, R16, PT, P0 ;  /* 0x000000100300720c */ /* 0x000fda0003f04300 */
[----:B---3--:R-:W-:Y:S05]  /*00e0*/  @!P0 BRA `(.L_x_117) ;  /* 0x0000003800e48947 */ /* 0x008fea0003800000 */
[----:B------:R-:W0:Y:S01]  /*00f0*/  S2R R10, SR_TID.X ;  /* 0x00000000000a7919 */ /* 0x000e220000002100 */
[----:B------:R-:W-:Y:S01]  /*0100*/  IMAD.IADD R9, R25, 0x1, -R8 ;  /* 0x0000000119097824 */ /* 0x000fe200078e0a08 */
[----:B------:R-:W-:Y:S01]  /*0110*/  BSSY.RECONVERGENT B1, `(.L_x_118) ;  /* 0x000000f000017945 */ /* 0x000fe20003800200 */
[----:B------:R-:W-:Y:S02]  /*0120*/  CS2R R20, SRZ ;  /* 0x0000000000147805 */ /* 0x000fe4000001ff00 */
[----:B------:R-:W-:Y:S02]  /*0130*/  CS2R R14, SRZ ;  /* 0x00000000000e7805 */ /* 0x000fe4000001ff00 */
[----:B0-----:R-:W-:Y:S01]  /*0140*/  ISETP.GE.AND P0, PT, R10, R9, PT ;  /* 0x000000090a00720c */ /* 0x001fe20003f06270 */
[----:B------:R-:W-:-:S12]  /*0150*/  IMAD.MOV.U32 R6, RZ, RZ, R10 ;  /* 0x000000ffff067224 */ /* 0x000fd800078e000a */
[----:B------:R-:W-:Y:S05]  /*0160*/  @P0 BRA `(.L_x_119) ;  /* 0x0000000000240947 */ /* 0x000fea0003800000 */
[----:B------:R-:W0:Y:S01]  /*0170*/  LDCU.128 UR4, c[0x0][0x380] ;  /* 0x00007000ff0477ac */ /* 0x000e220008000c00 */
[----:B------:R-:W-:-:S05]  /*0180*/  IADD3 R21, P0, PT, R8, R10, RZ ;  /* 0x0000000a08157210 */ /* 0x000fca0007f1e0ff */
[----:B------:R-:W-:Y:S01]  /*0190*/  IMAD.X R20, RZ, RZ, RZ, P0 ;  /* 0x000000ffff147224 */ /* 0x000fe200000e06ff */
[----:B0-----:R-:W-:-:S04]  /*01a0*/  LEA R14, P1, R21, UR4, 0x3 ;  /* 0x00000004150e7c11 */ /* 0x001fc8000f8218ff */
[----:B------:R-:W-:-:S06]  /*01b0*/  LEA.HI.X R15, R21, UR5, R20, 0x3, P1 ;  /* 0x00000005150f7c11 */ /* 0x000fcc00088f1c14 */
[----:B------:R-:W5:Y:S01]  /*01c0*/  LDG.E.64 R14, desc[UR10][R14.64] ;  /* 0x0000000a0e0e7981 */ /* 0x000f62000c1e1b00 */
[----:B------:R-:W-:Y:S01]  /*01d0*/  IADD3 R21, P0, PT, R21, UR6, RZ ;  /* 0x0000000615157c10 */ /* 0x000fe2000ff1e0ff */
[----:B------:R-:W-:-:S03]  /*01e0*/  VIADD R6, R10, 0x100 ;  /* 0x000001000a067836 */ /* 0x000fc60000000000 */
[----:B------:R-:W-:-:S09]  /*01f0*/  IADD3.X R20, PT, PT, R20, UR7, RZ, P0, !PT ;  /* 0x0000000714147c10 */ /* 0x000fd200087fe4ff */
.L_x_119:
[----:B------:R-:W-:Y:S05]  /*0200*/  BSYNC.RECONVERGENT B1 ;  /* 0x0000000000017941 */ /* 0x000fea0003800200 */
.L_x_118:
[----:B------:R-:W-:Y:S01]  /*0210*/  ISETP.GE.AND P0, PT, R6, R9, PT ;  /* 0x000000090600720c */ /* 0x000fe20003f06270 */
[----:B------:R-:W-:-:S12]  /*0220*/  BSSY.RECONVERGENT B1, `(.L_x_120) ;  /* 0x00000af000017945 */ /* 0x000fd80003800200 */
[----:B------:R-:W-:Y:S05]  /*0230*/  @P0 BRA `(.L_x_121) ;  /* 0x0000000800b40947 */ /* 0x000fea0003800000 */
[----:B------:R-:W-:Y:S01]  /*0240*/  LOP3.LUT R2, RZ, R6, RZ, 0x33, !PT ;  /* 0x00000006ff027212 */ /* 0x000fe200078e33ff */
[----:B------:R-:W-:Y:S03]  /*0250*/  BSSY.RECONVERGENT B2, `(.L_x_122) ;  /* 0x0000034000027945 */ /* 0x000fe60003800200 */
[----:B------:R-:W-:-:S04]  /*0260*/  IADD3 R25, PT, PT, -R8, R25, R2 ;  /* 0x0000001908197210 */ /* 0x000fc80007ffe102 */
[----:B------:R-:W-:-:S04]  /*0270*/  LOP3.LUT R2, R25, 0x300, RZ, 0xc0, !PT ;  /* 0x0000030019027812 */ /* 0x000fc800078ec0ff */
[----:B------:R-:W-:-:S13]  /*0280*/  ISETP.NE.AND P0, PT, R2, 0x300, PT ;  /* 0x000003000200780c */ /* 0x000fda0003f05270 */
[----:B------:R-:W-:Y:S05]  /*0290*/  @!P0 BRA `(.L_x_123) ;  /* 0x0000000000bc8947 */ /* 0x000fea0003800000 */
[----:B------:R-:W0:Y:S01]  /*02a0*/  LDCU.128 UR4, c[0x0][0x380] ;  /* 0x00007000ff0477ac */ /* 0x000e220008000c00 */
[----:B------:R-:W-:Y:S02]  /*02b0*/  IADD3 R12, P0, PT, R8, R6, RZ ;  /* 0x00000006080c7210 */ /* 0x000fe40007f1e0ff */
[----:B------:R-:W-:-:S03]  /*02c0*/  LEA.HI R2, R25, 0x1, RZ, 0x18 ;  /* 0x0000000119027811 */ /* 0x000fc600078fc0ff */
[----:B------:R-:W-:Y:S01]  /*02d0*/  IMAD.X R3, RZ, RZ, RZ, P0 ;  /* 0x000000ffff037224 */ /* 0x000fe200000e06ff */
[----:B------:R-:W-:-:S05]  /*02e0*/  LOP3.LUT R2, R2, 0x3, RZ, 0xc0, !PT ;  /* 0x0000000302027812 */ /* 0x000fca00078ec0ff */
[----:B------:R-:W-:Y:S01]  /*02f0*/  IMAD.MOV R7, RZ, RZ, -R2 ;  /* 0x000000ffff077224 */ /* 0x000fe200078e0a02 */
[C---:B0-----:R-:W-:Y:S02]  /*0300*/  IADD3 R13, P1, PT, R12.reuse, UR6, RZ ;  /* 0x000000060c0d7c10 */ /* 0x041fe4000ff3e0ff */
[C---:B------:R-:W-:Y:S02]  /*0310*/  LEA R11, P2, R12.reuse, UR4, 0x3 ;  /* 0x000000040c0b7c11 */ /* 0x040fe4000f8418ff */
[----:B------:R-:W-:Y:S02]  /*0320*/  IADD3.X R16, PT, PT, R3, UR7, RZ, P1, !PT ;  /* 0x0000000703107c10 */ /* 0x000fe40008ffe4ff */
[----:B------:R-:W-:-:S09]  /*0330*/  LEA.HI.X R12, R12, UR5, R3, 0x3, P2 ;  /* 0x000000050c0c7c11 */ /* 0x000fd200090f1c03 */
.L_x_126:
[----:B------:R-:W-:Y:S02]  /*0340*/  IMAD.MOV.U32 R2, RZ, RZ, R11 ;  /* 0x000000ffff027224 */ /* 0x000fe400078e000b */
[----:B------:R-:W-:-:S06]  /*0350*/  IMAD.MOV.U32 R3, RZ, RZ, R12 ;  /* 0x000000ffff037224 */ /* 0x000fcc00078e000c */
[----:B------:R-:W2:Y:S01]  /*0360*/  LDG.E.64 R2, desc[UR10][R2.64] ;  /* 0x0000000a02027981 */ /* 0x000ea2000c1e1b00 */
[----:B------:R-:W-:Y:S01]  /*0370*/  VIADD R7, R7, 0x1 ;  /* 0x0000000107077836 */ /* 0x000fe20000000000 */
[----:B------:R-:W-:Y:S01]  /*0380*/  BSSY.RECONVERGENT B3, `(.L_x_124) ;  /* 0x000001b000037945 */ /* 0x000fe20003800200 */
[----:B------:R-:W-:Y:S01]  /*0390*/  IMAD.MOV.U32 R18, RZ, RZ, R21 ;  /* 0x000000ffff127224 */ /* 0x000fe200078e0015 */
[----:B------:R-:W-:Y:S01]  /*03a0*/  IADD3 R11, P3, PT, R11, 0x800, RZ ;  /* 0x000008000b0b7810 */ /* 0x000fe20007f7e0ff */
[----:B------:R-:W-:Y:S01]  /*03b0*/  IMAD.MOV.U32 R17, RZ, RZ, R20 ;  /* 0x000000ffff117224 */ /* 0x000fe200078e0014 */
[----:B------:R-:W-:Y:S01]  /*03c0*/  ISETP.NE.AND P2, PT, R7, RZ, PT ;  /* 0x000000ff0700720c */ /* 0x000fe20003f45270 */
[----:B-----5:R-:W-:Y:S02]  /*03d0*/  IMAD.MOV.U32 R4, RZ, RZ, R14 ;  /* 0x000000ffff047224 */ /* 0x020fe400078e000e */
[----:B------:R-:W-:Y:S02]  /*03e0*/  IMAD.MOV.U32 R5, RZ, RZ, R15 ;  /* 0x000000ffff057224 */ /* 0x000fe400078e000f */
[----:B------:R-:W-:-:S02]  /*03f0*/  IMAD.MOV.U32 R21, RZ, RZ, R13 ;  /* 0x000000ffff157224 */ /* 0x000fc400078e000d */
[----:B------:R-:W-:Y:S01]  /*0400*/  IMAD.MOV.U32 R20, RZ, RZ, R16 ;  /* 0x000000ffff147224 */ /* 0x000fe200078e0010 */
[----:B--2---:R-:W-:Y:S01]  /*0410*/  DSETP.GEU.AND P0, PT, |R14|, |R2|, PT ;  /* 0x400000020e00722a */ /* 0x004fe20003f0e200 */
[----:B------:R-:W-:Y:S02]  /*0420*/  IMAD.MOV.U32 R14, RZ, RZ, R2 ;  /* 0x000000ffff0e7224 */ /* 0x000fe400078e0002 */
[----:B------:R-:W-:-:S11]  /*0430*/  IMAD.MOV.U32 R15, RZ, RZ, R3 ;  /* 0x000000ffff0f7224 */ /* 0x000fd600078e0003 */
        /* <DEDUP_REMOVED lines=15> */
.L_x_125:
[----:B------:R-:W-:Y:S05]  /*0530*/  BSYNC.RECONVERGENT B3 ;  /* 0x0000000000037941 */ /* 0x000fea0003800200 */
.L_x_124:
[----:B------:R-:W-:Y:S01]  /*0540*/  IADD3 R13, P0, PT, R13, 0x100, RZ ;  /* 0x000001000d0d7810 */ /* 0x000fe20007f1e0ff */
[----:B------:R-:W-:Y:S02]  /*0550*/  VIADD R6, R6, 0x100 ;  /* 0x0000010006067836 */ /* 0x000fe40000000000 */
[----:B------:R-:W-:Y:S02]  /*0560*/  IMAD.X R12, RZ, RZ, R12, P3 ;  /* 0x000000ffff0c7224 */ /* 0x000fe400018e060c */
[----:B------:R-:W-:Y:S01]  /*0570*/  IMAD.X R16, RZ, RZ, R16, P0 ;  /* 0x000000ffff107224 */ /* 0x000fe200000e0610 */
[----:B------:R-:W-:Y:S07]  /*0580*/  @P2 BRA `(.L_x_126) ;  /* 0xfffffffc006c2947 */ /* 0x000fee000383ffff */
.L_x_123:
[----:B------:R-:W-:Y:S05]  /*0590*/  BSYNC.RECONVERGENT B2 ;  /* 0x0000000000027941 */ /* 0x000fea0003800200 */
.L_x_122:
[----:B------:R-:W-:-:S13]  /*05a0*/  ISETP.GE.U32.AND P0, PT, R25, 0x300, PT ;  /* 0x000003001900780c */ /* 0x000fda0003f06070 */
[----:B------:R-:W-:Y:S05]  /*05b0*/  @!P0 BRA `(.L_x_121) ;  /* 0x0000000400d48947 */ /* 0x000fea0003800000 */
[----:B------:R-:W0:Y:S01]  /*05c0*/  LDC.64 R4, c[0x0][0x380] ;  /* 0x0000e000ff047b82 */ /* 0x000e220000000a00 */
[----:B------:R-:W-:-:S07]  /*05d0*/  VIADD R11, R6, 0x200 ;  /* 0x00000200060b7836 */ /* 0x000fce0000000000 */
[----:B------:R-:W1:Y:S02]  /*05e0*/  LDC.64 R2, c[0x0][0x388] ;  /* 0x0000e200ff027b82 */ /* 0x000e640000000a00 */
.L_x_135:
[----:B------:R-:W-:-:S05]  /*05f0*/  VIADD R7, R11, 0xfffffe00 ;  /* 0xfffffe000b077836 */ /* 0x000fca0000000000 */
[----:B------:R-:W-:-:S04]  /*0600*/  IADD3 R13, P0, PT, R8, R7, RZ ;  /* 0x00000007080d7210 */ /* 0x000fc80007f1e0ff */
[----:B------:R-:W-:Y:S02]  /*0610*/  LEA.HI.X.SX32 R12, R7, RZ, 0x1, P0 ;  /* 0x000000ff070c7211 */ /* 0x000fe400000f0eff */
[----:B0-----:R-:W-:-:S04]  /*0620*/  LEA R16, P0, R13, R4, 0x3 ;  /* 0x000000040d107211 */ /* 0x001fc800078018ff */
[----:B------:R-:W-:-:S05]  /*0630*/  LEA.HI.X R17, R13, R5, R12, 0x3, P0 ;  /* 0x000000050d117211 */ /* 0x000fca00000f1c0c */
[----:B------:R-:W2:Y:S04]  /*0640*/  LDG.E.64 R18, desc[UR10][R16.64] ;  /* 0x0000000a10127981 */ /* 0x000ea8000c1e1b00 */
[----:B-----5:R0:W5:Y:S01]  /*0650*/  LDG.E.64 R6, desc[UR10][R16.64+0x800] ;  /* 0x0008000a10067981 */ /* 0x020162000c1e1b00 */
[----:B-1----:R-:W-:Y:S01]  /*0660*/  IADD3 R24, P1, PT, R13, R2, RZ ;  /* 0x000000020d187210 */ /* 0x002fe20007f3e0ff */
[----:B------:R-:W-:Y:S04]  /*0670*/  BSSY.RECONVERGENT B2, `(.L_x_127) ;  /* 0x0000016000027945 */ /* 0x000fe80003800200 */
[----:B------:R-:W-:-:S02]  /*0680*/  IMAD.X R25, R12, 0x1, R3, P1 ;  /* 0x000000010c197824 */ /* 0x000fc400008e0603 */
[----:B------:R-:W-:Y:S02]  /*0690*/  IMAD.MOV.U32 R23, RZ, RZ, R24 ;  /* 0x000000ffff177224 */ /* 0x000fe400078e0018 */
[----:B------:R-:W-:Y:S01]  /*06a0*/  IMAD.MOV.U32 R22, RZ, RZ, R25 ;  /* 0x000000ffff167224 */ /* 0x000fe200078e0019 */
[----:B--2---:R-:W-:Y:S01]  /*06b0*/  DSETP.GEU.AND P0, PT, |R14|, |R18|, PT ;  /* 0x400000120e00722a */ /* 0x004fe20003f0e200 */
[----:B------:R-:W-:Y:S02]  /*06c0*/  IMAD.MOV.U32 R12, RZ, RZ, R18 ;  /* 0x000000ffff0c7224 */ /* 0x000fe400078e0012 */
[----:B------:R-:W-:-:S11]  /*06d0*/  IMAD.MOV.U32 R13, RZ, RZ, R19 ;  /* 0x000000ffff0d7224 */ /* 0x000fd600078e0013 */
        /* <DEDUP_REMOVED lines=15> */
.L_x_128:
[----:B------:R-:W-:Y:S05]  /*07d0*/  BSYNC.RECONVERGENT B2 ;  /* 0x0000000000027941 */ /* 0x000fea0003800200 */
.L_x_127:
[----:B------:R0:W5:Y:S04]  /*07e0*/  LDG.E.64 R14, desc[UR10][R16.64+0x1000] ;  /* 0x0010000a100e7981 */ /* 0x000168000c1e1b00 */
[----:B------:R0:W5:Y:S02]  /*07f0*/  LDG.E.64 R18, desc[UR10][R16.64+0x1800] ;  /* 0x0018000a10127981 */ /* 0x000164000c1e1b00 */
[----:B-----5:R-:W-:Y:S01]  /*0800*/  DSETP.GEU.AND P0, PT, |R12|, |R6|, PT ;  /* 0x400000060c00722a */ /* 0x020fe20003f0e200 */
[----:B------:R-:W-:Y:S01]  /*0810*/  VIADD R21, R11, 0xffffff00 ;  /* 0xffffff000b157836 */ /* 0x000fe20000000000 */
[----:B------:R-:W-:Y:S04]  /*0820*/  BSSY.RECONVERGENT B2, `(.L_x_129) ;  /* 0x0000017000027945 */ /* 0x000fe80003800200 */
[----:B------:R-:W-:-:S02]  /*0830*/  SHF.R.S32.HI R20, RZ, 0x1f, R21 ;  /* 0x0000001fff147819 */ /* 0x000fc40000011415 */
[----:B------:R-:W-:Y:S01]  /*0840*/  IADD3 R26, P1, P2, R21, R2, R8 ;  /* 0x00000002151a7210 */ /* 0x000fe20007a3e008 */
[----:B------:R-:W-:-:S03]  /*0850*/  IMAD.MOV.U32 R21, RZ, RZ, R7 ;  /* 0x000000ffff157224 */ /* 0x000fc600078e0007 */
[----:B------:R-:W-:Y:S01]  /*0860*/  IADD3.X R27, PT, PT, R20, R3, RZ, P1, P2 ;  /* 0x00000003141b7210 */ /* 0x000fe20000fe44ff */
[----:B------:R-:W-:Y:S02]  /*0870*/  IMAD.MOV.U32 R24, RZ, RZ, R26 ;  /* 0x000000ffff187224 */ /* 0x000fe400078e001a */
[----:B------:R-:W-:Y:S02]  /*0880*/  IMAD.MOV.U32 R20, RZ, RZ, R6 ;  /* 0x000000ffff147224 */ /* 0x000fe400078e0006 */
[----:B------:R-:W-:Y:S01]  /*0890*/  IMAD.MOV.U32 R25, RZ, RZ, R27 ;  /* 0x000000ffff197224 */ /* 0x000fe200078e001b */
[----:B0-----:R-:W-:Y:S06]  /*08a0*/  @!P0 BRA `(.L_x_130) ;  /* 0x0000000000388947 */ /* 0x001fec0003800000 */
        /* <DEDUP_REMOVED lines=14> */
.L_x_130:
[----:B------:R-:W-:Y:S05]  /*0990*/  BSYNC.RECONVERGENT B2 ;  /* 0x0000000000027941 */ /* 0x000fea0003800200 */
.L_x_129:
[----:B------:R-:W-:Y:S01]  /*09a0*/  DSETP.GEU.AND P0, PT, |R20|, |R14|, PT ;  /* 0x4000000e1400722a */ /* 0x000fe20003f0e200 */
[----:B------:R-:W-:Y:S01]  /*09b0*/  SHF.R.S32.HI R6, RZ, 0x1f, R11 ;  /* 0x0000001fff067819 */ /* 0x000fe2000001140b */
[----:B------:R-:W-:Y:S01]  /*09c0*/  BSSY.RECONVERGENT B2, `(.L_x_131) ;  /* 0x0000017000027945 */ /* 0x000fe20003800200 */
[C---:B------:R-:W-:Y:S01]  /*09d0*/  IADD3 R23, P1, P2, R11.reuse, R2, R8 ;  /* 0x000000020b177210 */ /* 0x040fe20007a3e008 */
[----:B------:R-:W-:Y:S02]  /*09e0*/  VIADD R17, R11, 0x100 ;  /* 0x000001000b117836 */ /* 0x000fe40000000000 */
[----:B------:R-:W-:Y:S01]  /*09f0*/  IMAD.MOV.U32 R7, RZ, RZ, R15 ;  /* 0x000000ffff077224 */ /* 0x000fe200078e000f */
[----:B------:R-:W-:Y:S01]  /*0a00*/  IADD3.X R16, PT, PT, R6, R3, RZ, P1, P2 ;  /* 0x0000000306107210 */ /* 0x000fe20000fe44ff */
[----:B------:R-:W-:Y:S02]  /*0a10*/  IMAD.MOV.U32 R12, RZ, RZ, R23 ;  /* 0x000000ffff0c7224 */ /* 0x000fe400078e0017 */
[----:B------:R-:W-:-:S02]  /*0a20*/  IMAD.MOV.U32 R6, RZ, RZ, R14 ;  /* 0x000000ffff067224 */ /* 0x000fc400078e000e */
[----:B------:R-:W-:Y:S02]  /*0a30*/  IMAD.MOV.U32 R13, RZ, RZ, R16 ;  /* 0x000000ffff0d7224 */ /* 0x000fe400078e0010 */
        /* <DEDUP_REMOVED lines=15> */
.L_x_132:
[----:B------:R-:W-:Y:S05]  /*0b30*/  BSYNC.RECONVERGENT B2 ;  /* 0x0000000000027941 */ /* 0x000fea0003800200 */
.L_x_131:
[----:B------:R-:W-:Y:S01]  /*0b40*/  DSETP.GEU.AND P0, PT, |R6|, |R18|, PT ;  /* 0x400000120600722a */ /* 0x000fe20003f0e200 */
[----:B------:R-:W-:Y:S01]  /*0b50*/  SHF.R.S32.HI R14, RZ, 0x1f, R17 ;  /* 0x0000001fff0e7819 */ /* 0x000fe20000011411 */
[----:B------:R-:W-:Y:S01]  /*0b60*/  BSSY.RECONVERGENT B2, `(.L_x_133) ;  /* 0x0000016000027945 */ /* 0x000fe20003800200 */
[----:B------:R-:W-:Y:S01]  /*0b70*/  IADD3 R17, P1, P2, R17, R2, R8 ;  /* 0x0000000211117210 */ /* 0x000fe20007a3e008 */
[----:B------:R-:W-:-:S03]  /*0b80*/  IMAD.MOV.U32 R15, RZ, RZ, R19 ;  /* 0x000000ffff0f7224 */ /* 0x000fc600078e0013 */
[----:B------:R-:W-:Y:S01]  /*0b90*/  IADD3.X R16, PT, PT, R14, R3, RZ, P1, P2 ;  /* 0x000000030e107210 */ /* 0x000fe20000fe44ff */
[----:B------:R-:W-:Y:S02]  /*0ba0*/  IMAD.MOV.U32 R21, RZ, RZ, R17 ;  /* 0x000000ffff157224 */ /* 0x000fe400078e0011 */
[----:B------:R-:W-:Y:S02]  /*0bb0*/  IMAD.MOV.U32 R14, RZ, RZ, R18 ;  /* 0x000000ffff0e7224 */ /* 0x000fe400078e0012 */
        /* <DEDUP_REMOVED lines=16> */
.L_x_134:
[----:B------:R-:W-:Y:S05]  /*0cc0*/  BSYNC.RECONVERGENT B2 ;  /* 0x0000000000027941 */ /* 0x000fea0003800200 */
.L_x_133:
[C---:B------:R-:W-:Y:S02]  /*0cd0*/  VIADD R6, R11.reuse, 0x200 ;  /* 0x000002000b067836 */ /* 0x040fe40000000000 */
[----:B------:R-:W-:-:S03]  /*0ce0*/  VIADD R11, R11, 0x400 ;  /* 0x000004000b0b7836 */ /* 0x000fc60000000000 */
[----:B------:R-:W-:-:S13]  /*0cf0*/  ISETP.GE.AND P0, PT, R6, R9, PT ;  /* 0x000000090600720c */ /* 0x000fda0003f06270 */
[----:B------:R-:W-:Y:S05]  /*0d00*/  @!P0 BRA `(.L_x_135) ;  /* 0xfffffff800388947 */ /* 0x000fea000383ffff */
.L_x_121:
[----:B------:R-:W-:Y:S05]  /*0d10*/  BSYNC.RECONVERGENT B1 ;  /* 0x0000000000017941 */ /* 0x000fea0003800200 */
.L_x_120:
[----:B------:R-:W-:-:S13]  /*0d20*/  ISETP.GE.AND P0, PT, R9, 0x100, PT ;  /* 0x000001000900780c */ /* 0x000fda0003f06270 */
[----:B------:R-:W-:Y:S05]  /*0d30*/  @!P0 BRA `(.L_x_136) ;  /* 0x0000001400508947 */ /* 0x000fea0003800000 */
[----:B------:R-:W0:Y:S01]  /*0d40*/  S2R R11, SR_LANEID ;  /* 0x00000000000b7919 */ /* 0x000e220000000000 */
[----:B------:R-:W-:Y:S01]  /*0d50*/  BSSY.RECONVERGENT B1, `(.L_x_137) ;  /* 0x000001f000017945 */ /* 0x000fe20003800200 */
[----:B------:R-:W-:Y:S01]  /*0d60*/  IMAD.MOV.U32 R12, RZ, RZ, R21 ;  /* 0x000000ffff0c7224 */ /* 0x000fe200078e0015 */
[----:B-----5:R1:W2:Y:S01]  /*0d70*/  SHFL.DOWN PT, R4, R14, 0x1, 0x1f ;  /* 0x08201f000e047f89 */ /* 0x0202a200000e0000 */
        /* <DEDUP_REMOVED lines=9> */
[----:B------:R-:W-:Y:S01]  /*0e10*/  IMAD.MOV.U32 R12, RZ, RZ, R6 ;  /* 0x000000ffff0c7224 */ /* 0x000fe200078e0006 */
[----:B------:R-:W-:Y:S01]  /*0e20*/  MOV R13, R7 ;  /* 0x00000007000d7202 */ /* 0x000fe20000000f00 */
[----:B------:R-:W-:Y:S02]  /*0e30*/  IMAD.MOV.U32 R2, RZ, RZ, R4 ;  /* 0x000000ffff027224 */ /* 0x000fe400078e0004 */
[----:B------:R-:W-:-:S09]  /*0e40*/  IMAD.MOV.U32 R3, RZ, RZ, R5 ;  /* 0x000000ffff037224 */ /* 0x000fd200078e0005 */
        /* <DEDUP_REMOVED lines=15> */
.L_x_138:
[----:B------:R-:W-:Y:S05]  /*0f40*/  BSYNC.RECONVERGENT B1 ;  /* 0x0000000000017941 */ /* 0x000fea0003800200 */
.L_x_137:
        /* <DEDUP_REMOVED lines=31> */
.L_x_140:
[----:B------:R-:W-:Y:S05]  /*1140*/  BSYNC.RECONVERGENT B1 ;  /* 0x0000000000017941 */ /* 0x000fea0003800200 */
.L_x_139:
[----:B------:R-:W-:Y:S01]  /*1150*/  ISETP.GT.AND P0, PT, R11, 0x1b, PT ;  /* 0x0000001b0b00780c */ /* 0x000fe20003f04270 */
[----:B-1----:R1:W1:Y:S01]  /*1160*/  SHFL.DOWN PT, R6, R4, 0x4, 0x1f ;  /* 0x08801f0004067f89 */ /* 0x00226200000e0000 */
[----:B------:R-:W-:Y:S01]  /*1170*/  BSSY.RECONVERGENT B1, `(.L_x_141) ;  /* 0x000001d000017945 */ /* 0x000fe20003800200 */
[----:B----4-:R-:W-:Y:S02]  /*1180*/  IMAD.MOV.U32 R14, RZ, RZ, R8 ;  /* 0x000000ffff0e7224 */ /* 0x010fe400078e0008 */
[----:B--2---:R2:W4:Y:S01]  /*1190*/  SHFL.DOWN PT, R7, R5, 0x4, 0x1f ;  /* 0x08801f0005077f89 */ /* 0x00452200000e0000 */
[----:B---3--:R-:W-:Y:S02]  /*11a0*/  IMAD.MOV.U32 R15, RZ, RZ, R9 ;  /* 0x000000ffff0f7224 */ /* 0x008fe400078e0009 */
[----:B0-----:R-:W-:Y:S01]  /*11b0*/  IMAD.MOV.U32 R2, RZ, RZ, R4 ;  /* 0x000000ffff027224 */ /* 0x001fe200078e0004 */
[----:B------:R2:W0:Y:S01]  /*11c0*/  SHFL.DOWN PT, R13, R8, 0x4, 0x1f ;  /* 0x08801f00080d7f89 */ /* 0x00042200000e0000 */
[----:B------:R-:W-:-:S03]  /*11d0*/  IMAD.MOV.U32 R3, RZ, RZ, R5 ;  /* 0x000000ffff037224 */ /* 0x000fc600078e0005 */
[----:B------:R2:W3:Y:S01]  /*11e0*/  SHFL.DOWN PT, R12, R9, 0x4, 0x1f ;  /* 0x08801f00090c7f89 */ /* 0x0004e200000e0000 */
[----:B------:R-:W-:Y:S05]  /*11f0*/  @P0 BRA `(.L_x_142) ;  /* 0x0000000000500947 */ /* 0x000fea0003800000 */
[----:B-1--4-:R-:W-:Y:S01]  /*1200*/  DSETP.GEU.AND P0, PT, |R4|, |R6|, PT ;  /* 0x400000060400722a */ /* 0x012fe20003f0e200 */
[----:B0-----:R-:W-:Y:S02]  /*1210*/  IMAD.MOV.U32 R14, RZ, RZ, R13 ;  /* 0x000000ffff0e7224 */ /* 0x001fe400078e000d */
        /* <DEDUP_REMOVED lines=18> */
.L_x_142:
[----:B------:R-:W-:Y:S05]  /*1340*/  BSYNC.RECONVERGENT B1 ;  /* 0x0000000000017941 */ /* 0x000fea0003800200 */
.L_x_141:
[----:B------:R-:W-:Y:S01]  /*1350*/  ISETP.GT.AND P0, PT, R11, 0x17, PT ;  /* 0x000000170b00780c */ /* 0x000fe20003f04270 */
[----:B-1----:R1:W1:Y:S01]  /*1360*/  SHFL.DOWN PT, R4, R2, 0x8, 0x1f ;  /* 0x09001f0002047f89 */ /* 0x00226200000e0000 */
[----:B------:R-:W-:Y:S01]  /*1370*/  BSSY.RECONVERGENT B1, `(.L_x_143) ;  /* 0x000001d000017945 */ /* 0x000fe20003800200 */
[----:B---3--:R-:W-:Y:S02]  /*1380*/  IMAD.MOV.U32 R12, RZ, RZ, R14 ;  /* 0x000000ffff0c7224 */ /* 0x008fe400078e000e */
[----:B--2---:R2:W3:Y:S01]  /*1390*/  SHFL.DOWN PT, R5, R3, 0x8, 0x1f ;  /* 0x09001f0003057f89 */ /* 0x0044e200000e0000 */
[----:B0-----:R-:W-:Y:S02]  /*13a0*/  IMAD.MOV.U32 R13, RZ, RZ, R15 ;  /* 0x000000ffff0d7224 */ /* 0x001fe400078e000f */
[----:B------:R-:W-:Y:S01]  /*13b0*/  IMAD.MOV.U32 R8, RZ, RZ, R2 ;  /* 0x000000ffff087224 */ /* 0x000fe200078e0002 */
[----:B----4-:R2:W0:Y:S01]  /*13c0*/  SHFL.DOWN PT, R7, R14, 0x8, 0x1f ;  /* 0x09001f000e077f89 */ /* 0x01042200000e0000 */
[----:B------:R-:W-:-:S03]  /*13d0*/  IMAD.MOV.U32 R9, RZ, RZ, R3 ;  /* 0x000000ffff097224 */ /* 0x000fc600078e0003 */
[----:B------:R2:W4:Y:S01]  /*13e0*/  SHFL.DOWN PT, R6, R15, 0x8, 0x1f ;  /* 0x09001f000f067f89 */ /* 0x00052200000e0000 */
[----:B------:R-:W-:Y:S05]  /*13f0*/  @P0 BRA `(.L_x_144) ;  /* 0x0000000000500947 */ /* 0x000fea0003800000 */
[----:B-1-3--:R-:W-:Y:S01]  /*1400*/  DSETP.GEU.AND P0, PT, |R2|, |R4|, PT ;  /* 0x400000040200722a */ /* 0x00afe20003f0e200 */
[----:B0-----:R-:W-:Y:S02]  /*1410*/  IMAD.MOV.U32 R12, RZ, RZ, R7 ;  /* 0x000000ffff0c7224 */ /* 0x001fe400078e0007 */
        /* <DEDUP_REMOVED lines=18> */
.L_x_144:
[----:B------:R-:W-:Y:S05]  /*1540*/  BSYNC.RECONVERGENT B1 ;  /* 0x0000000000017941 */ /* 0x000fea0003800200 */
.L_x_143:
[----:B------:R-:W-:Y:S01]  /*1550*/  ISETP.GT.AND P0, PT, R11, 0xf, PT ;  /* 0x0000000f0b00780c */ /* 0x000fe20003f04270 */
[----:B-1----:R1:W1:Y:S01]  /*1560*/  SHFL.DOWN PT, R2, R8, 0x10, 0x1f ;  /* 0x0a001f0008027f89 */ /* 0x00226200000e0000 */
[----:B------:R-:W-:Y:S01]  /*1570*/  BSSY.RECONVERGENT B1, `(.L_x_145) ;  /* 0x000001d000017945 */ /* 0x000fe20003800200 */
[----:B------:R-:W-:Y:S02]  /*1580*/  IMAD.MOV.U32 R4, RZ, RZ, R12 ;  /* 0x000000ffff047224 */ /* 0x000fe400078e000c */
[----:B--2---:R2:W1:Y:S01]  /*1590*/  SHFL.DOWN PT, R3, R9, 0x10, 0x1f ;  /* 0x0a001f0009037f89 */ /* 0x00446200000e0000 */
[----:B---3--:R-:W-:Y:S02]  /*15a0*/  IMAD.MOV.U32 R5, RZ, RZ, R13 ;  /* 0x000000ffff057224 */ /* 0x008fe400078e000d */
[----:B----4-:R-:W-:Y:S01]  /*15b0*/  IMAD.MOV.U32 R6, RZ, RZ, R8 ;  /* 0x000000ffff067224 */ /* 0x010fe200078e0008 */
[----:B------:R2:W3:Y:S01]  /*15c0*/  SHFL.DOWN PT, R15, R12, 0x10, 0x1f ;  /* 0x0a001f000c0f7f89 */ /* 0x0004e200000e0000 */
[----:B0-----:R-:W-:-:S03]  /*15d0*/  IMAD.MOV.U32 R7, RZ, RZ, R9 ;  /* 0x000000ffff077224 */ /* 0x001fc600078e0009 */
[----:B------:R2:W0:Y:S01]  /*15e0*/  SHFL.DOWN PT, R14, R13, 0x10, 0x1f ;  /* 0x0a001f000d0e7f89 */ /* 0x00042200000e0000 */
[----:B------:R-:W-:Y:S05]  /*15f0*/  @P0 BRA `(.L_x_146) ;  /* 0x0000000000500947 */ /* 0x000fea0003800000 */
[----:B-1----:R-:W-:Y:S01]  /*1600*/  DSETP.GEU.AND P0, PT, |R8|, |R2|, PT ;  /* 0x400000020800722a */ /* 0x002fe20003f0e200 */
[----:B---3--:R-:W-:Y:S02]  /*1610*/  IMAD.MOV.U32 R4, RZ, RZ, R15 ;  /* 0x000000ffff047224 */ /* 0x008fe400078e000f */
        /* <DEDUP_REMOVED lines=18> */
.L_x_146:
[----:B------:R-:W-:Y:S05]  /*1740*/  BSYNC.RECONVERGENT B1 ;  /* 0x0000000000017941 */ /* 0x000fea0003800200 */
.L_x_145:
        /* <DEDUP_REMOVED lines=11> */
.L_x_148:
[----:B------:R-:W-:Y:S05]  /*1800*/  BSYNC.RECONVERGENT B1 ;  /* 0x0000000000017941 */ /* 0x000fea0003800200 */
.L_x_147:
[----:B------:R-:W-:Y:S01]  /*1810*/  BAR.SYNC.DEFER_BLOCKING 0x0 ;  /* 0x0000000000007b1d */ /* 0x000fe20000010000 */
[----:B------:R-:W-:-:S13]  /*1820*/  ISETP.NE.AND P1, PT, R10, RZ, PT ;  /* 0x000000ff0a00720c */ /* 0x000fda0003f25270 */
[----:B------:R-:W-:Y:S05]  /*1830*/  @P1 BRA `(.L_x_149) ;  /* 0x0000005000201947 */ /* 0x000fea0003800000 */
[----:B-1--4-:R-:W1:Y:S01]  /*1840*/  S2R R3, SR_CgaCtaId ;  /* 0x0000000000037919 */ /* 0x012e620000008800 */
[----:B------:R-:W-:Y:S01]  /*1850*/  MOV R20, 0x400 ;  /* 0x0000040000147802 */ /* 0x000fe20000000f00 */
[----:B------:R-:W-:Y:S03]  /*1860*/  BSSY.RECONVERGENT B1, `(.L_x_150) ;  /* 0x000001a000017945 */ /* 0x000fe60003800200 */
[----:B-1----:R-:W-:-:S05]  /*1870*/  LEA R20, R3, R20, 0x18 ;  /* 0x0000001403147211 */ /* 0x002fca00078ec0ff */
[----:B------:R-:W1:Y:S04]  /*1880*/  LDS.64 R16, [R20+0x18] ;  /* 0x0000180014107984 */ /* 0x000e680000000a00 */
[----:B--2---:R-:W2:Y:S04]  /*1890*/  LDS.128 R8, [R20+0x20] ;  /* 0x0000200014087984 */ /* 0x004ea80000000c00 */
[----:B------:R4:W4:Y:S04]  /*18a0*/  LDS.64 R2, [R20+0x80] ;  /* 0x0000800014027984 */ /* 0x0009280000000a00 */
[----:B0--3--:R0:W3:Y:S01]  /*18b0*/  LDS.128 R12, [R20+0x30] ;  /* 0x00003000140c7984 */ /* 0x0090e20000000c00 */
[----:B-1----:R-:W-:Y:S01]  /*18c0*/  DSETP.GEU.AND P0, PT, |R6|, |R16|, PT ;  /* 0x400000100600722a */ /* 0x002fe20003f0e200 */
[----:B------:R-:W-:-:S02]  /*18d0*/  IMAD.MOV.U32 R22, RZ, RZ, R16 ;  /* 0x000000ffff167224 */ /* 0x000fc400078e0010 */
[----:B------:R-:W-:Y:S02]  /*18e0*/  IMAD.MOV.U32 R23, RZ, RZ, R17 ;  /* 0x000000ffff177224 */ /* 0x000fe400078e0011 */
[----:B--2---:R-:W-:Y:S02]  /*18f0*/  IMAD.MOV.U32 R24, RZ, RZ, R8 ;  /* 0x000000ffff187224 */ /* 0x004fe400078e0008 */
[----:B------:R-:W-:-:S07]  /*1900*/  IMAD.MOV.U32 R25, RZ, RZ, R9 ;  /* 0x000000ffff197224 */ /* 0x000fce00078e0009 */
[----:B0--34-:R-:W-:Y:S05]  /*1910*/  @!P0 BRA `(.L_x_151) ;  /* 0x0000000000388947 */ /* 0x019fea0003800000 */
[----:B------:R-:W-:Y:S01]  /*1920*/  DSETP.GEU.AND P0, PT, |R16|, |R6|, PT ;  /* 0x400000061000722a */ /* 0x000fe20003f0e200 */
[----:B------:R-:W-:Y:S01]  /*1930*/  IMAD.MOV.U32 R22, RZ, RZ, R6 ;  /* 0x000000ffff167224 */ /* 0x000fe200078e0006 */
[----:B------:R-:W-:Y:S01]  /*1940*/  MOV R25, R5 ;  /* 0x0000000500197202 */ /* 0x000fe20000000f00 */
[----:B------:R-:W-:Y:S02]  /*1950*/  IMAD.MOV.U32 R23, RZ, RZ, R7 ;  /* 0x000000ffff177224 */ /* 0x000fe400078e0007 */
[----:B------:R-:W-:-:S09]  /*1960*/  IMAD.MOV.U32 R24, RZ, RZ, R4 ;  /* 0x000000ffff187224 */ /* 0x000fd200078e0004 */
        /* <DEDUP_REMOVED lines=9> */
.L_x_151:
[----:B------:R-:W-:Y:S05]  /*1a00*/  BSYNC.RECONVERGENT B1 ;  /* 0x0000000000017941 */ /* 0x000fea0003800200 */
.L_x_150:
        /* <DEDUP_REMOVED lines=23> */
.L_x_153:
[----:B------:R-:W-:Y:S05]  /*1b80*/  BSYNC.RECONVERGENT B1 ;  /* 0x0000000000017941 */ /* 0x000fea0003800200 */
.L_x_152:
        /* <DEDUP_REMOVED lines=21> */
.L_x_155:
[----:B------:R-:W-:Y:S05]  /*1ce0*/  BSYNC.RECONVERGENT B1 ;  /* 0x0000000000017941 */ /* 0x000fea0003800200 */
.L_x_154:
        /* <DEDUP_REMOVED lines=23> */
.L_x_157:
[----:B------:R-:W-:Y:S05]  /*1e60*/  BSYNC.RECONVERGENT B1 ;  /* 0x0000000000017941 */ /* 0x000fea0003800200 */
.L_x_156:
        /* <DEDUP_REMOVED lines=21> */
.L_x_159:
[----:B------:R-:W-:Y:S05]  /*1fc0*/  BSYNC.RECONVERGENT B1 ;  /* 0x0000000000017941 */ /* 0x000fea0003800200 */
.L_x_158:
        /* <DEDUP_REMOVED lines=21> */
.L_x_161:
[----:B------:R-:W-:Y:S05]  /*2120*/  BSYNC.RECONVERGENT B1 ;  /* 0x0000000000017941 */ /* 0x000fea0003800200 */
.L_x_160:
        /* <DEDUP_REMOVED lines=21> */
.L_x_136:
[----:B------:R-:W0:Y:S01]  /*2280*/  S2R R2, SR_LANEID ;  /* 0x0000000000027919 */ /* 0x000e220000000000 */
[----:B------:R-:W-:Y:S01]  /*2290*/  LOP3.LUT R3, R10, 0x3e0, RZ, 0xc0, !PT ;  /* 0x000003e00a037812 */ /* 0x000fe200078ec0ff */
[----:B------:R-:W-:Y:S01]  /*22a0*/  BSSY.RECONVERGENT B1, `(.L_x_162) ;  /* 0x0000024000017945 */ /* 0x000fe20003800200 */
[----:B------:R-:W-:Y:S02]  /*22b0*/  IMAD.MOV.U32 R18, RZ, RZ, R21 ;  /* 0x000000ffff127224 */ /* 0x000fe400078e0015 */
[----:B------:R-:W-:Y:S01]  /*22c0*/  LOP3.LUT R6, RZ, R3, RZ, 0x33, !PT ;  /* 0x00000003ff067212 */ /* 0x000fe200078e33ff */
[----:B------:R-:W-:Y:S02]  /*22d0*/  VIADD R4, R3, 0x20 ;  /* 0x0000002003047836 */ /* 0x000fe40000000000 */
[----:B------:R-:W-:Y:S02]  /*22e0*/  IMAD.MOV.U32 R22, RZ, RZ, R20 ;  /* 0x000000ffff167224 */ /* 0x000fe400078e0014 */
[----:B------:R-:W-:Y:S01]  /*22f0*/  IMAD.IADD R3, R9, 0x1, R6 ;  /* 0x0000000109037824 */ /* 0x000fe200078e0206 */
[----:B------:R-:W-:Y:S01]  /*2300*/  ISETP.GT.AND P0, PT, R4, R9, PT ;  /* 0x000000090400720c */ /* 0x000fe20003f04270 */
[----:B-----5:R-:W-:-:S02]  /*2310*/  IMAD.MOV.U32 R4, RZ, RZ, R14 ;  /* 0x000000ffff047224 */ /* 0x020fc400078e000e */
[----:B------:R-:W-:Y:S01]  /*2320*/  IMAD.MOV.U32 R5, RZ, RZ, R15 ;  /* 0x000000ffff057224 */ /* 0x000fe200078e000f */
[----:B------:R-:W-:-:S05]  /*2330*/  SEL R3, R3, 0x1f, P0 ;  /* 0x0000001f03037807 */ /* 0x000fca0000000000 */
[----:B------:R1:W2:Y:S04]  /*2340*/  SHFL.DOWN PT, R6, R14, 0x1, R3 ;  /* 0x082000000e067989 */ /* 0x0002a800000e0003 */
[----:B------:R1:W3:Y:S04]  /*2350*/  SHFL.DOWN PT, R7, R15, 0x1, R3 ;  /* 0x082000000f077989 */ /* 0x0002e800000e0003 */
[----:B------:R1:W4:Y:S01]  /*2360*/  SHFL.DOWN PT, R8, R21, 0x1, R3 ;  /* 0x0820000015087989 */ /* 0x00032200000e0003 */
[----:B0-----:R-:W-:-:S03]  /*2370*/  ISETP.GE.AND P0, PT, R2, R3, PT ;  /* 0x000000030200720c */ /* 0x001fc60003f06270 */
[----:B------:R1:W0:Y:S10]  /*2380*/  SHFL.DOWN PT, R11, R20, 0x1, R3 ;  /* 0x08200000140b7989 */ /* 0x00023400000e0003 */
[----:B-12---:R-:W-:Y:S05]  /*2390*/  @P0 BRA `(.L_x_163) ;  /* 0x0000000000500947 */ /* 0x006fea0003800000 */
[----:B---3--:R-:W-:Y:S01]  /*23a0*/  DSETP.GEU.AND P0, PT, |R14|, |R6|, PT ;  /* 0x400000060e00722a */ /* 0x008fe20003f0e200 */
        /* <DEDUP_REMOVED lines=19> */
.L_x_163:
[----:B------:R-:W-:Y:S05]  /*24e0*/  BSYNC.RECONVERGENT B1 ;  /* 0x0000000000017941 */ /* 0x000fea0003800200 */
.L_x_162:
[----:B------:R-:W-:Y:S01]  /*24f0*/  IADD3 R6, PT, PT, R2, 0x2, RZ ;  /* 0x0000000202067810 */ /* 0x000fe20007ffe0ff */
[----:B------:R1:W2:Y:S01]  /*2500*/  SHFL.DOWN PT, R12, R4, 0x2, R3 ;  /* 0x08400000040c7989 */ /* 0x0002a200000e0003 */
[----:B------:R-:W-:Y:S01]  /*2510*/  BSSY.RECONVERGENT B1, `(.L_x_164) ;  /* 0x000001e000017945 */ /* 0x000fe20003800200 */
[----:B----4-:R-:W-:Y:S01]  /*2520*/  IMAD.MOV.U32 R8, RZ, RZ, R18 ;  /* 0x000000ffff087224 */ /* 0x010fe200078e0012 */
[----:B------:R-:W-:Y:S01]  /*2530*/  ISETP.GT.AND P0, PT, R6, R3, PT ;  /* 0x000000030600720c */ /* 0x000fe20003f04270 */
[----:B------:R1:W4:Y:S01]  /*2540*/  SHFL.DOWN PT, R13, R5, 0x2, R3 ;  /* 0x08400000050d7989 */ /* 0x00032200000e0003 */
[----:B------:R-:W-:Y:S02]  /*2550*/  IMAD.MOV.U32 R16, RZ, RZ, R22 ;  /* 0x000000ffff107224 */ /* 0x000fe400078e0016 */
[----:B------:R-:W-:Y:S01]  /*2560*/  IMAD.MOV.U32 R6, RZ, RZ, R4 ;  /* 0x000000ffff067224 */ /* 0x000fe200078e0004 */
[----:B0-----:R1:W0:Y:S01]  /*2570*/  SHFL.DOWN PT, R11, R18, 0x2, R3 ;  /* 0x08400000120b7989 */ /* 0x00122200000e0003 */
[----:B---3--:R-:W-:-:S03]  /*2580*/  IMAD.MOV.U32 R7, RZ, RZ, R5 ;  /* 0x000000ffff077224 */ /* 0x008fc600078e0005 */
[----:B------:R1:W3:Y:S04]  /*2590*/  SHFL.DOWN PT, R15, R22, 0x2, R3 ;  /* 0x08400000160f7989 */ /* 0x0002e800000e0003 */
[----:B------:R-:W-:Y:S05]  /*25a0*/  @P0 BRA `(.L_x_165) ;  /* 0x0000000000500947 */ /* 0x000fea0003800000 */
[----:B--2-4-:R-:W-:Y:S01]  /*25b0*/  DSETP.GEU.AND P0, PT, |R4|, |R12|, PT ;  /* 0x4000000c0400722a */ /* 0x014fe20003f0e200 */
        /* <DEDUP_REMOVED lines=19> */
.L_x_165:
[----:B------:R-:W-:Y:S05]  /*26f0*/  BSYNC.RECONVERGENT B1 ;  /* 0x0000000000017941 */ /* 0x000fea0003800200 */
.L_x_164:
[----:B-1----:R-:W-:Y:S01]  /*2700*/  VIADD R4, R2, 0x4 ;  /* 0x0000000402047836 */ /* 0x002fe20000000000 */
[----:B--2---:R1:W2:Y:S01]  /*2710*/  SHFL.DOWN PT, R12, R6, 0x4, R3 ;  /* 0x08800000060c7989 */ /* 0x0042a200000e0003 */
[----:B------:R-:W-:Y:S01]  /*2720*/  BSSY.RECONVERGENT B1, `(.L_x_166) ;  /* 0x000001e000017945 */ /* 0x000fe20003800200 */
[----:B------:R-:W-:Y:S02]  /*2730*/  IMAD.MOV.U32 R14, RZ, RZ, R8 ;  /* 0x000000ffff0e7224 */ /* 0x000fe400078e0008 */
[----:B------:R-:W-:Y:S01]  /*2740*/  ISETP.GT.AND P0, PT, R4, R3, PT ;  /* 0x000000030400720c */ /* 0x000fe20003f04270 */
[----:B----4-:R1:W4:Y:S01]  /*2750*/  SHFL.DOWN PT, R13, R7, 0x4, R3 ;  /* 0x08800000070d7989 */ /* 0x01032200000e0003 */
[----:B------:R-:W-:Y:S02]  /*2760*/  IMAD.MOV.U32 R18, RZ, RZ, R16 ;  /* 0x000000ffff127224 */ /* 0x000fe400078e0010 */
[----:B------:R-:W-:Y:S01]  /*2770*/  IMAD.MOV.U32 R4, RZ, RZ, R6 ;  /* 0x000000ffff047224 */ /* 0x000fe200078e0006 */
[----:B0-----:R1:W0:Y:S01]  /*2780*/  SHFL.DOWN PT, R11, R8, 0x4, R3 ;  /* 0x08800000080b7989 */ /* 0x00122200000e0003 */
[----:B------:R-:W-:-:S03]  /*2790*/  IMAD.MOV.U32 R5, RZ, RZ, R7 ;  /* 0x000000ffff057224 */ /* 0x000fc600078e0007 */
[----:B---3--:R1:W3:Y:S04]  /*27a0*/  SHFL.DOWN PT, R15, R16, 0x4, R3 ;  /* 0x08800000100f7989 */ /* 0x0082e800000e0003 */
        /* <DEDUP_REMOVED lines=21> */
.L_x_167:
[----:B------:R-:W-:Y:S05]  /*2900*/  BSYNC.RECONVERGENT B1 ;  /* 0x0000000000017941 */ /* 0x000fea0003800200 */
.L_x_166:
[----:B-1----:R-:W-:Y:S01]  /*2910*/  VIADD R8, R2, 0x8 ;  /* 0x0000000802087836 */ /* 0x002fe20000000000 */
[----:B------:R1:W1:Y:S01]  /*2920*/  SHFL.DOWN PT, R6, R4, 0x8, R3 ;  /* 0x0900000004067989 */ /* 0x00026200000e0003 */
[----:B------:R-:W-:Y:S01]  /*2930*/  BSSY.RECONVERGENT B1, `(.L_x_168) ;  /* 0x000001e000017945 */ /* 0x000fe20003800200 */
[----:B------:R-:W-:Y:S02]  /*2940*/  IMAD.MOV.U32 R16, RZ, RZ, R18 ;  /* 0x000000ffff107224 */ /* 0x000fe400078e0012 */
[----:B------:R-:W-:Y:S01]  /*2950*/  ISETP.GT.AND P0, PT, R8, R3, PT ;  /* 0x000000030800720c */ /* 0x000fe20003f04270 */
[----:B------:R1:W1:Y:S01]  /*2960*/  SHFL.DOWN PT, R7, R5, 0x8, R3 ;  /* 0x0900000005077989 */ /* 0x00026200000e0003 */
[----:B------:R-:W-:Y:S02]  /*2970*/  IMAD.MOV.U32 R8, RZ, RZ, R14 ;  /* 0x000000ffff087224 */ /* 0x000fe400078e000e */
[----:B--2---:R-:W-:Y:S01]  /*2980*/  IMAD.MOV.U32 R12, RZ, RZ, R4 ;  /* 0x000000ffff0c7224 */ /* 0x004fe200078e0004 */
[----:B0-----:R0:W2:Y:S01]  /*2990*/  SHFL.DOWN PT, R11, R14, 0x8, R3 ;  /* 0x090000000e0b7989 */ /* 0x0010a200000e0003 */
[----:B----4-:R-:W-:-:S03]  /*29a0*/  IMAD.MOV.U32 R13, RZ, RZ, R5 ;  /* 0x000000ffff0d7224 */ /* 0x010fc600078e0005 */
[----:B---3--:R0:W3:Y:S04]  /*29b0*/  SHFL.DOWN PT, R15, R18, 0x8, R3 ;  /* 0x09000000120f7989 */ /* 0x0080e800000e0003 */
[----:B------:R-:W-:Y:S05]  /*29c0*/  @P0 BRA `(.L_x_169) ;  /* 0x0000000000500947 */ /* 0x000fea0003800000 */
[----:B-1----:R-:W-:Y:S01]  /*29d0*/  DSETP.GEU.AND P0, PT, |R4|, |R6|, PT ;  /* 0x400000060400722a */ /* 0x002fe20003f0e200 */
[----:B--2---:R-:W-:Y:S02]  /*29e0*/  IMAD.MOV.U32 R8, RZ, RZ, R11 ;  /* 0x000000ffff087224 */ /* 0x004fe400078e000b */
        /* <DEDUP_REMOVED lines=18> */
.L_x_169:
[----:B------:R-:W-:Y:S05]  /*2b10*/  BSYNC.RECONVERGENT B1 ;  /* 0x0000000000017941 */ /* 0x000fea0003800200 */
.L_x_168:
[----:B-1----:R-:W-:Y:S01]  /*2b20*/  VIADD R4, R2, 0x10 ;  /* 0x0000001002047836 */ /* 0x002fe20000000000 */
[----:B0-----:R0:W1:Y:S01]  /*2b30*/  SHFL.DOWN PT, R14, R12, 0x10, R3 ;  /* 0x0a0000000c0e7989 */ /* 0x00106200000e0003 */
[----:B------:R-:W-:Y:S01]  /*2b40*/  BSSY.RECONVERGENT B1, `(.L_x_170) ;  /* 0x000001e000017945 */ /* 0x000fe20003800200 */
[----:B------:R-:W-:Y:S02]  /*2b50*/  IMAD.MOV.U32 R5, RZ, RZ, R16 ;  /* 0x000000ffff057224 */ /* 0x000fe400078e0010 */
[----:B------:R-:W-:Y:S01]  /*2b60*/  ISETP.GT.AND P0, PT, R4, R3, PT ;  /* 0x000000030400720c */ /* 0x000fe20003f04270 */
[----:B---3--:R0:W3:Y:S01]  /*2b70*/  SHFL.DOWN PT, R15, R13, 0x10, R3 ;  /* 0x0a0000000d0f7989 */ /* 0x0080e200000e0003 */
[----:B------:R-:W-:Y:S02]  /*2b80*/  IMAD.MOV.U32 R4, RZ, RZ, R8 ;  /* 0x000000ffff047224 */ /* 0x000fe400078e0008 */
[----:B------:R-:W-:Y:S01]  /*2b90*/  IMAD.MOV.U32 R6, RZ, RZ, R12 ;  /* 0x000000ffff067224 */ /* 0x000fe200078e000c */
[----:B--2---:R0:W2:Y:S01]  /*2ba0*/  SHFL.DOWN PT, R11, R8, 0x10, R3 ;  /* 0x0a000000080b7989 */ /* 0x0040a200000e0003 */
[----:B------:R-:W-:-:S03]  /*2bb0*/  IMAD.MOV.U32 R7, RZ, RZ, R13 ;  /* 0x000000ffff077224 */ /* 0x000fc600078e000d */
[----:B------:R0:W4:Y:S04]  /*2bc0*/  SHFL.DOWN PT, R17, R16, 0x10, R3 ;  /* 0x0a00000010117989 */ /* 0x00012800000e0003 */
[----:B------:R-:W-:Y:S05]  /*2bd0*/  @P0 BRA `(.L_x_171) ;  /* 0x0000000000500947 */ /* 0x000fea0003800000 */
[----:B-1-3--:R-:W-:Y:S01]  /*2be0*/  DSETP.GEU.AND P0, PT, |R12|, |R14|, PT ;  /* 0x4000000e0c00722a */ /* 0x00afe20003f0e200 */
        /* <DEDUP_REMOVED lines=19> */
.L_x_171:
[----:B------:R-:W-:Y:S05]  /*2d20*/  BSYNC.RECONVERGENT B1 ;  /* 0x0000000000017941 */ /* 0x000fea0003800200 */
.L_x_170:
[----:B------:R-:W-:Y:S01]  /*2d30*/  ISETP.NE.AND P0, PT, R2, RZ, PT ;  /* 0x000000ff0200720c */ /* 0x000fe20003f05270 */
[----:B------:R-:W-:-:S12]  /*2d40*/  BSSY.RECONVERGENT B1, `(.L_x_172) ;  /* 0x000000a000017945 */ /* 0x000fd80003800200 */
[----:B------:R-:W-:Y:S05]  /*2d50*/  @P0 BRA `(.L_x_173) ;  /* 0x0000000000200947 */ /* 0x000fea0003800000 */
[----:B0-----:R-:W0:Y:S01]  /*2d60*/  S2R R8, SR_CgaCtaId ;  /* 0x0000000000087919 */ /* 0x001e220000008800 */
[----:B------:R-:W-:Y:S02]  /*2d70*/  MOV R3, 0x400 ;  /* 0x0000040000037802 */ /* 0x000fe40000000f00 */
[----:B------:R-:W-:-:S04]  /*2d80*/  SHF.R.U32.HI R2, RZ, 0x1, R10 ;  /* 0x00000001ff027819 */ /* 0x000fc8000001160a */
[----:B------:R-:W-:Y:S02]  /*2d90*/  LOP3.LUT R2, R2, 0x1f0, RZ, 0xc0, !PT ;  /* 0x000001f002027812 */ /* 0x000fe400078ec0ff */
[----:B0-----:R-:W-:-:S05]  /*2da0*/  LEA R3, R8, R3, 0x18 ;  /* 0x0000000308037211 */ /* 0x001fca00078ec0ff */
[----:B------:R-:W-:-:S05]  /*2db0*/  IMAD.IADD R3, R2, 0x1, R3 ;  /* 0x0000000102037824 */ /* 0x000fca00078e0203 */
[----:B------:R0:W-:Y:S04]  /*2dc0*/  STS.64 [R3+0x10], R4 ;  /* 0x0000100403007388 */ /* 0x0001e80000000a00 */
[----:B------:R0:W-:Y:S02]  /*2dd0*/  STS.64 [R3+0x8], R6 ;  /* 0x0000080603007388 */ /* 0x0001e40000000a00 */
.L_x_173:
[----:B------:R-:W-:Y:S05]  /*2de0*/  BSYNC.RECONVERGENT B1 ;  /* 0x0000000000017941 */ /* 0x000fea0003800200 */
.L_x_172:
[----:B------:R-:W-:Y:S01]  /*2df0*/  BAR.SYNC.DEFER_BLOCKING 0x0 ;  /* 0x0000000000007b1d */ /* 0x000fe20000010000 */
[----:B------:R-:W-:-:S13]  /*2e00*/  ISETP.NE.AND P1, PT, R10, RZ, PT ;  /* 0x000000ff0a00720c */ /* 0x000fda0003f25270 */
[----:B------:R-:W-:Y:S05]  /*2e10*/  @P1 BRA `(.L_x_149) ;  /* 0x0000003800a81947 */ /* 0x000fea0003800000 */
[----:B------:R-:W-:Y:S01]  /*2e20*/  ISETP.GE.AND P0, PT, R9, 0x21, PT ;  /* 0x000000210900780c */ /* 0x000fe20003f06270 */
[----:B0-----:R-:W-:Y:S02]  /*2e30*/  IMAD.MOV.U32 R13, RZ, RZ, R4 ;  /* 0x000000ffff0d7224 */ /* 0x001fe400078e0004 */
[----:B------:R-:W-:Y:S02]  /*2e40*/  IMAD.MOV.U32 R8, RZ, RZ, R5 ;  /* 0x000000ffff087224 */ /* 0x000fe400078e0005 */
[----:B------:R-:W-:Y:S02]  /*2e50*/  IMAD.MOV.U32 R2, RZ, RZ, R6 ;  /* 0x000000ffff027224 */ /* 0x000fe400078e0006 */
[----:B------:R-:W-:-:S06]  /*2e60*/  IMAD.MOV.U32 R3, RZ, RZ, R7 ;  /* 0x000000ffff037224 */ /* 0x000fcc00078e0007 */
[----:B------:R-:W-:Y:S05]  /*2e70*/  @!P0 BRA `(.L_x_174) ;  /* 0x00000000006c8947 */ /* 0x000fea0003800000 */
[----:B------:R-:W0:Y:S01]  /*2e80*/  S2UR UR5, SR_CgaCtaId ;  /* 0x00000000000579c3 */ /* 0x000e220000008800 */
[----:B------:R-:W-:Y:S01]  /*2e90*/  UMOV UR4, 0x400 ;  /* 0x0000040000047882 */ /* 0x000fe20000000000 */
[----:B------:R-:W-:Y:S01]  /*2ea0*/  BSSY.RECONVERGENT B1, `(.L_x_174) ;  /* 0x0000018000017945 */ /* 0x000fe20003800200 */
[----:B0-----:R-:W-:-:S09]  /*2eb0*/  ULEA UR4, UR5, UR4, 0x18 ;  /* 0x0000000405047291 */ /* 0x001fd2000f8ec0ff */
[----:B--2---:R-:W0:Y:S04]  /*2ec0*/  LDS.64 R10, [UR4+0x18] ;  /* 0x00001804ff0a7984 */ /* 0x004e280008000a00 */
[----:B-1-3--:R-:W1:Y:S01]  /*2ed0*/  LDS.64 R14, [UR4+0x20] ;  /* 0x00002004ff0e7984 */ /* 0x00ae620008000a00 */
[----:B0-----:R-:W-:Y:S01]  /*2ee0*/  DSETP.GEU.AND P0, PT, |R6|, |R10|, PT ;  /* 0x4000000a0600722a */ /* 0x001fe20003f0e200 */
[----:B------:R-:W-:Y:S02]  /*2ef0*/  IMAD.MOV.U32 R2, RZ, RZ, R10 ;  /* 0x000000ffff027224 */ /* 0x000fe400078e000a */
[----:B------:R-:W-:Y:S02]  /*2f00*/  IMAD.MOV.U32 R3, RZ, RZ, R11 ;  /* 0x000000ffff037224 */ /* 0x000fe400078e000b */
[----:B-1----:R-:W-:-:S02]  /*2f10*/  IMAD.MOV.U32 R13, RZ, RZ, R14 ;  /* 0x000000ffff0d7224 */ /* 0x002fc400078e000e */
[----:B------:R-:W-:-:S07]  /*2f20*/  IMAD.MOV.U32 R8, RZ, RZ, R15 ;  /* 0x000000ffff087224 */ /* 0x000fce00078e000f */
[----:B------:R-:W-:Y:S05]  /*2f30*/  @!P0 BRA `(.L_x_175) ;  /* 0x0000000000388947 */ /* 0x000fea0003800000 */
        /* <DEDUP_REMOVED lines=14> */
.L_x_175:
[----:B------:R-:W-:Y:S05]  /*3020*/  BSYNC.RECONVERGENT B1 ;  /* 0x0000000000017941 */ /* 0x000fea0003800200 */
.L_x_174:
[----:B------:R-:W-:Y:S01]  /*3030*/  ISETP.GE.AND P0, PT, R9, 0x41, PT ;  /* 0x000000410900780c */ /* 0x000fe20003f06270 */
[----:B--2---:R-:W-:Y:S02]  /*3040*/  IMAD.MOV.U32 R11, RZ, RZ, R13 ;  /* 0x000000ffff0b7224 */ /* 0x004fe400078e000d */
        /* <DEDUP_REMOVED lines=8> */
[----:B------:R-:W0:Y:S04]  /*30d0*/  LDS.64 R6, [UR4+0x28] ;  /* 0x00002804ff067984 */ /* 0x000e280008000a00 */
        /* <DEDUP_REMOVED lines=21> */
.L_x_177:
[----:B------:R-:W-:Y:S05]  /*3230*/  BSYNC.RECONVERGENT B1 ;  /* 0x0000000000017941 */ /* 0x000fea0003800200 */
.L_x_176:
[----:B------:R-:W-:Y:S01]  /*3240*/  ISETP.GE.AND P0, PT, R9, 0x61, PT ;  /* 0x000000610900780c */ /* 0x000fe20003f06270 */
[----:B------:R-:W-:Y:S02]  /*3250*/  IMAD.MOV.U32 R13, RZ, RZ, R11 ;  /* 0x000000ffff0d7224 */ /* 0x000fe400078e000b */
        /* <DEDUP_REMOVED lines=30> */
.L_x_179:
[----:B------:R-:W-:Y:S05]  /*3440*/  BSYNC.RECONVERGENT B1 ;  /* 0x0000000000017941 */ /* 0x000fea0003800200 */
.L_x_178:
        /* <DEDUP_REMOVED lines=32> */
.L_x_181:
[----:B------:R-:W-:Y:S05]  /*3650*/  BSYNC.RECONVERGENT B1 ;  /* 0x0000000000017941 */ /* 0x000fea0003800200 */
.L_x_180:
        /* <DEDUP_REMOVED lines=32> */
.L_x_183:
[----:B------:R-:W-:Y:S05]  /*3860*/  BSYNC.RECONVERGENT B1 ;  /* 0x0000000000017941 */ /* 0x000fea0003800200 */
.L_x_182:
        /* <DEDUP_REMOVED lines=32> */
.L_x_185:
[----:B------:R-:W-:Y:S05]  /*3a70*/  BSYNC.RECONVERGENT B1 ;  /* 0x0000000000017941 */ /* 0x000fea0003800200 */
.L_x_184:
[----:B------:R-:W-:Y:S01]  /*3a80*/  ISETP.GE.AND P0, PT, R9, 0xe1, PT ;  /* 0x000000e10900780c */ /* 0x000fe20003f06270 */
[----:B------:R-:W-:Y:S01]  /*3a90*/  IMAD.MOV.U32 R5, RZ, RZ, R10 ;  /* 0x000000ffff057224 */ /* 0x000fe200078e000a */
[----:B------:R-:W-:Y:S01]  /*3aa0*/  MOV R4, R11 ;  /* 0x0000000b00047202 */ /* 0x000fe20000000f00 */
[----:B------:R-:W-:Y:S02]  /*3ab0*/  IMAD.MOV.U32 R6, RZ, RZ, R2 ;  /* 0x000000ffff067224 */ /* 0x000fe400078e0002 */
[----:B------:R-:W-:-:S08]  /*3ac0*/  IMAD.MOV.U32 R7, RZ, RZ, R3 ;  /* 0x000000ffff077224 */ /* 0x000fd000078e0003 */
[----:B------:R-:W-:Y:S05]  /*3ad0*/  @!P0 BRA `(.L_x_149) ;  /* 0x0000002c00788947 */ /* 0x000fea0003800000 */
[----:B------:R-:W0:Y:S01]  /*3ae0*/  S2UR UR5, SR_CgaCtaId ;  /* 0x00000000000579c3 */ /* 0x000e220000008800 */
[----:B------:R-:W-:Y:S02]  /*3af0*/  UMOV UR4, 0x400 ;  /* 0x0000040000047882 */ /* 0x000fe40000000000 */
[----:B0-----:R-:W-:-:S09]  /*3b00*/  ULEA UR4, UR5, UR4, 0x18 ;  /* 0x0000000405047291 */ /* 0x001fd2000f8ec0ff */
[----:B------:R-:W0:Y:S04]  /*3b10*/  LDS.64 R8, [UR4+0x78] ;  /* 0x00007804ff087984 */ /* 0x000e280008000a00 */
[----:B------:R-:W2:Y:S01]  /*3b20*/  LDS.64 R12, [UR4+0x80] ;  /* 0x00008004ff0c7984 */ /* 0x000ea20008000a00 */
[----:B0-----:R-:W-:Y:S01]  /*3b30*/  DSETP.GEU.AND P0, PT, |R2|, |R8|, PT ;  /* 0x400000080200722a */ /* 0x001fe20003f0e200 */
        /* <DEDUP_REMOVED lines=20> */
.L_x_117:
[----:B------:R-:W0:Y:S01]  /*3c80*/  S2R R3, SR_TID.X ;  /* 0x0000000000037919 */ /* 0x000e220000002100 */
[----:B------:R-:W1:Y:S02]  /*3c90*/  LDCU.128 UR12, c[0x0][0x380] ;  /* 0x00007000ff0c77ac */ /* 0x000e640008000c00 */
[----:B-1----:R-:W-:Y:S02]  /*3ca0*/  IMAD.U32 R2, RZ, RZ, UR12 ;  /* 0x0000000cff027e24 */ /* 0x002fe4000f8e00ff */
[----:B------:R-:W-:Y:S01]  /*3cb0*/  IMAD.U32 R4, RZ, RZ, UR13 ;  /* 0x0000000dff047e24 */ /* 0x000fe2000f8e00ff */
[----:B0-----:R-:W-:-:S05]  /*3cc0*/  IADD3 R5, P0, PT, R8, R3, RZ ;  /* 0x0000000308057210 */ /* 0x001fca0007f1e0ff */
[----:B------:R-:W-:Y:S01]  /*3cd0*/  IMAD.X R6, RZ, RZ, RZ, P0 ;  /* 0x000000ffff067224 */ /* 0x000fe200000e06ff */
[----:B------:R-:W-:-:S04]  /*3ce0*/  LEA R20, P0, R5, R2, 0x3 ;  /* 0x0000000205147211 */ /* 0x000fc800078018ff */
[----:B------:R-:W-:-:S05]  /*3cf0*/  LEA.HI.X R21, R5, R4, R6, 0x3, P0 ;  /* 0x0000000405157211 */ /* 0x000fca00000f1c06 */
[----:B------:R-:W2:Y:S04]  /*3d00*/  LDG.E.64 R6, desc[UR10][R20.64] ;  /* 0x0000000a14067981 */ /* 0x000ea8000c1e1b00 */
[----:B------:R-:W2:Y:S04]  /*3d10*/  LDG.E.64 R14, desc[UR10][R20.64+0x800] ;  /* 0x0008000a140e7981 */ /* 0x000ea8000c1e1b00 */
[----:B------:R-:W3:Y:S04]  /*3d20*/  LDG.E.64 R18, desc[UR10][R20.64+0x1000] ;  /* 0x0010000a14127981 */ /* 0x000ee8000c1e1b00 */
[----:B------:R-:W4:Y:S04]  /*3d30*/  LDG.E.64 R12, desc[UR10][R20.64+0x1800] ;  /* 0x0018000a140c7981 */ /* 0x000f28000c1e1b00 */
[----:B------:R-:W5:Y:S01]  /*3d40*/  LDG.E.64 R10, desc[UR10][R20.64+0x2000] ;  /* 0x0020000a140a7981 */ /* 0x000f62000c1e1b00 */
[----:B------:R-:W-:Y:S01]  /*3d50*/  IMAD.U32 R5, RZ, RZ, UR14 ;  /* 0x0000000eff057e24 */ /* 0x000fe2000f8e00ff */
[----:B------:R-:W-:Y:S01]  /*3d60*/  LOP3.LUT R9, R3, 0x400, RZ, 0xfc, !PT ;  /* 0x0000040003097812 */ /* 0x000fe200078efcff */
[----:B------:R-:W-:Y:S01]  /*3d70*/  BSSY.RECONVERGENT B1, `(.L_x_186) ;  /* 0x0000020000017945 */ /* 0x000fe20003800200 */
[----:B------:R-:W-:-:S04]  /*3d80*/  ISETP.LE.U32.AND P0, PT, R25, UR6, PT ;  /* 0x0000000619007c0c */ /* 0x000fc8000bf03070 */
[----:B------:R-:W-:Y:S01]  /*3d90*/  ISETP.GE.U32.AND.EX P0, PT, RZ, R16, PT, P0 ;  /* 0x00000010ff00720c */ /* 0x000fe20003f06100 */
[----:B--2---:R-:W-:-:S06]  /*3da0*/  DSETP.GEU.AND P2, PT, |R6|, |R14|, PT ;  /* 0x4000000e0600722a */ /* 0x004fcc0003f4e200 */
[----:B------:R-:W-:Y:S02]  /*3db0*/  FSEL R6, R6, R14, P2 ;  /* 0x0000000e06067208 */ /* 0x000fe40001000000 */
[----:B------:R-:W-:-:S06]  /*3dc0*/  FSEL R7, R7, R15, P2 ;  /* 0x0000000f07077208 */ /* 0x000fcc0001000000 */
[----:B---3--:R-:W-:-:S06]  /*3dd0*/  DSETP.GEU.AND P3, PT, |R6|, |R18|, PT ;  /* 0x400000120600722a */ /* 0x008fcc0003f6e200 */
[----:B------:R-:W-:Y:S01]  /*3de0*/  FSEL R14, R6, R18, P3 ;  /* 0x00000012060e7208 */ /* 0x000fe20001800000 */
[----:B------:R-:W-:Y:S01]  /*3df0*/  IMAD.U32 R6, RZ, RZ, UR15 ;  /* 0x0000000fff067e24 */ /* 0x000fe2000f8e00ff */
[----:B------:R-:W-:Y:S01]  /*3e00*/  FSEL R15, R7, R19, P3 ;  /* 0x00000013070f7208 */ /* 0x000fe20001800000 */
[----:B------:R-:W-:-:S05]  /*3e10*/  VIADD R18, R3, 0x100 ;  /* 0x0000010003127836 */ /* 0x000fca0000000000 */
[----:B----4-:R-:W-:-:S06]  /*3e20*/  DSETP.GEU.AND P1, PT, |R14|, |R12|, PT ;  /* 0x4000000c0e00722a */ /* 0x010fcc0003f2e200 */
[----:B------:R-:W-:Y:S01]  /*3e30*/  FSEL R12, R14, R12, P1 ;  /* 0x0000000c0e0c7208 */ /* 0x000fe20000800000 */
[----:B------:R-:W-:Y:S01]  /*3e40*/  VIADD R14, R3, 0x200 ;  /* 0x00000200030e7836 */ /* 0x000fe20000000000 */
[----:B------:R-:W-:Y:S02]  /*3e50*/  FSEL R13, R15, R13, P1 ;  /* 0x0000000d0f0d7208 */ /* 0x000fe40000800000 */
[----:B------:R-:W-:Y:S02]  /*3e60*/  IADD3 R15, P5, PT, R8, R5, RZ ;  /* 0x00000005080f7210 */ /* 0x000fe40007fbe0ff */
[----:B------:R-:W-:Y:S02]  /*3e70*/  @P3 SEL R14, R3, R18, P2 ;  /* 0x00000012030e3207 */ /* 0x000fe40001000000 */
[----:B-----5:R-:W-:Y:S01]  /*3e80*/  DSETP.GEU.AND P4, PT, |R12|, |R10|, PT ;  /* 0x4000000a0c00722a */ /* 0x020fe20003f8e200 */
[----:B------:R-:W-:Y:S01]  /*3e90*/  IMAD.X R17, RZ, RZ, R6, P5 ;  /* 0x000000ffff117224 */ /* 0x000fe200028e0606 */
[----:B------:R-:W-:Y:S01]  /*3ea0*/  IADD3 R7, P5, PT, R9, R15, RZ ;  /* 0x0000000f09077210 */ /* 0x000fe20007fbe0ff */
[----:B------:R-:W-:-:S04]  /*3eb0*/  @!P1 VIADD R14, R3, 0x300 ;  /* 0x00000300030e9836 */ /* 0x000fc80000000000 */
[----:B------:R-:W-:-:S07]  /*3ec0*/  IMAD.X R8, RZ, RZ, R17, P5 ;  /* 0x000000ffff087224 */ /* 0x000fce00028e0611 */
[----:B------:R-:W-:Y:S05]  /*3ed0*/  @!P4 BRA `(.L_x_187) ;  /* 0x000000000024c947 */ /* 0x000fea0003800000 */
[C---:B------:R-:W-:Y:S02]  /*3ee0*/  ISETP.GE.U32.AND P1, PT, R14.reuse, R9, PT ;  /* 0x000000090e00720c */ /* 0x040fe40003f26070 */
[----:B------:R-:W-:Y:S02]  /*3ef0*/  IADD3 R14, P2, PT, R14, R15, RZ ;  /* 0x0000000f0e0e7210 */ /* 0x000fe40007f5e0ff */
[----:B------:R-:W-:-:S03]  /*3f00*/  ISETP.GE.U32.AND.EX P1, PT, RZ, RZ, PT, P1 ;  /* 0x000000ffff00720c */ /* 0x000fc60003f26110 */
[----:B------:R-:W-:-:S10]  /*3f10*/  IMAD.X R9, RZ, RZ, R17, P2 ;  /* 0x000000ffff097224 */ /* 0x000fd400010e0611 */
[----:B------:R-:W-:-:S06]  /*3f20*/  DSETP.LT.OR P1, PT, |R10|, |R12|, !P1 ;  /* 0x4000000c0a00722a */ /* 0x000fcc0004f21600 */
[----:B------:R-:W-:Y:S02]  /*3f30*/  FSEL R10, R12, R10, P1 ;  /* 0x0000000a0c0a7208 */ /* 0x000fe40000800000 */
[----:B------:R-:W-:Y:S02]  /*3f40*/  FSEL R11, R13, R11, P1 ;  /* 0x0000000b0d0b7208 */ /* 0x000fe40000800000 */
[----:B------:R-:W-:Y:S02]  /*3f50*/  SEL R7, R14, R7, P1 ;  /* 0x000000070e077207 */ /* 0x000fe40000800000 */
[----:B------:R-:W-:-:S07]  /*3f60*/  SEL R8, R9, R8, P1 ;  /* 0x0000000809087207 */ /* 0x000fce0000800000 */
.L_x_187:
[----:B------:R-:W-:Y:S05]  /*3f70*/  BSYNC.RECONVERGENT B1 ;  /* 0x0000000000017941 */ /* 0x000fea0003800200 */
.L_x_186:
[----:B------:R-:W-:Y:S05]  /*3f80*/  @P0 BRA `(.L_x_188) ;  /* 0x0000001400000947 */ /* 0x000fea0003800000 */
[----:B------:R-:W0:Y:S01]  /*3f90*/  LDCU.64 UR8, c[0x0][0x3e8] ;  /* 0x00007d00ff0877ac */ /* 0x000e220008000a00 */
[----:B------:R-:W-:Y:S01]  /*3fa0*/  ISETP.NE.AND P0, PT, R3, RZ, PT ;  /* 0x000000ff0300720c */ /* 0x000fe20003f05270 */
[----:B------:R-:W-:Y:S01]  /*3fb0*/  BSSY.RECONVERGENT B1, `(.L_x_189) ;  /* 0x0000012000017945 */ /* 0x000fe20003800200 */
[----:B------:R-:W-:Y:S01]  /*3fc0*/  UMOV UR4, 0x8 ;  /* 0x0000000800047882 */ /* 0x000fe20000000000 */
[----:B------:R-:W-:Y:S02]  /*3fd0*/  UMOV UR5, 0x0 ;  /* 0x0000000000057882 */ /* 0x000fe40000000000 */
[----:B0-----:R-:W-:-:S04]  /*3fe0*/  UIMAD.WIDE.U32 UR4, UR8, 0x1, UR4 ;  /* 0x00000001080478a5 */ /* 0x001fc8000f8e0004 */
[----:B------:R-:W-:Y:S02]  /*3ff0*/  UIADD3 UR7, UPT, UPT, UR5, UR9, URZ ;  /* 0x0000000905077290 */ /* 0x000fe4000fffe0ff */
[----:B------:R-:W-:Y:S02]  /*4000*/  IMAD.U32 R13, RZ, RZ, UR5 ;  /* 0x00000005ff0d7e24 */ /* 0x000fe4000f8e00ff */
[----:B------:R-:W-:Y:S02]  /*4010*/  IMAD.U32 R12, RZ, RZ, UR4 ;  /* 0x00000004ff0c7e24 */ /* 0x000fe4000f8e00ff */
[----:B------:R-:W-:Y:S01]  /*4020*/  IMAD.U32 R13, RZ, RZ, UR7 ;  /* 0x00000007ff0d7e24 */ /* 0x000fe2000f8e00ff */
[----:B------:R-:W-:Y:S06]  /*4030*/  @P0 BRA `(.L_x_190) ;  /* 0x0000000000240947 */ /* 0x000fec0003800000 */
[----:B------:R-:W-:Y:S02]  /*4040*/  IMAD.MOV.U32 R18, RZ, RZ, 0x500 ;  /* 0x00000500ff127424 */ /* 0x000fe400078e00ff */
[----:B------:R-:W-:-:S05]  /*4050*/  IMAD.MOV.U32 R19, RZ, RZ, 0x0 ;  /* 0x00000000ff137424 */ /* 0x000fca00078e00ff */
[----:B------:R-:W2:Y:S01]  /*4060*/  ATOMG.E.ADD.64.STRONG.GPU PT, R14, desc[UR10][R12.64], R18 ;  /* 0x800000120c0e79a8 */ /* 0x000ea200081ef50a */
[----:B------:R-:W0:Y:S01]  /*4070*/  S2UR UR5, SR_CgaCtaId ;  /* 0x00000000000579c3 */ /* 0x000e220000008800 */
[----:B------:R-:W-:Y:S02]  /*4080*/  UMOV UR4, 0x400 ;  /* 0x0000040000047882 */ /* 0x000fe40000000000 */
[----:B0-----:R-:W-:Y:S01]  /*4090*/  ULEA UR4, UR5, UR4, 0x18 ;  /* 0x0000000405047291 */ /* 0x001fe2000f8ec0ff */
[----:B--2---:R-:W-:-:S05]  /*40a0*/  IADD3 R14, P0, PT, R14, UR6, RZ ;  /* 0x000000060e0e7c10 */ /* 0x004fca000ff1e0ff */
[----:B------:R-:W-:-:S05]  /*40b0*/  IMAD.X R15, RZ, RZ, R15, P0 ;  /* 0x000000ffff0f7224 */ /* 0x000fca00000e060f */
[----:B------:R0:W-:Y:S03]  /*40c0*/  STS.64 [UR4+0x98], R14 ;  /* 0x0000980eff007988 */ /* 0x0001e60008000a04 */
.L_x_190:
[----:B------:R-:W-:Y:S05]  /*40d0*/  BSYNC.RECONVERGENT B1 ;  /* 0x0000000000017941 */ /* 0x000fea0003800200 */
.L_x_189:
[----:B------:R-:W1:Y:S08]  /*40e0*/  S2UR UR5, SR_CgaCtaId ;  /* 0x00000000000579c3 */ /* 0x000e700000008800 */
[----:B------:R-:W-:Y:S06]  /*40f0*/  BAR.SYNC.DEFER_BLOCKING 0x0 ;  /* 0x0000000000007b1d */ /* 0x000fec0000010000 */
[----:B------:R-:W-:-:S02]  /*4100*/  UMOV UR4, 0x400 ;  /* 0x0000040000047882 */ /* 0x000fc40000000000 */
[----:B-1----:R-:W-:-:S06]  /*4110*/  ULEA UR4, UR5, UR4, 0x18 ;  /* 0x0000000405047291 */ /* 0x002fcc000f8ec0ff */
[----:B------:R-:W-:-:S05]  /*4120*/  IMAD.U32 R9, RZ, RZ, UR4 ;  /* 0x00000004ff097e24 */ /* 0x000fca000f8e00ff */
[----:B------:R-:W0:Y:S02]  /*4130*/  LDS.64 R18, [R9+0x98] ;  /* 0x0000980009127984 */ /* 0x000e240000000a00 */
[----:B0-----:R-:W-:-:S04]  /*4140*/  IADD3 R14, P1, PT, R18, 0x500, RZ ;  /* 0x00000500120e7810 */ /* 0x001fc80007f3e0ff */
[----:B------:R-:W-:Y:S01]  /*4150*/  ISETP.GT.U32.AND P0, PT, R14, R25, PT ;  /* 0x000000190e00720c */ /* 0x000fe20003f04070 */
[----:B------:R-:W-:-:S05]  /*4160*/  IMAD.X R15, RZ, RZ, R19, P1 ;  /* 0x000000ffff0f7224 */ /* 0x000fca00008e0613 */
[----:B------:R-:W-:-:S13]  /*4170*/  ISETP.GT.AND.EX P0, PT, R15, R16, PT, P0 ;  /* 0x000000100f00720c */ /* 0x000fda0003f04300 */
[----:B------:R-:W-:Y:S05]  /*4180*/  @P0 BRA `(.L_x_191) ;  /* 0x0000000400b40947 */ /* 0x000fea0003800000 */
[----:B------:R-:W-:Y:S01]  /*4190*/  BSSY.RECONVERGENT B1, `(.L_x_191) ;  /* 0x000006c000017945 */ /* 0x000fe20003800200 */
[----:B------:R-:W-:Y:S01]  /*41a0*/  IMAD.MOV.U32 R20, RZ, RZ, R10 ;  /* 0x000000ffff147224 */ /* 0x000fe200078e000a */
[----:B------:R-:W0:Y:S01]  /*41b0*/  LDCU.64 UR8, c[0x0][0x398] ;  /* 0x00007300ff0877ac */ /* 0x000e220008000a00 */
[----:B------:R-:W-:Y:S02]  /*41c0*/  IMAD.MOV.U32 R21, RZ, RZ, R11 ;  /* 0x000000ffff157224 */ /* 0x000fe400078e000b */
[----:B------:R-:W-:Y:S01]  /*41d0*/  IMAD.MOV.U32 R15, RZ, RZ, R7 ;  /* 0x000000ffff0f7224 */ /* 0x000fe200078e0007 */
[----:B------:R-:W1:Y:S01]  /*41e0*/  LDCU.128 UR12, c[0x0][0x380] ;  /* 0x00007000ff0c77ac */ /* 0x000e620008000c00 */
[----:B------:R-:W-:-:S07]  /*41f0*/  IMAD.MOV.U32 R14, RZ, RZ, R8 ;  /* 0x000000ffff0e7224 */ /* 0x000fce00078e0008 */
.L_x_194:
[----:B------:R-:W-:Y:S01]  /*4200*/  IADD3 R7, P0, PT, R3, R18, RZ ;  /* 0x0000001203077210 */ /* 0x000fe20007f1e0ff */
[----:B-1----:R-:W-:Y:S02]  /*4210*/  IMAD.U32 R2, RZ, RZ, UR12 ;  /* 0x0000000cff027e24 */ /* 0x002fe4000f8e00ff */
[----:B------:R-:W-:Y:S02]  /*4220*/  IMAD.U32 R4, RZ, RZ, UR13 ;  /* 0x0000000dff047e24 */ /* 0x000fe4000f8e00ff */
[----:B------:R-:W-:Y:S01]  /*4230*/  IMAD.X R25, RZ, RZ, R19, P0 ;  /* 0x000000ffff197224 */ /* 0x000fe200000e0613 */
[----:B------:R-:W-:-:S04]  /*4240*/  LEA R10, P0, R7, R2, 0x3 ;  /* 0x00000002070a7211 */ /* 0x000fc800078018ff */
[----:B------:R-:W-:-:S05]  /*4250*/  LEA.HI.X R11, R7, R4, R25, 0x3, P0 ;  /* 0x00000004070b7211 */ /* 0x000fca00000f1c19 */
[----:B------:R-:W2:Y:S04]  /*4260*/  LDG.E.64 R16, desc[UR10][R10.64] ;  /* 0x0000000a0a107981 */ /* 0x000ea8000c1e1b00 */
[----:B------:R-:W3:Y:S01]  /*4270*/  LDG.E.64 R18, desc[UR10][R10.64+0x800] ;  /* 0x0008000a0a127981 */ /* 0x000ee2000c1e1b00 */
[----:B------:R-:W-:Y:S02]  /*4280*/  IMAD.U32 R5, RZ, RZ, UR14 ;  /* 0x0000000eff057e24 */ /* 0x000fe4000f8e00ff */
[----:B------:R-:W-:-:S03]  /*4290*/  IMAD.U32 R6, RZ, RZ, UR15 ;  /* 0x0000000fff067e24 */ /* 0x000fc6000f8e00ff */
[----:B------:R-:W-:-:S04]  /*42a0*/  IADD3 R24, P0, PT, R7, R5, RZ ;  /* 0x0000000507187210 */ /* 0x000fc80007f1e0ff */
[----:B------:R-:W-:Y:S01]  /*42b0*/  IADD3 R27, P3, PT, R24, 0x100, RZ ;  /* 0x00000100181b7810 */ /* 0x000fe20007f7e0ff */
[----:B------:R-:W-:-:S04]  /*42c0*/  IMAD.X R25, R25, 0x1, R6, P0 ;  /* 0x0000000119197824 */ /* 0x000fc800000e0606 */
[----:B------:R-:W-:Y:S01]  /*42d0*/  IMAD.X R26, RZ, RZ, R25, P3 ;  /* 0x000000ffff1a7224 */ /* 0x000fe200018e0619 */
[----:B--2---:R-:W-:-:S14]  /*42e0*/  DSETP.GEU.AND P2, PT, |R20|, |R16|, PT ;  /* 0x400000101400722a */ /* 0x004fdc0003f4e200 */
[----:B------:R-:W-:-:S04]  /*42f0*/  @P2 ISETP.GE.U32.AND P0, PT, R15, R24, PT ;  /* 0x000000180f00220c */ /* 0x000fc80003f06070 */
[----:B------:R-:W-:-:S13]  /*4300*/  @P2 ISETP.GE.AND.EX P0, PT, R14, R25, PT, P0 ;  /* 0x000000190e00220c */ /* 0x000fda0003f06300 */
[----:B------:R-:W-:-:S06]  /*4310*/  @P2 DSETP.LT.OR P0, PT, |R16|, |R20|, !P0 ;  /* 0x400000141000222a */ /* 0x000fcc0004701600 */
[----:B------:R-:W-:Y:S02]  /*4320*/  @P2 FSEL R7, R20, R16, P0 ;  /* 0x0000001014072208 */ /* 0x000fe40000000000 */
[----:B------:R-:W-:Y:S02]  /*4330*/  @P2 FSEL R20, R21, R17, P0 ;  /* 0x0000001115142208 */ /* 0x000fe40000000000 */
[C---:B------:R-:W-:Y:S01]  /*4340*/  IADD3 R21, P5, PT, R24.reuse, 0x300, RZ ;  /* 0x0000030018157810 */ /* 0x040fe20007fbe0ff */
[----:B------:R-:W-:Y:S01]  /*4350*/  @P2 IMAD.MOV.U32 R16, RZ, RZ, R7 ;  /* 0x000000ffff102224 */ /* 0x000fe200078e0007 */
[C---:B------:R-:W-:Y:S01]  /*4360*/  IADD3 R7, P6, PT, R24.reuse, 0x400, RZ ;  /* 0x0000040018077810 */ /* 0x040fe20007fde0ff */
[----:B------:R-:W-:Y:S01]  /*4370*/  @P2 IMAD.MOV.U32 R17, RZ, RZ, R20 ;  /* 0x000000ffff112224 */ /* 0x000fe200078e0014 */
[----:B------:R-:W-:Y:S01]  /*4380*/  IADD3 R20, P4, PT, R24, 0x200, RZ ;  /* 0x0000020018147810 */ /* 0x000fe20007f9e0ff */
[--C-:B------:R-:W-:Y:S01]  /*4390*/  IMAD.X R23, RZ, RZ, R25.reuse, P5 ;  /* 0x000000ffff177224 */ /* 0x100fe200028e0619 */
[----:B------:R-:W-:Y:S01]  /*43a0*/  @P2 SEL R24, R15, R24, P0 ;  /* 0x000000180f182207 */ /* 0x000fe20000000000 */
[----:B------:R-:W-:-:S02]  /*43b0*/  IMAD.X R8, RZ, RZ, R25, P6 ;  /* 0x000000ffff087224 */ /* 0x000fc400030e0619 */
[----:B------:R-:W-:Y:S01]  /*43c0*/  IMAD.X R22, RZ, RZ, R25, P4 ;  /* 0x000000ffff167224 */ /* 0x000fe200020e0619 */
[----:B------:R-:W-:Y:S01]  /*43d0*/  @P2 SEL R25, R14, R25, P0 ;  /* 0x000000190e192207 */ /* 0x000fe20000000000 */
[----:B---3--:R-:W-:Y:S01]  /*43e0*/  DSETP.GEU.AND P1, PT, |R16|, |R18|, PT ;  /* 0x400000121000722a */ /* 0x008fe20003f2e200 */
[----:B------:R-:W2:-:S13]  /*43f0*/  LDG.E.64 R14, desc[UR10][R10.64+0x1000] ;  /* 0x0010000a0a0e7981 */ /* 0x000e9a000c1e1b00 */
[----:B------:R-:W-:-:S04]  /*4400*/  @P1 ISETP.GE.U32.AND P0, PT, R24, R27, PT ;  /* 0x0000001b1800120c */ /* 0x000fc80003f06070 */
[----:B------:R-:W-:-:S13]  /*4410*/  @P1 ISETP.GE.AND.EX P0, PT, R25, R26, PT, P0 ;  /* 0x0000001a1900120c */ /* 0x000fda0003f06300 */
[----:B------:R-:W-:-:S06]  /*4420*/  @P1 DSETP.LT.OR P0, PT, |R18|, |R16|, !P0 ;  /* 0x400000101200122a */ /* 0x000fcc0004701600 */
[----:B------:R-:W-:Y:S02]  /*4430*/  @P1 FSEL R28, R16, R18, P0 ;  /* 0x00000012101c1208 */ /* 0x000fe40000000000 */
[----:B------:R-:W-:Y:S02]  /*4440*/  @P1 FSEL R29, R17, R19, P0 ;  /* 0x00000013111d1208 */ /* 0x000fe40000000000 */
[----:B------:R-:W3:Y:S01]  /*4450*/  LDG.E.64 R16, desc[UR10][R10.64+0x1800] ;  /* 0x0018000a0a107981 */ /* 0x000ee2000c1e1b00 */
[----:B------:R-:W-:Y:S02]  /*4460*/  @P1 IMAD.MOV.U32 R18, RZ, RZ, R28 ;  /* 0x000000ffff121224 */ /* 0x000fe400078e001c */
[----:B------:R-:W-:Y:S01]  /*4470*/  @P1 IMAD.MOV.U32 R19, RZ, RZ, R29 ;  /* 0x000000ffff131224 */ /* 0x000fe200078e001d */
[----:B------:R-:W-:Y:S02]  /*4480*/  @P1 SEL R27, R24, R27, P0 ;  /* 0x0000001b181b1207 */ /* 0x000fe40000000000 */
[----:B------:R-:W-:Y:S01]  /*4490*/  @P1 SEL R26, R25, R26, P0 ;  /* 0x0000001a191a1207 */ /* 0x000fe20000000000 */
[----:B------:R-:W-:Y:S01]  /*44a0*/  BSSY.RECONVERGENT B2, `(.L_x_192) ;  /* 0x000001d000027945 */ /* 0x000fe20003800200 */
[----:B------:R-:W5:Y:S01]  /*44b0*/  LDG.E.64 R10, desc[UR10][R10.64+0x2000] ;  /* 0x0020000a0a0a7981 */ /* 0x000f62000c1e1b00 */
[----:B------:R-:W-:Y:S06]  /*44c0*/  BAR.SYNC.DEFER_BLOCKING 0x0 ;  /* 0x0000000000007b1d */ /* 0x000fec0000010000 */
[----:B--2---:R-:W-:-:S14]  /*44d0*/  DSETP.GEU.AND P2, PT, |R18|, |R14|, PT ;  /* 0x4000000e1200722a */ /* 0x004fdc0003f4e200 */
[----:B------:R-:W-:-:S04]  /*44e0*/  @P2 ISETP.GE.U32.AND P0, PT, R27, R20, PT ;  /* 0x000000141b00220c */ /* 0x000fc80003f06070 */
[----:B------:R-:W-:-:S13]  /*44f0*/  @P2 ISETP.GE.AND.EX P0, PT, R26, R22, PT, P0 ;  /* 0x000000161a00220c */ /* 0x000fda0003f06300 */
[----:B------:R-:W-:-:S06]  /*4500*/  @P2 DSETP.LT.OR P0, PT, |R14|, |R18|, !P0 ;  /* 0x400000120e00222a */ /* 0x000fcc0004701600 */
[----:B------:R-:W-:Y:S02]  /*4510*/  @P2 FSEL R18, R18, R14, P0 ;  /* 0x0000000e12122208 */ /* 0x000fe40000000000 */
[----:B------:R-:W-:-:S03]  /*4520*/  @P2 FSEL R19, R19, R15, P0 ;  /* 0x0000000f13132208 */ /* 0x000fc60000000000 */
[----:B------:R-:W-:Y:S02]  /*4530*/  @P2 IMAD.MOV.U32 R14, RZ, RZ, R18 ;  /* 0x000000ffff0e2224 */ /* 0x000fe400078e0012 */
[----:B------:R-:W-:-:S06]  /*4540*/  @P2 IMAD.MOV.U32 R15, RZ, RZ, R19 ;  /* 0x000000ffff0f2224 */ /* 0x000fcc00078e0013 */
[----:B---3--:R-:W-:Y:S01]  /*4550*/  DSETP.GEU.AND P1, PT, |R14|, |R16|, PT ;  /* 0x400000100e00722a */ /* 0x008fe20003f2e200 */
[----:B------:R-:W-:Y:S02]  /*4560*/  @P2 SEL R20, R27, R20, P0 ;  /* 0x000000141b142207 */ /* 0x000fe40000000000 */
[----:B------:R-:W-:Y:S02]  /*4570*/  @P2 SEL R22, R26, R22, P0 ;  /* 0x000000161a162207 */ /* 0x000fe40000000000 */
[----:B------:R-:W-:-:S09]  /*4580*/  ISETP.NE.AND P2, PT, R3, RZ, PT ;  /* 0x000000ff0300720c */ /* 0x000fd20003f45270 */
[----:B------:R-:W-:-:S04]  /*4590*/  @P1 ISETP.GE.U32.AND P0, PT, R20, R21, PT ;  /* 0x000000151400120c */ /* 0x000fc80003f06070 */
[----:B------:R-:W-:-:S13]  /*45a0*/  @P1 ISETP.GE.AND.EX P0, PT, R22, R23, PT, P0 ;  /* 0x000000171600120c */ /* 0x000fda0003f06300 */
[----:B------:R-:W-:Y:S01]  /*45b0*/  @P1 DSETP.LT.OR P0, PT, |R16|, |R14|, !P0 ;  /* 0x4000000e1000122a */ /* 0x000fe20004701600 */
[----:B------:R-:W-:-:S13]  /*45c0*/  @P2 BRA `(.L_x_193) ;  /* 0x0000000000282947 */ /* 0x000fda0003800000 */
[----:B------:R-:W-:Y:S02]  /*45d0*/  IMAD.MOV.U32 R24, RZ, RZ, 0x500 ;  /* 0x00000500ff187424 */ /* 0x000fe400078e00ff */
[----:B------:R-:W-:-:S06]  /*45e0*/  IMAD.MOV.U32 R25, RZ, RZ, 0x0 ;  /* 0x00000000ff197424 */ /* 0x000fcc00078e00ff */
[----:B------:R-:W2:Y:S01]  /*45f0*/  ATOMG.E.ADD.64.STRONG.GPU PT, R24, desc[UR10][R12.64], R24 ;  /* 0x800000180c1879a8 */ /* 0x000ea200081ef50a */
[----:B------:R-:W1:Y:S01]  /*4600*/  S2UR UR5, SR_CgaCtaId ;  /* 0x00000000000579c3 */ /* 0x000e620000008800 */
[----:B------:R-:W-:Y:S02]  /*4610*/  UMOV UR4, 0x400 ;  /* 0x0000040000047882 */ /* 0x000fe40000000000 */
[----:B-1----:R-:W-:-:S06]  /*4620*/  ULEA UR4, UR5, UR4, 0x18 ;  /* 0x0000000405047291 */ /* 0x002fcc000f8ec0ff */
[----:B------:R-:W-:Y:S01]  /*4630*/  IMAD.U32 R9, RZ, RZ, UR4 ;  /* 0x00000004ff097e24 */ /* 0x000fe2000f8e00ff */
[----:B--2---:R-:W-:-:S05]  /*4640*/  IADD3 R18, P2, PT, R24, UR6, RZ ;  /* 0x0000000618127c10 */ /* 0x004fca000ff5e0ff */
[----:B------:R-:W-:-:S05]  /*4650*/  IMAD.X R19, RZ, RZ, R25, P2 ;  /* 0x000000ffff137224 */ /* 0x000fca00010e0619 */
[----:B------:R1:W-:Y:S03]  /*4660*/  STS.64 [R9+0x98], R18 ;  /* 0x0000981209007388 */ /* 0x0003e60000000a00 */
.L_x_193:
[----:B0-----:R-:W-:Y:S05]  /*4670*/  BSYNC.RECONVERGENT B2 ;  /* 0x0000000000027941 */ /* 0x001fea0003800200 */
.L_x_192:
[----:B------:R-:W-:Y:S01]  /*4680*/  BAR.SYNC.DEFER_BLOCKING 0x0 ;  /* 0x0000000000007b1d */ /* 0x000fe20000010000 */
[----:B------:R-:W-:Y:S01]  /*4690*/  @P1 FSEL R14, R14, R16, P0 ;  /* 0x000000100e0e1208 */ /* 0x000fe20000000000 */
[----:B------:R-:W-:Y:S01]  /*46a0*/  IMAD.U32 R25, RZ, RZ, UR8 ;  /* 0x00000008ff197e24 */ /* 0x000fe2000f8e00ff */
[----:B------:R-:W-:Y:S02]  /*46b0*/  @P1 FSEL R15, R15, R17, P0 ;  /* 0x000000110f0f1208 */ /* 0x000fe40000000000 */
[----:B------:R-:W-:Y:S01]  /*46c0*/  @P1 SEL R21, R20, R21, P0 ;  /* 0x0000001514151207 */ /* 0x000fe20000000000 */
[----:B------:R-:W-:Y:S01]  /*46d0*/  @P1 IMAD.MOV.U32 R16, RZ, RZ, R14 ;  /* 0x000000ffff101224 */ /* 0x000fe200078e000e */
[----:B------:R-:W-:Y:S01]  /*46e0*/  @P1 SEL R23, R22, R23, P0 ;  /* 0x0000001716171207 */ /* 0x000fe20000000000 */
[----:B------:R-:W-:-:S06]  /*46f0*/  @P1 IMAD.MOV.U32 R17, RZ, RZ, R15 ;  /* 0x000000ffff111224 */ /* 0x000fcc00078e000f */
[----:B-----5:R-:W-:Y:S01]  /*4700*/  DSETP.GEU.AND P2, PT, |R16|, |R10|, PT ;  /* 0x4000000a1000722a */ /* 0x020fe20003f4e200 */
[----:B-1----:R-:W0:-:S13]  /*4710*/  LDS.64 R18, [R9+0x98] ;  /* 0x0000980009127984 */ /* 0x002e1a0000000a00 */
[----:B------:R-:W-:-:S04]  /*4720*/  @P2 ISETP.GE.U32.AND P0, PT, R21, R7, PT ;  /* 0x000000071500220c */ /* 0x000fc80003f06070 */
[----:B------:R-:W-:-:S13]  /*4730*/  @P2 ISETP.GE.AND.EX P0, PT, R23, R8, PT, P0 ;  /* 0x000000081700220c */ /* 0x000fda0003f06300 */
[----:B------:R-:W-:-:S06]  /*4740*/  @P2 DSETP.LT.OR P0, PT, |R10|, |R16|, !P0 ;  /* 0x400000100a00222a */ /* 0x000fcc0004701600 */
[----:B------:R-:W-:Y:S02]  /*4750*/  @P2 FSEL R17, R17, R11, P0 ;  /* 0x0000000b11112208 */ /* 0x000fe40000000000 */
[----:B------:R-:W-:Y:S02]  /*4760*/  @P2 SEL R7, R21, R7, P0 ;  /* 0x0000000715072207 */ /* 0x000fe40000000000 */
[----:B------:R-:W-:Y:S01]  /*4770*/  @P2 SEL R8, R23, R8, P0 ;  /* 0x0000000817082207 */ /* 0x000fe20000000000 */
[----:B------:R-:W-:-:S04]  /*4780*/  @P2 IMAD.MOV.U32 R11, RZ, RZ, R17 ;  /* 0x000000ffff0b2224 */ /* 0x000fc800078e0011 */
[----:B------:R-:W-:Y:S01]  /*4790*/  IMAD.MOV.U32 R21, RZ, RZ, R11 ;  /* 0x000000ffff157224 */ /* 0x000fe200078e000b */
[----:B0-----:R-:W-:-:S04]  /*47a0*/  IADD3 R14, P3, PT, R18, 0x500, RZ ;  /* 0x00000500120e7810 */ /* 0x001fc80007f7e0ff */
[----:B------:R-:W-:Y:S01]  /*47b0*/  ISETP.GT.U32.AND P1, PT, R14, R25, PT ;  /* 0x000000190e00720c */ /* 0x000fe20003f24070 */
[----:B------:R-:W-:Y:S01]  /*47c0*/  IMAD.X R15, RZ, RZ, R19, P3 ;  /* 0x000000ffff0f7224 */ /* 0x000fe200018e0613 */
[----:B------:R-:W-:Y:S01]  /*47d0*/  @P2 FSEL R14, R16, R10, P0 ;  /* 0x0000000a100e2208 */ /* 0x000fe20000000000 */
[----:B------:R-:W-:-:S04]  /*47e0*/  IMAD.U32 R16, RZ, RZ, UR9 ;  /* 0x00000009ff107e24 */ /* 0x000fc8000f8e00ff */
[----:B------:R-:W-:Y:S01]  /*47f0*/  @P2 IMAD.MOV.U32 R10, RZ, RZ, R14 ;  /* 0x000000ffff0a2224 */ /* 0x000fe200078e000e */
[----:B------:R-:W-:Y:S01]  /*4800*/  ISETP.GT.AND.EX P0, PT, R15, R16, PT, P1 ;  /* 0x000000100f00720c */ /* 0x000fe20003f04310 */
[----:B------:R-:W-:Y:S01]  /*4810*/  IMAD.MOV.U32 R14, RZ, RZ, R8 ;  /* 0x000000ffff0e7224 */ /* 0x000fe200078e0008 */
[----:B------:R-:W-:Y:S01]  /*4820*/  MOV R15, R7 ;  /* 0x00000007000f7202 */ /* 0x000fe20000000f00 */
[----:B------:R-:W-:-:S10]  /*4830*/  IMAD.MOV.U32 R20, RZ, RZ, R10 ;  /* 0x000000ffff147224 */ /* 0x000fd400078e000a */
[----:B------:R-:W-:Y:S05]  /*4840*/  @!P0 BRA `(.L_x_194) ;  /* 0xfffffff8006c8947 */ /* 0x000fea000383ffff */
[----:B------:R-:W-:Y:S05]  /*4850*/  BSYNC.RECONVERGENT B1 ;  /* 0x0000000000017941 */ /* 0x000fea0003800200 */
.L_x_191:
[----:B------:R-:W-:Y:S01]  /*4860*/  ISETP.GE.U32.AND P0, PT, R18, R25, PT ;  /* 0x000000191200720c */ /* 0x000fe20003f06070 */
[----:B------:R-:W-:Y:S03]  /*4870*/  BSSY.RECONVERGENT B1, `(.L_x_188) ;  /* 0x00000b1000017945 */ /* 0x000fe60003800200 */
[----:B------:R-:W-:-:S13]  /*4880*/  ISETP.GE.AND.EX P0, PT, R19, R16, PT, P0 ;  /* 0x000000101300720c */ /* 0x000fda0003f06300 */
[----:B------:R-:W-:Y:S05]  /*4890*/  @P0 BRA `(.L_x_195) ;  /* 0x0000000800b80947 */ /* 0x000fea0003800000 */
[----:B------:R-:W-:-:S05]  /*48a0*/  IMAD.IADD R20, R25, 0x1, -R18 ;  /* 0x0000000119147824 */ /* 0x000fca00078e0a12 */
[----:B------:R-:W-:-:S13]  /*48b0*/  ISETP.GE.AND P0, PT, R3, R20, PT ;  /* 0x000000140300720c */ /* 0x000fda0003f06270 */
[----:B------:R-:W-:Y:S05]  /*48c0*/  @P0 BRA `(.L_x_195) ;  /* 0x0000000800ac0947 */ /* 0x000fea0003800000 */
[----:B------:R-:W-:Y:S01]  /*48d0*/  LOP3.LUT R9, RZ, R3, RZ, 0x33, !PT ;  /* 0x00000003ff097212 */ /* 0x000fe200078e33ff */
[----:B------:R-:W-:Y:S03]  /*48e0*/  BSSY.RECONVERGENT B2, `(.L_x_196) ;  /* 0x0000035000027945 */ /* 0x000fe60003800200 */
[----:B------:R-:W-:-:S04]  /*48f0*/  IADD3 R25, PT, PT, -R18, R25, R9 ;  /* 0x0000001912197210 */ /* 0x000fc80007ffe109 */
[----:B------:R-:W-:-:S04]  /*4900*/  LOP3.LUT R9, R25, 0x300, RZ, 0xc0, !PT ;  /* 0x0000030019097812 */ /* 0x000fc800078ec0ff */
[----:B------:R-:W-:Y:S01]  /*4910*/  ISETP.NE.AND P0, PT, R9, 0x300, PT ;  /* 0x000003000900780c */ /* 0x000fe20003f05270 */
[----:B------:R-:W-:-:S12]  /*4920*/  IMAD.MOV.U32 R9, RZ, RZ, R3 ;  /* 0x000000ffff097224 */ /* 0x000fd800078e0003 */
[----:B------:R-:W-:Y:S05]  /*4930*/  @!P0 BRA `(.L_x_197) ;  /* 0x0000000000bc8947 */ /* 0x000fea0003800000 */
[----:B------:R-:W-:Y:S02]  /*4940*/  IADD3 R15, P0, PT, R3, R18, RZ ;  /* 0x00000012030f7210 */ /* 0x000fe40007f1e0ff */
[----:B------:R-:W-:Y:S02]  /*4950*/  LEA.HI R9, R25, 0x1, RZ, 0x18 ;  /* 0x0000000119097811 */ /* 0x000fe400078fc0ff */
[C---:B------:R-:W-:Y:S01]  /*4960*/  LEA R2, P1, R15.reuse, R2, 0x3 ;  /* 0x000000020f027211 */ /* 0x040fe200078218ff */
[----:B------:R-:W-:Y:S01]  /*4970*/  IMAD.X R13, RZ, RZ, R19, P0 ;  /* 0x000000ffff0d7224 */ /* 0x000fe200000e0613 */
[----:B------:R-:W-:Y:S02]  /*4980*/  IADD3 R14, P0, PT, R15, R5, RZ ;  /* 0x000000050f0e7210 */ /* 0x000fe40007f1e0ff */
[----:B------:R-:W-:Y:S01]  /*4990*/  LOP3.LUT R5, R9, 0x3, RZ, 0xc0, !PT ;  /* 0x0000000309057812 */ /* 0x000fe200078ec0ff */
[----:B------:R-:W-:Y:S01]  /*49a0*/  IMAD.MOV.U32 R9, RZ, RZ, R3 ;  /* 0x000000ffff097224 */ /* 0x000fe200078e0003 */
[----:B------:R-:W-:Y:S01]  /*49b0*/  LEA.HI.X R15, R15, R4, R13, 0x3, P1 ;  /* 0x000000040f0f7211 */ /* 0x000fe200008f1c0d */
[----:B------:R-:W-:-:S02]  /*49c0*/  IMAD.X R16, R13, 0x1, R6, P0 ;  /* 0x000000010d107824 */ /* 0x000fc400000e0606 */
[----:B------:R-:W-:-:S07]  /*49d0*/  IMAD.MOV R6, RZ, RZ, -R5 ;  /* 0x000000ffff067224 */ /* 0x000fce00078e0a05 */
.L_x_200:
        /* <DEDUP_REMOVED lines=9> */
[----:B------:R-:W-:Y:S02]  /*4a70*/  IMAD.MOV.U32 R4, RZ, RZ, R10 ;  /* 0x000000ffff047224 */ /* 0x000fe400078e000a */
        /* <DEDUP_REMOVED lines=21> */
.L_x_199:
[----:B------:R-:W-:Y:S05]  /*4bd0*/  BSYNC.RECONVERGENT B3 ;  /* 0x0000000000037941 */ /* 0x000fea0003800200 */
.L_x_198:
[----:B------:R-:W-:Y:S01]  /*4be0*/  IADD3 R14, P0, PT, R14, 0x100, RZ ;  /* 0x000001000e0e7810 */ /* 0x000fe20007f1e0ff */
[----:B------:R-:W-:Y:S02]  /*4bf0*/  VIADD R9, R9, 0x100 ;  /* 0x0000010009097836 */ /* 0x000fe40000000000 */
[----:B------:R-:W-:Y:S02]  /*4c00*/  IMAD.X R15, RZ, RZ, R15, P3 ;  /* 0x000000ffff0f7224 */ /* 0x000fe400018e060f */
[----:B------:R-:W-:Y:S01]  /*4c10*/  IMAD.X R16, RZ, RZ, R16, P0 ;  /* 0x000000ffff107224 */ /* 0x000fe200000e0610 */
[----:B------:R-:W-:Y:S07]  /*4c20*/  @P2 BRA `(.L_x_200) ;  /* 0xfffffffc006c2947 */ /* 0x000fee000383ffff */
.L_x_197:
[----:B------:R-:W-:Y:S05]  /*4c30*/  BSYNC.RECONVERGENT B2 ;  /* 0x0000000000027941 */ /* 0x000fea0003800200 */
.L_x_196:
[----:B------:R-:W-:-:S13]  /*4c40*/  ISETP.GE.U32.AND P0, PT, R25, 0x300, PT ;  /* 0x000003001900780c */ /* 0x000fda0003f06070 */
[----:B------:R-:W-:Y:S05]  /*4c50*/  @!P0 BRA `(.L_x_195) ;  /* 0x0000000400c88947 */ /* 0x000fea0003800000 */
[----:B------:R-:W0:Y:S01]  /*4c60*/  LDC.64 R16, c[0x0][0x380] ;  /* 0x0000e000ff107b82 */ /* 0x000e220000000a00 */
[----:B------:R-:W-:-:S07]  /*4c70*/  VIADD R21, R9, 0x200 ;  /* 0x0000020009157836 */ /* 0x000fce0000000000 */
[----:B------:R-:W1:Y:S02]  /*4c80*/  LDC.64 R14, c[0x0][0x388] ;  /* 0x0000e200ff0e7b82 */ /* 0x000e640000000a00 */
.L_x_209:
[----:B------:R-:W-:-:S05]  /*4c90*/  VIADD R5, R21, 0xfffffe00 ;  /* 0xfffffe0015057836 */ /* 0x000fca0000000000 */
[----:B------:R-:W-:-:S05]  /*4ca0*/  IADD3 R5, P0, PT, R5, R18, RZ ;  /* 0x0000001205057210 */ /* 0x000fca0007f1e0ff */
[----:B------:R-:W-:Y:S01]  /*4cb0*/  IMAD.X R2, RZ, RZ, R19, P0 ;  /* 0x000000ffff027224 */ /* 0x000fe200000e0613 */
[----:B0-----:R-:W-:-:S04]  /*4cc0*/  LEA R22, P0, R5, R16, 0x3 ;  /* 0x0000001005167211 */ /* 0x001fc800078018ff */
[----:B------:R-:W-:-:S05]  /*4cd0*/  LEA.HI.X R23, R5, R17, R2, 0x3, P0 ;  /* 0x0000001105177211 */ /* 0x000fca00000f1c02 */
[----:B------:R-:W2:Y:S04]  /*4ce0*/  LDG.E.64 R24, desc[UR10][R22.64] ;  /* 0x0000000a16187981 */ /* 0x000ea8000c1e1b00 */
[----:B------:R0:W5:Y:S01]  /*4cf0*/  LDG.E.64 R12, desc[UR10][R22.64+0x800] ;  /* 0x0008000a160c7981 */ /* 0x000162000c1e1b00 */
        /* <DEDUP_REMOVED lines=23> */
.L_x_202:
[----:B------:R-:W-:Y:S05]  /*4e70*/  BSYNC.RECONVERGENT B2 ;  /* 0x0000000000027941 */ /* 0x000fea0003800200 */
.L_x_201:
[----:B------:R0:W5:Y:S04]  /*4e80*/  LDG.E.64 R6, desc[UR10][R22.64+0x1000] ;  /* 0x0010000a16067981 */ /* 0x000168000c1e1b00 */
[----:B------:R0:W5:Y:S02]  /*4e90*/  LDG.E.64 R24, desc[UR10][R22.64+0x1800] ;  /* 0x0018000a16187981 */ /* 0x000164000c1e1b00 */
[----:B-----5:R-:W-:Y:S01]  /*4ea0*/  DSETP.GEU.AND P0, PT, |R4|, |R12|, PT ;  /* 0x4000000c0400722a */ /* 0x020fe20003f0e200 */
[----:B------:R-:W-:Y:S01]  /*4eb0*/  VIADD R11, R21, 0xffffff00 ;  /* 0xffffff00150b7836 */ /* 0x000fe20000000000 */
[----:B------:R-:W-:Y:S01]  /*4ec0*/  BSSY.RECONVERGENT B2, `(.L_x_203) ;  /* 0x0000016000027945 */ /* 0x000fe20003800200 */
[----:B------:R-:W-:-:S03]  /*4ed0*/  IMAD.MOV.U32 R10, RZ, RZ, R12 ;  /* 0x000000ffff0a7224 */ /* 0x000fc600078e000c */
[----:B------:R-:W-:Y:S01]  /*4ee0*/  IADD3 R28, P1, P2, R18, R14, R11 ;  /* 0x0000000e121c7210 */ /* 0x000fe20007a3e00b */
[----:B------:R-:W-:-:S03]  /*4ef0*/  IMAD.MOV.U32 R11, RZ, RZ, R13 ;  /* 0x000000ffff0b7224 */ /* 0x000fc600078e000d */
[----:B------:R-:W-:Y:S01]  /*4f00*/  IADD3.X R27, PT, PT, R19, R15, RZ, P1, P2 ;  /* 0x0000000f131b7210 */ /* 0x000fe20000fe44ff */
[----:B------:R-:W-:-:S04]  /*4f10*/  IMAD.MOV.U32 R8, RZ, RZ, R28 ;  /* 0x000000ffff087224 */ /* 0x000fc800078e001c */
        /* <DEDUP_REMOVED lines=16> */
.L_x_204:
[----:B------:R-:W-:Y:S05]  /*5020*/  BSYNC.RECONVERGENT B2 ;  /* 0x0000000000027941 */ /* 0x000fea0003800200 */
.L_x_203:
[----:B------:R-:W-:Y:S01]  /*5030*/  DSETP.GEU.AND P0, PT, |R10|, |R6|, PT ;  /* 0x400000060a00722a */ /* 0x000fe20003f0e200 */
[----:B------:R-:W-:Y:S01]  /*5040*/  IADD3 R23, P1, P2, R18, R14, R21 ;  /* 0x0000000e12177210 */ /* 0x000fe20007a3e015 */
[----:B------:R-:W-:Y:S01]  /*5050*/  BSSY.RECONVERGENT B2, `(.L_x_205) ;  /* 0x0000016000027945 */ /* 0x000fe20003800200 */
[----:B------:R-:W-:Y:S02]  /*5060*/  VIADD R13, R21, 0x100 ;  /* 0x00000100150d7836 */ /* 0x000fe40000000000 */
[----:B------:R-:W-:Y:S01]  /*5070*/  IADD3.X R27, PT, PT, R19, R15, RZ, P1, P2 ;  /* 0x0000000f131b7210 */ /* 0x000fe20000fe44ff */
[----:B------:R-:W-:Y:S02]  /*5080*/  IMAD.MOV.U32 R2, RZ, RZ, R23 ;  /* 0x000000ffff027224 */ /* 0x000fe400078e0017 */
        /* <DEDUP_REMOVED lines=18> */
.L_x_206:
[----:B------:R-:W-:Y:S05]  /*51b0*/  BSYNC.RECONVERGENT B2 ;  /* 0x0000000000027941 */ /* 0x000fea0003800200 */
.L_x_205:
[----:B------:R-:W-:Y:S01]  /*51c0*/  DSETP.GEU.AND P0, PT, |R4|, |R24|, PT ;  /* 0x400000180400722a */ /* 0x000fe20003f0e200 */
[----:B------:R-:W-:Y:S01]  /*51d0*/  IADD3 R13, P1, P2, R18, R14, R13 ;  /* 0x0000000e120d7210 */ /* 0x000fe20007a3e00d */
[----:B------:R-:W-:Y:S01]  /*51e0*/  BSSY.RECONVERGENT B2, `(.L_x_207) ;  /* 0x0000015000027945 */ /* 0x000fe20003800200 */
[----:B------:R-:W-:Y:S02]  /*51f0*/  IMAD.MOV.U32 R10, RZ, RZ, R24 ;  /* 0x000000ffff0a7224 */ /* 0x000fe400078e0018 */
[----:B------:R-:W-:Y:S01]  /*5200*/  IADD3.X R6, PT, PT, R19, R15, RZ, P1, P2 ;  /* 0x0000000f13067210 */ /* 0x000fe20000fe44ff */
[----:B------:R-:W-:Y:S02]  /*5210*/  IMAD.MOV.U32 R7, RZ, RZ, R13 ;  /* 0x000000ffff077224 */ /* 0x000fe400078e000d */
[----:B------:R-:W-:Y:S02]  /*5220*/  IMAD.MOV.U32 R11, RZ, RZ, R25 ;  /* 0x000000ffff0b7224 */ /* 0x000fe400078e0019 */
[----:B------:R-:W-:-:S04]  /*5230*/  IMAD.MOV.U32 R8, RZ, RZ, R6 ;  /* 0x000000ffff087224 */ /* 0x000fc800078e0006 */
[----:B------:R-:W-:Y:S05]  /*5240*/  @!P0 BRA `(.L_x_208) ;  /* 0x0000000000388947 */ /* 0x000fea0003800000 */
[----:B------:R-:W-:Y:S01]  /*5250*/  DSETP.GEU.AND P0, PT, |R24|, |R4|, PT ;  /* 0x400000041800722a */ /* 0x000fe20003f0e200 */
[----:B------:R-:W-:Y:S01]  /*5260*/  MOV R7, R2 ;  /* 0x0000000200077202 */ /* 0x000fe20000000f00 */
[----:B------:R-:W-:Y:S02]  /*5270*/  IMAD.MOV.U32 R8, RZ, RZ, R9 ;  /* 0x000000ffff087224 */ /* 0x000fe400078e0009 */
[----:B------:R-:W-:Y:S02]  /*5280*/  IMAD.MOV.U32 R10, RZ, RZ, R4 ;  /* 0x000000ffff0a7224 */ /* 0x000fe400078e0004 */
[----:B------:R-:W-:-:S08]  /*5290*/  IMAD.MOV.U32 R11, RZ, RZ, R5 ;  /* 0x000000ffff0b7224 */ /* 0x000fd000078e0005 */
        /* <DEDUP_REMOVED lines=9> */
.L_x_208:
[----:B------:R-:W-:Y:S05]  /*5330*/  BSYNC.RECONVERGENT B2 ;  /* 0x0000000000027941 */ /* 0x000fea0003800200 */
.L_x_207:
[C---:B------:R-:W-:Y:S02]  /*5340*/  VIADD R5, R21.reuse, 0x200 ;  /* 0x0000020015057836 */ /* 0x040fe40000000000 */
[----:B------:R-:W-:-:S03]  /*5350*/  VIADD R21, R21, 0x400 ;  /* 0x0000040015157836 */ /* 0x000fc60000000000 */
[----:B------:R-:W-:-:S13]  /*5360*/  ISETP.GE.AND P0, PT, R5, R20, PT ;  /* 0x000000140500720c */ /* 0x000fda0003f06270 */
[----:B------:R-:W-:Y:S05]  /*5370*/  @!P0 BRA `(.L_x_209) ;  /* 0xfffffff800448947 */ /* 0x000fea000383ffff */
.L_x_195:
[----:B------:R-:W-:Y:S05]  /*5380*/  BSYNC.RECONVERGENT B1 ;  /* 0x0000000000017941 */ /* 0x000fea0003800200 */
.L_x_188:
        /* <DEDUP_REMOVED lines=32> */
.L_x_211:
[----:B------:R-:W-:Y:S05]  /*5590*/  BSYNC.RECONVERGENT B1 ;  /* 0x0000000000017941 */ /* 0x000fea0003800200 */
.L_x_210:
        /* <DEDUP_REMOVED lines=31> */
.L_x_213:
[----:B------:R-:W-:Y:S05]  /*5790*/  BSYNC.RECONVERGENT B1 ;  /* 0x0000000000017941 */ /* 0x000fea0003800200 */
.L_x_212:
        /* <DEDUP_REMOVED lines=31> */
.L_x_215:
[----:B------:R-:W-:Y:S05]  /*5990*/  BSYNC.RECONVERGENT B1 ;  /* 0x0000000000017941 */ /* 0x000fea0003800200 */
.L_x_214:
[----:B------:R-:W-:Y:S01]  /*59a0*/  ISETP.GT.AND P0, PT, R2, 0x17, PT ;  /* 0x000000170200780c */ /* 0x000fe20003f04270 */
[----:B-1----:R1:W1:Y:S01]  /*59b0*/  SHFL.DOWN PT, R6, R4, 0x8, 0x1f ;  /* 0x09001f0004067f89 */ /* 0x00226200000e0000 */
[----:B------:R-:W-:Y:S01]  /*59c0*/  BSSY.RECONVERGENT B1, `(.L_x_216) ;  /* 0x000001d000017945 */ /* 0x000fe20003800200 */
[----:B--2---:R-:W-:Y:S02]  /*59d0*/  IMAD.MOV.U32 R12, RZ, RZ, R10 ;  /* 0x000000ffff0c7224 */ /* 0x004fe400078e000a */
[----:B------:R2:W1:Y:S01]  /*59e0*/  SHFL.DOWN PT, R7, R5, 0x8, 0x1f ;  /* 0x09001f0005077f89 */ /* 0x00046200000e0000 */
[----:B------:R-:W-:Y:S02]  /*59f0*/  IMAD.MOV.U32 R13, RZ, RZ, R11 ;  /* 0x000000ffff0d7224 */ /* 0x000fe400078e000b */
[----:B------:R-:W-:Y:S01]  /*5a00*/  IMAD.MOV.U32 R8, RZ, RZ, R4 ;  /* 0x000000ffff087224 */ /* 0x000fe200078e0004 */
[----:B0-----:R2:W0:Y:S01]  /*5a10*/  SHFL.DOWN PT, R15, R10, 0x8, 0x1f ;  /* 0x09001f000a0f7f89 */ /* 0x00142200000e0000 */
[----:B----4-:R-:W-:-:S03]  /*5a20*/  IMAD.MOV.U32 R9, RZ, RZ, R5 ;  /* 0x000000ffff097224 */ /* 0x010fc600078e0005 */
[----:B---3--:R2:W3:Y:S01]  /*5a30*/  SHFL.DOWN PT, R14, R11, 0x8, 0x1f ;  /* 0x09001f000b0e7f89 */ /* 0x0084e200000e0000 */
[----:B------:R-:W-:Y:S05]  /*5a40*/  @P0 BRA `(.L_x_217) ;  /* 0x0000000000500947 */ /* 0x000fea0003800000 */
[----:B-1----:R-:W-:Y:S01]  /*5a50*/  DSETP.GEU.AND P0, PT, |R4|, |R6|, PT ;  /* 0x400000060400722a */ /* 0x002fe20003f0e200 */
        /* <DEDUP_REMOVED lines=19> */
.L_x_217:
[----:B------:R-:W-:Y:S05]  /*5b90*/  BSYNC.RECONVERGENT B1 ;  /* 0x0000000000017941 */ /* 0x000fea0003800200 */
.L_x_216:
[----:B------:R-:W-:Y:S01]  /*5ba0*/  ISETP.GT.AND P0, PT, R2, 0xf, PT ;  /* 0x0000000f0200780c */ /* 0x000fe20003f04270 */
[----:B--2---:R2:W4:Y:S01]  /*5bb0*/  SHFL.DOWN PT, R10, R8, 0x10, 0x1f ;  /* 0x0a001f00080a7f89 */ /* 0x00452200000e0000 */
[----:B------:R-:W-:Y:S01]  /*5bc0*/  BSSY.RECONVERGENT B1, `(.L_x_218) ;  /* 0x000001d000017945 */ /* 0x000fe20003800200 */
[----:B-1----:R-:W-:Y:S02]  /*5bd0*/  IMAD.MOV.U32 R4, RZ, RZ, R12 ;  /* 0x000000ffff047224 */ /* 0x002fe400078e000c */
[----:B------:R2:W1:Y:S01]  /*5be0*/  SHFL.DOWN PT, R11, R9, 0x10, 0x1f ;  /* 0x0a001f00090b7f89 */ /* 0x00046200000e0000 */
[----:B------:R-:W-:Y:S02]  /*5bf0*/  IMAD.MOV.U32 R5, RZ, RZ, R13 ;  /* 0x000000ffff057224 */ /* 0x000fe400078e000d */
[----:B------:R-:W-:Y:S01]  /*5c00*/  IMAD.MOV.U32 R6, RZ, RZ, R8 ;  /* 0x000000ffff067224 */ /* 0x000fe200078e0008 */
[----:B0-----:R2:W0:Y:S01]  /*5c10*/  SHFL.DOWN PT, R15, R12, 0x10, 0x1f ;  /* 0x0a001f000c0f7f89 */ /* 0x00142200000e0000 */
[----:B------:R-:W-:-:S03]  /*5c20*/  IMAD.MOV.U32 R7, RZ, RZ, R9 ;  /* 0x000000ffff077224 */ /* 0x000fc600078e0009 */
[----:B---3--:R2:W3:Y:S01]  /*5c30*/  SHFL.DOWN PT, R14, R13, 0x10, 0x1f ;  /* 0x0a001f000d0e7f89 */ /* 0x0084e200000e0000 */
        /* <DEDUP_REMOVED lines=21> */
.L_x_219:
[----:B------:R-:W-:Y:S05]  /*5d90*/  BSYNC.RECONVERGENT B1 ;  /* 0x0000000000017941 */ /* 0x000fea0003800200 */
.L_x_218:
[----:B------:R-:W-:Y:S01]  /*5da0*/  ISETP.NE.AND P0, PT, R2, RZ, PT ;  /* 0x000000ff0200720c */ /* 0x000fe20003f05270 */
[----:B------:R-:W-:-:S12]  /*5db0*/  BSSY.RECONVERGENT B1, `(.L_x_220) ;  /* 0x000000a000017945 */ /* 0x000fd80003800200 */
[----:B------:R-:W-:Y:S05]  /*5dc0*/  @P0 BRA `(.L_x_221) ;  /* 0x0000000000200947 */ /* 0x000fea0003800000 */
[----:B--2---:R-:W2:Y:S01]  /*5dd0*/  S2R R9, SR_CgaCtaId ;  /* 0x0000000000097919 */ /* 0x004ea20000008800 */
[----:B------:R-:W-:Y:S02]  /*5de0*/  MOV R8, 0x400 ;  /* 0x0000040000087802 */ /* 0x000fe40000000f00 */
[----:B------:R-:W-:-:S04]  /*5df0*/  SHF.R.U32.HI R2, RZ, 0x1, R3 ;  /* 0x00000001ff027819 */ /* 0x000fc80000011603 */
[----:B------:R-:W-:Y:S02]  /*5e00*/  LOP3.LUT R2, R2, 0x1f0, RZ, 0xc0, !PT ;  /* 0x000001f002027812 */ /* 0x000fe400078ec0ff */
[----:B--2---:R-:W-:-:S05]  /*5e10*/  LEA R9, R9, R8, 0x18 ;  /* 0x0000000809097211 */ /* 0x004fca00078ec0ff */
[----:B------:R-:W-:-:S05]  /*5e20*/  IMAD.IADD R9, R2, 0x1, R9 ;  /* 0x0000000102097824 */ /* 0x000fca00078e0209 */
[----:B------:R2:W-:Y:S04]  /*5e30*/  STS.64 [R9+0x10], R4 ;  /* 0x0000100409007388 */ /* 0x0005e80000000a00 */
[----:B------:R2:W-:Y:S02]  /*5e40*/  STS.64 [R9+0x8], R6 ;  /* 0x0000080609007388 */ /* 0x0005e40000000a00 */
.L_x_221:
[----:B------:R-:W-:Y:S05]  /*5e50*/  BSYNC.RECONVERGENT B1 ;  /* 0x0000000000017941 */ /* 0x000fea0003800200 */
.L_x_220:
[----:B------:R-:W-:Y:S01]  /*5e60*/  BAR.SYNC.DEFER_BLOCKING 0x0 ;  /* 0x0000000000007b1d */ /* 0x000fe20000010000 */
[----:B------:R-:W-:-:S13]  /*5e70*/  ISETP.NE.AND P1, PT, R3, RZ, PT ;  /* 0x000000ff0300720c */ /* 0x000fda0003f25270 */
[----:B------:R-:W-:Y:S05]  /*5e80*/  @P1 BRA `(.L_x_149) ;  /* 0x00000008008c1947 */ /* 0x000fea0003800000 */
[----:B------:R-:W5:Y:S01]  /*5e90*/  S2R R3, SR_CgaCtaId ;  /* 0x0000000000037919 */ /* 0x000f620000008800 */
[----:B------:R-:W-:Y:S01]  /*5ea0*/  MOV R20, 0x400 ;  /* 0x0000040000147802 */ /* 0x000fe20000000f00 */
[----:B------:R-:W-:Y:S03]  /*5eb0*/  BSSY.RECONVERGENT B1, `(.L_x_222) ;  /* 0x000001a000017945 */ /* 0x000fe60003800200 */
[----:B-----5:R-:W-:-:S05]  /*5ec0*/  LEA R20, R3, R20, 0x18 ;  /* 0x0000001403147211 */ /* 0x020fca00078ec0ff */
[----:B------:R-:W5:Y:S04]  /*5ed0*/  LDS.64 R16, [R20+0x18] ;  /* 0x0000180014107984 */ /* 0x000f680000000a00 */
[----:B-12-4-:R-:W1:Y:S04]  /*5ee0*/  LDS.128 R8, [R20+0x20] ;  /* 0x0000200014087984 */ /* 0x016e680000000c00 */
[----:B------:R2:W4:Y:S04]  /*5ef0*/  LDS.64 R2, [R20+0x80] ;  /* 0x0000800014027984 */ /* 0x0005280000000a00 */
[----:B0--3--:R2:W0:Y:S01]  /*5f00*/  LDS.128 R12, [R20+0x30] ;  /* 0x00003000140c7984 */ /* 0x0094220000000c00 */
[----:B-----5:R-:W-:Y:S01]  /*5f10*/  DSETP.GEU.AND P0, PT, |R6|, |R16|, PT ;  /* 0x400000100600722a */ /* 0x020fe20003f0e200 */
[----:B------:R-:W-:-:S02]  /*5f20*/  IMAD.MOV.U32 R22, RZ, RZ, R16 ;  /* 0x000000ffff167224 */ /* 0x000fc400078e0010 */
[----:B------:R-:W-:Y:S02]  /*5f30*/  IMAD.MOV.U32 R23, RZ, RZ, R17 ;  /* 0x000000ffff177224 */ /* 0x000fe400078e0011 */
[----:B-1----:R-:W-:Y:S02]  /*5f40*/  IMAD.MOV.U32 R25, RZ, RZ, R8 ;  /* 0x000000ffff197224 */ /* 0x002fe400078e0008 */
[----:B------:R-:W-:-:S07]  /*5f50*/  IMAD.MOV.U32 R21, RZ, RZ, R9 ;  /* 0x000000ffff157224 */ /* 0x000fce00078e0009 */
[----:B0-2-4-:R-:W-:Y:S05]  /*5f60*/  @!P0 BRA `(.L_x_223) ;  /* 0x0000000000388947 */ /* 0x015fea0003800000 */
        /* <DEDUP_REMOVED lines=14> */
.L_x_223:
[----:B------:R-:W-:Y:S05]  /*6050*/  BSYNC.RECONVERGENT B1 ;  /* 0x0000000000017941 */ /* 0x000fea0003800200 */
.L_x_222:
        /* <DEDUP_REMOVED lines=23> */
.L_x_225:
[----:B------:R-:W-:Y:S05]  /*61d0*/  BSYNC.RECONVERGENT B1 ;  /* 0x0000000000017941 */ /* 0x000fea0003800200 */
.L_x_224:
        /* <DEDUP_REMOVED lines=21> */
.L_x_227:
[----:B------:R-:W-:Y:S05]  /*6330*/  BSYNC.RECONVERGENT B1 ;  /* 0x0000000000017941 */ /* 0x000fea0003800200 */
.L_x_226:
        /* <DEDUP_REMOVED lines=23> */
.L_x_229:
[----:B------:R-:W-:Y:S05]  /*64b0*/  BSYNC.RECONVERGENT B1 ;  /* 0x0000000000017941 */ /* 0x000fea0003800200 */
.L_x_228:
        /* <DEDUP_REMOVED lines=21> */
.L_x_231:
[----:B------:R-:W-:Y:S05]  /*6610*/  BSYNC.RECONVERGENT B1 ;  /* 0x0000000000017941 */ /* 0x000fea0003800200 */
.L_x_230:
        /* <DEDUP_REMOVED lines=21> */
.L_x_233:
[----:B------:R-:W-:Y:S05]  /*6770*/  BSYNC.RECONVERGENT B1 ;  /* 0x0000000000017941 */ /* 0x000fea0003800200 */
.L_x_232:
        /* <DEDUP_REMOVED lines=20> */
.L_x_149:
[----:B------:R-:W-:Y:S05]  /*68c0*/  BSYNC.RECONVERGENT B0 ;  /* 0x0000000000007941 */ /* 0x000fea0003800200 */
.L_x_116:
[----:B------:R-:W-:Y:S05]  /*68d0*/  @P1 EXIT ;  /* 0x000000000000194d */ /* 0x000fea0003800000 */
[----:B01--4-:R-:W0:Y:S02]  /*68e0*/  LDC.64 R2, c[0x0][0x390] ;  /* 0x0000e400ff027b82 */ /* 0x013e240000000a00 */
[----:B0-----:R-:W-:-:S05]  /*68f0*/  IMAD.WIDE.U32 R2, R0, 0x10, R2 ;  /* 0x0000001000027825 */ /* 0x001fca00078e0002 */
[----:B------:R-:W-:Y:S04]  /*6900*/  STG.E.64 desc[UR10][R2.64], R6 ;  /* 0x0000000602007986 */ /* 0x000fe8000c101b0a */
[----:B------:R-:W-:Y:S01]  /*6910*/  STG.E.64 desc[UR10][R2.64+0x8], R4 ;  /* 0x0000080402007986 */ /* 0x000fe2000c101b0a */
[----:B------:R-:W-:Y:S05]  /*6920*/  EXIT ;  /* 0x000000000000794d */ /* 0x000fea0003800000 */
.L_x_234:
        /* <DEDUP_REMOVED lines=13> */
.L_x_733:


//--------------------- .text._ZN6thrust24THRUST_300001_SM_1000_NS8cuda_cub4core6detail13_kernel_agentINS1_8__reduce11ReduceAgentINS0_12zip_iteratorIN4cuda3std3__45tupleIJNS0_10device_ptrIdEENS0_17counting_iteratorIlNS0_11use_defaultESF_SF_EEEEEEEPNSB_IJdlEEESJ_lNS1_9__extrema9arg_max_fIdl10comparatorEEEEJSI_SK_lSO_EEEvDpT0_ --------------------------
	.section	.text._ZN6thrust24THRUST_300001_SM_1000_NS8cuda_cub4core6detail13_kernel_agentINS1_8__reduce11ReduceAgentINS0_12zip_iteratorIN4cuda3std3__45tupleIJNS0_10device_ptrIdEENS0_17counting_iteratorIlNS0_11use_defaultESF_SF_EEEEEEEPNSB_IJdlEEESJ_lNS1_9__extrema9arg_max_fIdl10comparatorEEEEJSI_SK_lSO_EEEvDpT0_,"ax",@progbits
	.align	128
        .global         _ZN6thrust24THRUST_300001_SM_1000_NS8cuda_cub4core6detail13_kernel_agentINS1_8__reduce11ReduceAgentINS0_12zip_iteratorIN4cuda3std3__45tupleIJNS0_10device_ptrIdEENS0_17counting_iteratorIlNS0_11use_defaultESF_SF_EEEEEEEPNSB_IJdlEEESJ_lNS1_9__extrema9arg_max_fIdl10comparatorEEEEJSI_SK_lSO_EEEvDpT0_
        .type           _ZN6thrust24THRUST_300001_SM_1000_NS8cuda_cub4core6detail13_kernel_agentINS1_8__reduce11ReduceAgentINS0_12zip_iteratorIN4cuda3std3__45tupleIJNS0_10device_ptrIdEENS0_17counting_iteratorIlNS0_11use_defaultESF_SF_EEEEEEEPNSB_IJdlEEESJ_lNS1_9__extrema9arg_max_fIdl10comparatorEEEEJSI_SK_lSO_EEEvDpT0_,@function
        .size           _ZN6thrust24THRUST_300001_SM_1000_NS8cuda_cub4core6detail13_kernel_agentINS1_8__reduce11ReduceAgentINS0_12zip_iteratorIN4cuda3std3__45tupleIJNS0_10device_ptrIdEENS0_17counting_iteratorIlNS0_11use_defaultESF_SF_EEEEEEEPNSB_IJdlEEESJ_lNS1_9__extrema9arg_max_fIdl10comparatorEEEEJSI_SK_lSO_EEEvDpT0_,(.L_x_734 - _ZN6thrust24THRUST_300001_SM_1000_NS8cuda_cub4core6detail13_kernel_agentINS1_8__reduce11ReduceAgentINS0_12zip_iteratorIN4cuda3std3__45tupleIJNS0_10device_ptrIdEENS0_17counting_iteratorIlNS0_11use_defaultESF_SF_EEEEEEEPNSB_IJdlEEESJ_lNS1_9__extrema9arg_max_fIdl10comparatorEEEEJSI_SK_lSO_EEEvDpT0_)
        .other          _ZN6thrust24THRUST_300001_SM_1000_NS8cuda_cub4core6detail13_kernel_agentINS1_8__reduce11ReduceAgentINS0_12zip_iteratorIN4cuda3std3__45tupleIJNS0_10device_ptrIdEENS0_17counting_iteratorIlNS0_11use_defaultESF_SF_EEEEEEEPNSB_IJdlEEESJ_lNS1_9__extrema9arg_max_fIdl10comparatorEEEEJSI_SK_lSO_EEEvDpT0_,@"STO_CUDA_ENTRY STV_DEFAULT"
_ZN6thrust24THRUST_300001_SM_1000_NS8cuda_cub4core6detail13_kernel_agentINS1_8__reduce11ReduceAgentINS0_12zip_iteratorIN4cuda3std3__45tupleIJNS0_10device_ptrIdEENS0_17counting_iteratorIlNS0_11use_defaultESF_SF_EEEEEEEPNSB_IJdlEEESJ_lNS1_9__extrema9arg_max_fIdl10comparatorEEEEJSI_SK_lSO_EEEvDpT0_:
.text._ZN6thrust24THRUST_300001_SM_1000_NS8cuda_cub4core6detail13_kernel_agentINS1_8__reduce11ReduceAgentINS0_12zip_iteratorIN4cuda3std3__45tupleIJNS0_10device_ptrIdEENS0_17counting_iteratorIlNS0_11use_defaultESF_SF_EEEEEEEPNSB_IJdlEEESJ_lNS1_9__extrema9arg_max_fIdl10comparatorEEEEJSI_SK_lSO_EEEvDpT0_:
[----:B------:R-:W-:Y:S01]  /*0000*/  LDC R1, c[0x0][0x37c] ;  /* 0x0000df00ff017b82 */ /* 0x000fe20000000800 */
[----:B------:R-:W0:Y:S02]  /*0010*/  LDCU.64 UR4, c[0x0][0x398] ;  /* 0x00007300ff0477ac */ /* 0x000e240008000a00 */
[----:B0-----:R-:W-:-:S04]  /*0020*/  ISETP.NE.U32.AND P0, PT, RZ, UR4, PT ;  /* 0x00000004ff007c0c */ /* 0x001fc8000bf05070 */
[----:B------:R-:W-:-:S13]  /*0030*/  ISETP.NE.AND.EX P0, PT, RZ, UR5, PT, P0 ;  /* 0x00000005ff007c0c */ /* 0x000fda000bf05300 */
[----:B------:R-:W-:Y:S05]  /*0040*/  @!P0 EXIT ;  /* 0x000000000000894d */ /* 0x000fea0003800000 */
[----:B------:R-:W-:Y:S01]  /*0050*/  UISETP.GT.U32.AND UP0, UPT, UR4, 0x4ff, UPT ;  /* 0x000004ff0400788c */ /* 0x000fe2000bf04070 */
[----:B------:R-:W-:Y:S01]  /*0060*/  BSSY.RECONVERGENT B0, `(.L_x_235) ;  /* 0x000063e000007945 */ /* 0x000fe20003800200 */
[----:B------:R-:W0:Y:S02]  /*0070*/  LDCU.64 UR8, c[0x0][0x358] ;  /* 0x00006b00ff0877ac */ /* 0x000e240008000a00 */
[----:B------:R-:W-:-:S09]  /*0080*/  UISETP.GT.AND.EX UP0, UPT, UR5, URZ, UPT, UP0 ;  /* 0x000000ff0500728c */ /* 0x000fd2000bf04300 */
        /* <DEDUP_REMOVED lines=9> */
[----:B------:R-:W1:Y:S01]  /*0120*/  LDC.64 R2, c[0x0][0x380] ;  /* 0x0000e000ff027b82 */ /* 0x000e620000000a00 */
[----:B------:R-:W2:Y:S01]  /*0130*/  LDCU.64 UR6, c[0x0][0x388] ;  /* 0x00007100ff0677ac */ /* 0x000ea20008000a00 */
[----:B-1----:R-:W-:-:S06]  /*0140*/  IMAD.WIDE.U32 R2, R0, 0x8, R2 ;  /* 0x0000000800027825 */ /* 0x002fcc00078e0002 */
[----:B0-----:R-:W5:Y:S01]  /*0150*/  LDG.E.64 R2, desc[UR8][R2.64] ;  /* 0x0000000802027981 */ /* 0x001f62000c1e1b00 */
[C---:B--2---:R-:W-:Y:S01]  /*0160*/  IADD3 R9, P0, PT, R0.reuse, UR6, RZ ;  /* 0x0000000600097c10 */ /* 0x044fe2000ff1e0ff */
[----:B------:R-:W-:-:S04]  /*0170*/  VIADD R10, R0, 0x100 ;  /* 0x00000100000a7836 */ /* 0x000fc80000000000 */
[----:B------:R-:W-:-:S08]  /*0180*/  IMAD.X R8, RZ, RZ, UR7, P0 ;  /* 0x00000007ff087e24 */ /* 0x000fd000080e06ff */
.L_x_238:
[----:B0-----:R-:W-:Y:S05]  /*0190*/  BSYNC.RECONVERGENT B1 ;  /* 0x0000000000017941 */ /* 0x001fea0003800200 */
.L_x_237:
[----:B------:R-:W-:Y:S01]  /*01a0*/  ISETP.GE.AND P0, PT, R10, UR4, PT ;  /* 0x000000040a007c0c */ /* 0x000fe2000bf06270 */
[----:B------:R-:W-:-:S12]  /*01b0*/  BSSY.RECONVERGENT B1, `(.L_x_239) ;  /* 0x00000a9000017945 */ /* 0x000fd80003800200 */
[----:B------:R-:W-:Y:S05]  /*01c0*/  @P0 BRA `(.L_x_240) ;  /* 0x00000008009c0947 */ /* 0x000fea0003800000 */
[----:B------:R-:W-:Y:S01]  /*01d0*/  LOP3.LUT R4, RZ, R10, RZ, 0x33, !PT ;  /* 0x0000000aff047212 */ /* 0x000fe200078e33ff */
[----:B------:R-:W-:Y:S04]  /*01e0*/  BSSY.RECONVERGENT B2, `(.L_x_241) ;  /* 0x0000034000027945 */ /* 0x000fe80003800200 */
[----:B------:R-:W-:-:S05]  /*01f0*/  VIADD R16, R4, UR4 ;  /* 0x0000000404107c36 */ /* 0x000fca0008000000 */
[----:B------:R-:W-:-:S04]  /*0200*/  LOP3.LUT R4, R16, 0x300, RZ, 0xc0, !PT ;  /* 0x0000030010047812 */ /* 0x000fc800078ec0ff */
[----:B------:R-:W-:-:S13]  /*0210*/  ISETP.NE.AND P0, PT, R4, 0x300, PT ;  /* 0x000003000400780c */ /* 0x000fda0003f05270 */
[----:B------:R-:W-:Y:S05]  /*0220*/  @!P0 BRA `(.L_x_242) ;  /* 0x0000000000bc8947 */ /* 0x000fea0003800000 */
[----:B------:R-:W0:Y:S01]  /*0230*/  LDC.64 R4, c[0x0][0x380] ;  /* 0x0000e000ff047b82 */ /* 0x000e220000000a00 */
[----:B------:R-:W1:Y:S01]  /*0240*/  LDCU.64 UR6, c[0x0][0x388] ;  /* 0x00007100ff0677ac */ /* 0x000e620008000a00 */
[----:B------:R-:W-:-:S04]  /*0250*/  LEA.HI R6, R16, 0x1, RZ, 0x18 ;  /* 0x0000000110067811 */ /* 0x000fc800078fc0ff */
[----:B------:R-:W-:-:S05]  /*0260*/  LOP3.LUT R6, R6, 0x3, RZ, 0xc0, !PT ;  /* 0x0000000306067812 */ /* 0x000fca00078ec0ff */
[----:B------:R-:W-:Y:S01]  /*0270*/  IMAD.MOV R11, RZ, RZ, -R6 ;  /* 0x000000ffff0b7224 */ /* 0x000fe200078e0a06 */
[C---:B-1----:R-:W-:Y:S01]  /*0280*/  IADD3 R14, P0, PT, R10.reuse, UR6, RZ ;  /* 0x000000060a0e7c10 */ /* 0x042fe2000ff1e0ff */
[----:B0-----:R-:W-:-:S04]  /*0290*/  IMAD.WIDE.U32 R4, R10, 0x8, R4 ;  /* 0x000000080a047825 */ /* 0x001fc800078e0004 */
[----:B------:R-:W-:Y:S02]  /*02a0*/  IMAD.MOV.U32 R12, RZ, RZ, R4 ;  /* 0x000000ffff0c7224 */ /* 0x000fe400078e0004 */
[----:B------:R-:W-:Y:S02]  /*02b0*/  IMAD.MOV.U32 R13, RZ, RZ, R5 ;  /* 0x000000ffff0d7224 */ /* 0x000fe400078e0005 */
[----:B------:R-:W-:-:S07]  /*02c0*/  IMAD.X R15, RZ, RZ, UR7, P0 ;  /* 0x00000007ff0f7e24 */ /* 0x000fce00080e06ff */
.L_x_245:
        /* <DEDUP_REMOVED lines=31> */
.L_x_244:
[----:B------:R-:W-:Y:S05]  /*04c0*/  BSYNC.RECONVERGENT B3 ;  /* 0x0000000000037941 */ /* 0x000fea0003800200 */
.L_x_243:
[----:B------:R-:W-:Y:S01]  /*04d0*/  IADD3 R14, P0, PT, R14, 0x100, RZ ;  /* 0x000001000e0e7810 */ /* 0x000fe20007f1e0ff */
[----:B------:R-:W-:Y:S02]  /*04e0*/  VIADD R10, R10, 0x100 ;  /* 0x000001000a0a7836 */ /* 0x000fe40000000000 */
[----:B------:R-:W-:Y:S02]  /*04f0*/  IMAD.X R13, RZ, RZ, R13, P3 ;  /* 0x000000ffff0d7224 */ /* 0x000fe400018e060d */
[----:B------:R-:W-:Y:S01]  /*0500*/  IMAD.X R15, RZ, RZ, R15, P0 ;  /* 0x000000ffff0f7224 */ /* 0x000fe200000e060f */
[----:B------:R-:W-:Y:S07]  /*0510*/  @P2 BRA `(.L_x_245) ;  /* 0xfffffffc006c2947 */ /* 0x000fee000383ffff */
.L_x_242:
[----:B------:R-:W-:Y:S05]  /*0520*/  BSYNC.RECONVERGENT B2 ;  /* 0x0000000000027941 */ /* 0x000fea0003800200 */
.L_x_241:
[----:B------:R-:W-:-:S13]  /*0530*/  ISETP.GE.U32.AND P0, PT, R16, 0x300, PT ;  /* 0x000003001000780c */ /* 0x000fda0003f06070 */
[----:B------:R-:W-:Y:S05]  /*0540*/  @!P0 BRA `(.L_x_240) ;  /* 0x0000000400bc8947 */ /* 0x000fea0003800000 */
[----:B------:R-:W0:Y:S01]  /*0550*/  LDC.64 R4, c[0x0][0x380] ;  /* 0x0000e000ff047b82 */ /* 0x000e220000000a00 */
[----:B------:R-:W-:-:S07]  /*0560*/  VIADD R20, R10, 0x200 ;  /* 0x000002000a147836 */ /* 0x000fce0000000000 */
[----:B------:R-:W1:Y:S02]  /*0570*/  LDC.64 R6, c[0x0][0x388] ;  /* 0x0000e200ff067b82 */ /* 0x000e640000000a00 */
.L_x_254:
[----:B------:R-:W-:-:S04]  /*0580*/  VIADD R17, R20, 0xfffffe00 ;  /* 0xfffffe0014117836 */ /* 0x000fc80000000000 */
[----:B0-----:R-:W-:-:S05]  /*0590*/  IMAD.WIDE R24, R17, 0x8, R4 ;  /* 0x0000000811187825 */ /* 0x001fca00078e0204 */
[----:B------:R-:W2:Y:S04]  /*05a0*/  LDG.E.64 R18, desc[UR8][R24.64] ;  /* 0x0000000818127981 */ /* 0x000ea8000c1e1b00 */
[----:B-----5:R0:W5:Y:S04]  /*05b0*/  LDG.E.64 R14, desc[UR8][R24.64+0x800] ;  /* 0x00080008180e7981 */ /* 0x020168000c1e1b00 */
[----:B------:R0:W5:Y:S04]  /*05c0*/  LDG.E.64 R12, desc[UR8][R24.64+0x1000] ;  /* 0x00100008180c7981 */ /* 0x000168000c1e1b00 */
[----:B------:R0:W5:Y:S01]  /*05d0*/  LDG.E.64 R10, desc[UR8][R24.64+0x1800] ;  /* 0x00180008180a7981 */ /* 0x000162000c1e1b00 */
[----:B-1----:R-:W-:Y:S01]  /*05e0*/  IADD3 R26, P1, PT, R17, R6, RZ ;  /* 0x00000006111a7210 */ /* 0x002fe20007f3e0ff */
[----:B------:R-:W-:Y:S01]  /*05f0*/  BSSY.RECONVERGENT B2, `(.L_x_246) ;  /* 0x0000017000027945 */ /* 0x000fe20003800200 */
[----:B------:R-:W-:-:S02]  /*0600*/  VIADD R23, R20, 0xffffff00 ;  /* 0xffffff0014177836 */ /* 0x000fc40000000000 */
[----:B------:R-:W-:Y:S01]  /*0610*/  LEA.HI.X.SX32 R27, R17, R7, 0x1, P1 ;  /* 0x00000007111b7211 */ /* 0x000fe200008f0eff */
[----:B------:R-:W-:-:S04]  /*0620*/  IMAD.MOV.U32 R22, RZ, RZ, R26 ;  /* 0x000000ffff167224 */ /* 0x000fc800078e001a */
        /* <DEDUP_REMOVED lines=19> */
.L_x_247:
[----:B------:R-:W-:Y:S05]  /*0760*/  BSYNC.RECONVERGENT B2 ;  /* 0x0000000000027941 */ /* 0x000fea0003800200 */
.L_x_246:
[----:B-----5:R-:W-:Y:S01]  /*0770*/  DSETP.GEU.AND P0, PT, |R16|, |R14|, PT ;  /* 0x4000000e1000722a */ /* 0x020fe20003f0e200 */
[C---:B------:R-:W-:Y:S01]  /*0780*/  IADD3 R19, P1, PT, R23.reuse, R6, RZ ;  /* 0x0000000617137210 */ /* 0x040fe20007f3e0ff */
[----:B------:R-:W-:Y:S01]  /*0790*/  BSSY.RECONVERGENT B2, `(.L_x_248) ;  /* 0x0000015000027945 */ /* 0x000fe20003800200 */
[----:B------:R-:W-:Y:S02]  /*07a0*/  IMAD.MOV.U32 R2, RZ, RZ, R14 ;  /* 0x000000ffff027224 */ /* 0x000fe400078e000e */
[----:B------:R-:W-:Y:S01]  /*07b0*/  LEA.HI.X.SX32 R18, R23, R7, 0x1, P1 ;  /* 0x0000000717127211 */ /* 0x000fe200008f0eff */
[----:B------:R-:W-:Y:S02]  /*07c0*/  IMAD.MOV.U32 R9, RZ, RZ, R19 ;  /* 0x000000ffff097224 */ /* 0x000fe400078e0013 */
[----:B------:R-:W-:Y:S01]  /*07d0*/  IMAD.MOV.U32 R3, RZ, RZ, R15 ;  /* 0x000000ffff037224 */ /* 0x000fe200078e000f */
[----:B------:R-:W-:-:S05]  /*07e0*/  MOV R8, R18 ;  /* 0x0000001200087202 */ /* 0x000fca0000000f00 */
        /* <DEDUP_REMOVED lines=15> */
.L_x_249:
[----:B------:R-:W-:Y:S05]  /*08e0*/  BSYNC.RECONVERGENT B2 ;  /* 0x0000000000027941 */ /* 0x000fea0003800200 */
.L_x_248:
[----:B------:R-:W-:Y:S01]  /*08f0*/  DSETP.GEU.AND P0, PT, |R2|, |R12|, PT ;  /* 0x4000000c0200722a */ /* 0x000fe20003f0e200 */
[CC--:B------:R-:W-:Y:S01]  /*0900*/  IADD3 R22, P1, PT, R20.reuse, R6.reuse, RZ ;  /* 0x0000000614167210 */ /* 0x0c0fe20007f3e0ff */
[C---:B------:R-:W-:Y:S01]  /*0910*/  VIADD R16, R20.reuse, 0x100 ;  /* 0x0000010014107836 */ /* 0x040fe20000000000 */
[----:B------:R-:W-:Y:S01]  /*0920*/  BSSY.RECONVERGENT B2, `(.L_x_250) ;  /* 0x0000016000027945 */ /* 0x000fe20003800200 */
[----:B------:R-:W-:Y:S01]  /*0930*/  IMAD.MOV.U32 R14, RZ, RZ, R12 ;  /* 0x000000ffff0e7224 */ /* 0x000fe200078e000c */
[----:B------:R-:W-:Y:S01]  /*0940*/  LEA.HI.X.SX32 R19, R20, R7, 0x1, P1 ;  /* 0x0000000714137211 */ /* 0x000fe200008f0eff */
[----:B------:R-:W-:Y:S01]  /*0950*/  IMAD.MOV.U32 R17, RZ, RZ, R22 ;  /* 0x000000ffff117224 */ /* 0x000fe200078e0016 */
[----:B------:R-:W-:Y:S01]  /*0960*/  IADD3 R24, P2, PT, R16, R6, RZ ;  /* 0x0000000610187210 */ /* 0x000fe20007f5e0ff */
[----:B------:R-:W-:Y:S02]  /*0970*/  IMAD.MOV.U32 R15, RZ, RZ, R13 ;  /* 0x000000ffff0f7224 */ /* 0x000fe400078e000d */
[----:B------:R-:W-:-:S04]  /*0980*/  IMAD.MOV.U32 R18, RZ, RZ, R19 ;  /* 0x000000ffff127224 */ /* 0x000fc800078e0013 */
[----:B------:R-:W-:Y:S06]  /*0990*/  @!P0 BRA `(.L_x_251) ;  /* 0x0000000000388947 */ /* 0x000fec0003800000 */
        /* <DEDUP_REMOVED lines=14> */
.L_x_251:
[----:B------:R-:W-:Y:S05]  /*0a80*/  BSYNC.RECONVERGENT B2 ;  /* 0x0000000000027941 */ /* 0x000fea0003800200 */
.L_x_250:
[----:B------:R-:W-:Y:S01]  /*0a90*/  DSETP.GEU.AND P0, PT, |R14|, |R10|, PT ;  /* 0x4000000a0e00722a */ /* 0x000fe20003f0e200 */
[----:B------:R-:W-:Y:S01]  /*0aa0*/  LEA.HI.X.SX32 R13, R16, R7, 0x1, P2 ;  /* 0x00000007100d7211 */ /* 0x000fe200010f0eff */
[----:B------:R-:W-:Y:S01]  /*0ab0*/  BSSY.RECONVERGENT B2, `(.L_x_252) ;  /* 0x0000014000027945 */ /* 0x000fe20003800200 */
[----:B------:R-:W-:Y:S02]  /*0ac0*/  IMAD.MOV.U32 R9, RZ, RZ, R24 ;  /* 0x000000ffff097224 */ /* 0x000fe400078e0018 */
[----:B------:R-:W-:Y:S02]  /*0ad0*/  IMAD.MOV.U32 R2, RZ, RZ, R10 ;  /* 0x000000ffff027224 */ /* 0x000fe400078e000a */
[----:B------:R-:W-:Y:S02]  /*0ae0*/  IMAD.MOV.U32 R8, RZ, RZ, R13 ;  /* 0x000000ffff087224 */ /* 0x000fe400078e000d */
[----:B------:R-:W-:-:S05]  /*0af0*/  IMAD.MOV.U32 R3, RZ, RZ, R11 ;  /* 0x000000ffff037224 */ /* 0x000fca00078e000b */
        /* <DEDUP_REMOVED lines=15> */
.L_x_253:
[----:B------:R-:W-:Y:S05]  /*0bf0*/  BSYNC.RECONVERGENT B2 ;  /* 0x0000000000027941 */ /* 0x000fea0003800200 */
.L_x_252:
[C---:B------:R-:W-:Y:S02]  /*0c00*/  VIADD R10, R20.reuse, 0x200 ;  /* 0x00000200140a7836 */ /* 0x040fe40000000000 */
[----:B------:R-:W-:-:S03]  /*0c10*/  VIADD R20, R20, 0x400 ;  /* 0x0000040014147836 */ /* 0x000fc60000000000 */
[----:B------:R-:W-:-:S13]  /*0c20*/  ISETP.GE.AND P0, PT, R10, UR5, PT ;  /* 0x000000050a007c0c */ /* 0x000fda000bf06270 */
[----:B------:R-:W-:Y:S05]  /*0c30*/  @!P0 BRA `(.L_x_254) ;  /* 0xfffffff800508947 */ /* 0x000fea000383ffff */
.L_x_240:
[----:B------:R-:W-:Y:S05]  /*0c40*/  BSYNC.RECONVERGENT B1 ;  /* 0x0000000000017941 */ /* 0x000fea0003800200 */
.L_x_239:
[----:B------:R-:W0:Y:S02]  /*0c50*/  LDCU UR6, c[0x0][0x398] ;  /* 0x00007300ff0677ac */ /* 0x000e240008000800 */
[----:B0-----:R-:W-:-:S09]  /*0c60*/  UISETP.GE.AND UP0, UPT, UR6, 0x100, UPT ;  /* 0x000001000600788c */ /* 0x001fd2000bf06270 */
[----:B------:R-:W-:Y:S05]  /*0c70*/  BRA.U !UP0, `(.L_x_255) ;  /* 0x0000001508507547 */ /* 0x000fea000b800000 */
        /* <DEDUP_REMOVED lines=32> */
.L_x_257:
[----:B------:R-:W-:Y:S05]  /*0e80*/  BSYNC.RECONVERGENT B1 ;  /* 0x0000000000017941 */ /* 0x000fea0003800200 */
.L_x_256:
        /* <DEDUP_REMOVED lines=31> */
.L_x_259:
[----:B------:R-:W-:Y:S05]  /*1080*/  BSYNC.RECONVERGENT B1 ;  /* 0x0000000000017941 */ /* 0x000fea0003800200 */
.L_x_258:
[----:B------:R-:W-:Y:S01]  /*1090*/  ISETP.GT.AND P0, PT, R10, 0x1b, PT ;  /* 0x0000001b0a00780c */ /* 0x000fe20003f04270 */
[----:B-1----:R1:W1:Y:S01]  /*10a0*/  SHFL.DOWN PT, R6, R2, 0x4, 0x1f ;  /* 0x08801f0002067f89 */ /* 0x00226200000e0000 */
[----:B------:R-:W-:Y:S01]  /*10b0*/  BSSY.RECONVERGENT B1, `(.L_x_260) ;  /* 0x000001d000017945 */ /* 0x000fe20003800200 */
[----:B0-----:R-:W-:Y:S02]  /*10c0*/  IMAD.MOV.U32 R11, RZ, RZ, R8 ;  /* 0x000000ffff0b7224 */ /* 0x001fe400078e0008 */
[----:B--2---:R0:W2:Y:S01]  /*10d0*/  SHFL.DOWN PT, R7, R3, 0x4, 0x1f ;  /* 0x08801f0003077f89 */ /* 0x0040a200000e0000 */
[----:B------:R-:W-:Y:S02]  /*10e0*/  IMAD.MOV.U32 R12, RZ, RZ, R9 ;  /* 0x000000ffff0c7224 */ /* 0x000fe400078e0009 */
[----:B------:R-:W-:Y:S01]  /*10f0*/  IMAD.MOV.U32 R4, RZ, RZ, R2 ;  /* 0x000000ffff047224 */ /* 0x000fe200078e0002 */
[----:B----4-:R0:W4:Y:S01]  /*1100*/  SHFL.DOWN PT, R13, R8, 0x4, 0x1f ;  /* 0x08801f00080d7f89 */ /* 0x01012200000e0000 */
[----:B------:R-:W-:-:S03]  /*1110*/  IMAD.MOV.U32 R5, RZ, RZ, R3 ;  /* 0x000000ffff057224 */ /* 0x000fc600078e0003 */
[----:B---3--:R0:W3:Y:S01]  /*1120*/  SHFL.DOWN PT, R14, R9, 0x4, 0x1f ;  /* 0x08801f00090e7f89 */ /* 0x0080e200000e0000 */
[----:B------:R-:W-:Y:S05]  /*1130*/  @P0 BRA `(.L_x_261) ;  /* 0x0000000000500947 */ /* 0x000fea0003800000 */
[----:B-12---:R-:W-:Y:S01]  /*1140*/  DSETP.GEU.AND P0, PT, |R2|, |R6|, PT ;  /* 0x400000060200722a */ /* 0x006fe20003f0e200 */
[----:B----4-:R-:W-:Y:S02]  /*1150*/  IMAD.MOV.U32 R11, RZ, RZ, R13 ;  /* 0x000000ffff0b7224 */ /* 0x010fe400078e000d */
        /* <DEDUP_REMOVED lines=18> */
.L_x_261:
[----:B------:R-:W-:Y:S05]  /*1280*/  BSYNC.RECONVERGENT B1 ;  /* 0x0000000000017941 */ /* 0x000fea0003800200 */
.L_x_260:
        /* <DEDUP_REMOVED lines=31> */
.L_x_263:
[----:B------:R-:W-:Y:S05]  /*1480*/  BSYNC.RECONVERGENT B1 ;  /* 0x0000000000017941 */ /* 0x000fea0003800200 */
.L_x_262:
[----:B------:R-:W-:Y:S01]  /*1490*/  ISETP.GT.AND P0, PT, R10, 0xf, PT ;  /* 0x0000000f0a00780c */ /* 0x000fe20003f04270 */
[----:B-1----:R1:W1:Y:S01]  /*14a0*/  SHFL.DOWN PT, R4, R2, 0x10, 0x1f ;  /* 0x0a001f0002047f89 */ /* 0x00226200000e0000 */
[----:B------:R-:W-:Y:S01]  /*14b0*/  BSSY.RECONVERGENT B1, `(.L_x_264) ;  /* 0x000001d000017945 */ /* 0x000fe20003800200 */
[----:B---3--:R-:W-:Y:S01]  /*14c0*/  MOV R14, R8 ;  /* 0x00000008000e7202 */ /* 0x008fe20000000f00 */
[----:B------:R-:W-:Y:S01]  /*14d0*/  IMAD.MOV.U32 R15, RZ, RZ, R9 ;  /* 0x000000ffff0f7224 */ /* 0x000fe200078e0009 */
[----:B0-----:R0:W3:Y:S01]  /*14e0*/  SHFL.DOWN PT, R5, R3, 0x10, 0x1f ;  /* 0x0a001f0003057f89 */ /* 0x0010e200000e0000 */
[----:B------:R-:W-:Y:S02]  /*14f0*/  IMAD.MOV.U32 R12, RZ, RZ, R2 ;  /* 0x000000ffff0c7224 */ /* 0x000fe400078e0002 */
[----:B----4-:R-:W-:Y:S01]  /*1500*/  IMAD.MOV.U32 R13, RZ, RZ, R3 ;  /* 0x000000ffff0d7224 */ /* 0x010fe200078e0003 */
[----:B--2---:R0:W2:Y:S04]  /*1510*/  SHFL.DOWN PT, R7, R8, 0x10, 0x1f ;  /* 0x0a001f0008077f89 */ /* 0x0040a800000e0000 */
[----:B------:R0:W4:Y:S01]  /*1520*/  SHFL.DOWN PT, R6, R9, 0x10, 0x1f ;  /* 0x0a001f0009067f89 */ /* 0x00012200000e0000 */
        /* <DEDUP_REMOVED lines=21> */
.L_x_265:
[----:B------:R-:W-:Y:S05]  /*1680*/  BSYNC.RECONVERGENT B1 ;  /* 0x0000000000017941 */ /* 0x000fea0003800200 */
.L_x_264:
        /* <DEDUP_REMOVED lines=11> */
.L_x_267:
[----:B------:R-:W-:Y:S05]  /*1740*/  BSYNC.RECONVERGENT B1 ;  /* 0x0000000000017941 */ /* 0x000fea0003800200 */
.L_x_266:
        /* <DEDUP_REMOVED lines=8> */
[----:B-1234-:R-:W1:Y:S04]  /*17d0*/  LDS.128 R4, [R0+0x20] ;  /* 0x0000200000047984 */ /* 0x01ee680000000c00 */
[----:B------:R2:W3:Y:S04]  /*17e0*/  LDS.64 R2, [R0+0x80] ;  /* 0x0000800000027984 */ /* 0x0004e80000000a00 */
[----:B------:R2:W4:Y:S01]  /*17f0*/  LDS.128 R8, [R0+0x30] ;  /* 0x0000300000087984 */ /* 0x0005220000000c00 */
        /* <DEDUP_REMOVED lines=20> */
.L_x_270:
[----:B------:R-:W-:Y:S05]  /*1940*/  BSYNC.RECONVERGENT B1 ;  /* 0x0000000000017941 */ /* 0x000fea0003800200 */
.L_x_269:
        /* <DEDUP_REMOVED lines=23> */
.L_x_272:
[----:B------:R-:W-:Y:S05]  /*1ac0*/  BSYNC.RECONVERGENT B1 ;  /* 0x0000000000017941 */ /* 0x000fea0003800200 */
.L_x_271:
        /* <DEDUP_REMOVED lines=21> */
.L_x_274:
[----:B------:R-:W-:Y:S05]  /*1c20*/  BSYNC.RECONVERGENT B1 ;  /* 0x0000000000017941 */ /* 0x000fea0003800200 */
.L_x_273:
[----:B------:R0:W1:Y:S01]  /*1c30*/  LDS.128 R8, [R0+0x60] ;  /* 0x0000600000087984 */ /* 0x0000620000000c00 */
[----:B------:R-:W-:Y:S01]  /*1c40*/  DSETP.GEU.AND P0, PT, |R20|, |R14|, PT ;  /* 0x4000000e1400722a */ /* 0x000fe20003f0e200 */
[----:B------:R-:W-:Y:S01]  /*1c50*/  BSSY.RECONVERGENT B1, `(.L_x_275) ;  /* 0x0000015000017945 */ /* 0x000fe20003800200 */
[----:B------:R-:W-:Y:S01]  /*1c60*/  MOV R12, R14 ;  /* 0x0000000e000c7202 */ /* 0x000fe20000000f00 */
        /* <DEDUP_REMOVED lines=19> */
.L_x_276:
[----:B------:R-:W-:Y:S05]  /*1da0*/  BSYNC.RECONVERGENT B1 ;  /* 0x0000000000017941 */ /* 0x000fea0003800200 */
.L_x_275:
        /* <DEDUP_REMOVED lines=21> */
.L_x_278:
[----:B------:R-:W-:Y:S05]  /*1f00*/  BSYNC.RECONVERGENT B1 ;  /* 0x0000000000017941 */ /* 0x000fea0003800200 */
.L_x_277:
        /* <DEDUP_REMOVED lines=21> */
.L_x_280:
[----:B------:R-:W-:Y:S05]  /*2060*/  BSYNC.RECONVERGENT B1 ;  /* 0x0000000000017941 */ /* 0x000fea0003800200 */
.L_x_279:
        /* <DEDUP_REMOVED lines=21> */
.L_x_255:
[----:B------:R-:W0:Y:S01]  /*21c0*/  S2R R4, SR_LANEID ;  /* 0x0000000000047919 */ /* 0x000e220000000000 */
[----:B------:R-:W-:Y:S01]  /*21d0*/  LOP3.LUT R5, R0, 0x3e0, RZ, 0xc0, !PT ;  /* 0x000003e000057812 */ /* 0x000fe200078ec0ff */
[----:B------:R-:W-:Y:S01]  /*21e0*/  BSSY.RECONVERGENT B1, `(.L_x_281) ;  /* 0x0000024000017945 */ /* 0x000fe20003800200 */
[----:B------:R-:W-:Y:S02]  /*21f0*/  IMAD.MOV.U32 R12, RZ, RZ, R9 ;  /* 0x000000ffff0c7224 */ /* 0x000fe400078e0009 */
[----:B------:R-:W-:Y:S02]  /*2200*/  IMAD.MOV.U32 R14, RZ, RZ, R8 ;  /* 0x000000ffff0e7224 */ /* 0x000fe400078e0008 */
[----:B------:R-:W-:Y:S01]  /*2210*/  VIADD R6, R5, 0x20 ;  /* 0x0000002005067836 */ /* 0x000fe20000000000 */
[----:B------:R-:W-:Y:S01]  /*2220*/  LOP3.LUT R5, RZ, R5, RZ, 0x33, !PT ;  /* 0x00000005ff057212 */ /* 0x000fe200078e33ff */
[----:B-----5:R-:W-:-:S03]  /*2230*/  IMAD.MOV.U32 R7, RZ, RZ, R3 ;  /* 0x000000ffff077224 */ /* 0x020fc600078e0003 */
[----:B------:R-:W-:Y:S01]  /*2240*/  ISETP.GT.AND P0, PT, R6, UR6, PT ;  /* 0x0000000606007c0c */ /* 0x000fe2000bf04270 */
[----:B------:R-:W-:Y:S01]  /*2250*/  VIADD R5, R5, UR6 ;  /* 0x0000000605057c36 */ /* 0x000fe20008000000 */
[----:B------:R-:W-:-:S04]  /*2260*/  MOV R6, R2 ;  /* 0x0000000200067202 */ /* 0x000fc80000000f00 */
[----:B------:R-:W-:-:S05]  /*2270*/  SEL R5, R5, 0x1f, P0 ;  /* 0x0000001f05057807 */ /* 0x000fca0000000000 */
[----:B------:R1:W2:Y:S04]  /*2280*/  SHFL.DOWN PT, R10, R2, 0x1, R5 ;  /* 0x08200000020a7989 */ /* 0x0002a800000e0005 */
[----:B------:R1:W3:Y:S04]  /*2290*/  SHFL.DOWN PT, R11, R3, 0x1, R5 ;  /* 0x08200000030b7989 */ /* 0x0002e800000e0005 */
[----:B------:R1:W4:Y:S01]  /*22a0*/  SHFL.DOWN PT, R16, R9, 0x1, R5 ;  /* 0x0820000009107989 */ /* 0x00032200000e0005 */
[----:B0-----:R-:W-:-:S03]  /*22b0*/  ISETP.GE.AND P0, PT, R4, R5, PT ;  /* 0x000000050400720c */ /* 0x001fc60003f06270 */
[----:B------:R1:W0:Y:S10]  /*22c0*/  SHFL.DOWN PT, R13, R8, 0x1, R5 ;  /* 0x08200000080d7989 */ /* 0x00023400000e0005 */
[----:B-1----:R-:W-:Y:S05]  /*22d0*/  @P0 BRA `(.L_x_282) ;  /* 0x0000000000500947 */ /* 0x002fea0003800000 */
[----:B--23--:R-:W-:Y:S01]  /*22e0*/  DSETP.GEU.AND P0, PT, |R2|, |R10|, PT ;  /* 0x4000000a0200722a */ /* 0x00cfe20003f0e200 */
        /* <DEDUP_REMOVED lines=19> */
.L_x_282:
[----:B------:R-:W-:Y:S05]  /*2420*/  BSYNC.RECONVERGENT B1 ;  /* 0x0000000000017941 */ /* 0x000fea0003800200 */
.L_x_281:
[----:B------:R-:W-:Y:S01]  /*2430*/  VIADD R2, R4, 0x2 ;  /* 0x0000000204027836 */ /* 0x000fe20000000000 */
[----:B------:R1:W1:Y:S01]  /*2440*/  SHFL.DOWN PT, R8, R6, 0x2, R5 ;  /* 0x0840000006087989 */ /* 0x00026200000e0005 */
[----:B------:R-:W-:Y:S01]  /*2450*/  BSSY.RECONVERGENT B1, `(.L_x_283) ;  /* 0x000001e000017945 */ /* 0x000fe20003800200 */
[----:B--2---:R-:W-:Y:S02]  /*2460*/  IMAD.MOV.U32 R10, RZ, RZ, R12 ;  /* 0x000000ffff0a7224 */ /* 0x004fe400078e000c */
[----:B------:R-:W-:Y:S01]  /*2470*/  ISETP.GT.AND P0, PT, R2, R5, PT ;  /* 0x000000050200720c */ /* 0x000fe20003f04270 */
[----:B------:R2:W1:Y:S01]  /*2480*/  SHFL.DOWN PT, R9, R7, 0x2, R5 ;  /* 0x0840000007097989 */ /* 0x00046200000e0005 */
[----:B----4-:R-:W-:Y:S02]  /*2490*/  IMAD.MOV.U32 R16, RZ, RZ, R14 ;  /* 0x000000ffff107224 */ /* 0x010fe400078e000e */
[----:B------:R-:W-:Y:S01]  /*24a0*/  IMAD.MOV.U32 R2, RZ, RZ, R6 ;  /* 0x000000ffff027224 */ /* 0x000fe200078e0006 */
[----:B---3--:R2:W3:Y:S01]  /*24b0*/  SHFL.DOWN PT, R11, R12, 0x2, R5 ;  /* 0x084000000c0b7989 */ /* 0x0084e200000e0005 */
[----:B------:R-:W-:-:S03]  /*24c0*/  IMAD.MOV.U32 R3, RZ, RZ, R7 ;  /* 0x000000ffff037224 */ /* 0x000fc600078e0007 */
[----:B0-----:R2:W0:Y:S04]  /*24d0*/  SHFL.DOWN PT, R13, R14, 0x2, R5 ;  /* 0x084000000e0d7989 */ /* 0x00142800000e0005 */
        /* <DEDUP_REMOVED lines=21> */
.L_x_284:
[----:B------:R-:W-:Y:S05]  /*2630*/  BSYNC.RECONVERGENT B1 ;  /* 0x0000000000017941 */ /* 0x000fea0003800200 */
.L_x_283:
[----:B-1----:R-:W-:Y:S01]  /*2640*/  VIADD R6, R4, 0x4 ;  /* 0x0000000404067836 */ /* 0x002fe20000000000 */
[----:B------:R1:W4:Y:S01]  /*2650*/  SHFL.DOWN PT, R8, R2, 0x4, R5 ;  /* 0x0880000002087989 */ /* 0x00032200000e0005 */
[----:B------:R-:W-:Y:S01]  /*2660*/  BSSY.RECONVERGENT B1, `(.L_x_285) ;  /* 0x000001e000017945 */ /* 0x000fe20003800200 */
[----:B--2---:R-:W-:Y:S02]  /*2670*/  IMAD.MOV.U32 R12, RZ, RZ, R10 ;  /* 0x000000ffff0c7224 */ /* 0x004fe400078e000a */
[----:B------:R-:W-:Y:S01]  /*2680*/  ISETP.GT.AND P0, PT, R6, R5, PT ;  /* 0x000000050600720c */ /* 0x000fe20003f04270 */
[----:B------:R1:W2:Y:S01]  /*2690*/  SHFL.DOWN PT, R9, R3, 0x4, R5 ;  /* 0x0880000003097989 */ /* 0x0002a200000e0005 */
[----:B------:R-:W-:Y:S02]  /*26a0*/  IMAD.MOV.U32 R14, RZ, RZ, R16 ;  /* 0x000000ffff0e7224 */ /* 0x000fe400078e0010 */
[----:B------:R-:W-:Y:S01]  /*26b0*/  IMAD.MOV.U32 R6, RZ, RZ, R2 ;  /* 0x000000ffff067224 */ /* 0x000fe200078e0002 */
[----:B---3--:R1:W3:Y:S01]  /*26c0*/  SHFL.DOWN PT, R11, R10, 0x4, R5 ;  /* 0x088000000a0b7989 */ /* 0x0082e200000e0005 */
[----:B------:R-:W-:-:S03]  /*26d0*/  IMAD.MOV.U32 R7, RZ, RZ, R3 ;  /* 0x000000ffff077224 */ /* 0x000fc600078e0003 */
[----:B0-----:R1:W0:Y:S04]  /*26e0*/  SHFL.DOWN PT, R13, R16, 0x4, R5 ;  /* 0x08800000100d7989 */ /* 0x00122800000e0005 */
[----:B------:R-:W-:Y:S05]  /*26f0*/  @P0 BRA `(.L_x_286) ;  /* 0x0000000000500947 */ /* 0x000fea0003800000 */
[----:B--2-4-:R-:W-:Y:S01]  /*2700*/  DSETP.GEU.AND P0, PT, |R2|, |R8|, PT ;  /* 0x400000080200722a */ /* 0x014fe20003f0e200 */
        /* <DEDUP_REMOVED lines=19> */
.L_x_286:
[----:B------:R-:W-:Y:S05]  /*2840*/  BSYNC.RECONVERGENT B1 ;  /* 0x0000000000017941 */ /* 0x000fea0003800200 */
.L_x_285:
[----:B-1----:R-:W-:Y:S01]  /*2850*/  IADD3 R2, PT, PT, R4, 0x8, RZ ;  /* 0x0000000804027810 */ /* 0x002fe20007ffe0ff */
[----:B----4-:R1:W4:Y:S01]  /*2860*/  SHFL.DOWN PT, R8, R6, 0x8, R5 ;  /* 0x0900000006087989 */ /* 0x01032200000e0005 */
[----:B------:R-:W-:Y:S01]  /*2870*/  BSSY.RECONVERGENT B1, `(.L_x_287) ;  /* 0x000001e000017945 */ /* 0x000fe20003800200 */
[----:B------:R-:W-:Y:S01]  /*2880*/  IMAD.MOV.U32 R10, RZ, RZ, R12 ;  /* 0x000000ffff0a7224 */ /* 0x000fe200078e000c */
[----:B------:R-:W-:Y:S01]  /*2890*/  ISETP.GT.AND P0, PT, R2, R5, PT ;  /* 0x000000050200720c */ /* 0x000fe20003f04270 */
[----:B--2---:R1:W2:Y:S01]  /*28a0*/  SHFL.DOWN PT, R9, R7, 0x8, R5 ;  /* 0x0900000007097989 */ /* 0x0042a200000e0005 */
        /* <DEDUP_REMOVED lines=26> */
.L_x_288:
[----:B------:R-:W-:Y:S05]  /*2a50*/  BSYNC.RECONVERGENT B1 ;  /* 0x0000000000017941 */ /* 0x000fea0003800200 */
.L_x_287:
[----:B----4-:R-:W-:Y:S01]  /*2a60*/  VIADD R8, R4, 0x10 ;  /* 0x0000001004087836 */ /* 0x010fe20000000000 */
[----:B-1----:R1:W4:Y:S01]  /*2a70*/  SHFL.DOWN PT, R6, R2, 0x10, R5 ;  /* 0x0a00000002067989 */ /* 0x00232200000e0005 */
[----:B------:R-:W-:Y:S01]  /*2a80*/  BSSY.RECONVERGENT B1, `(.L_x_289) ;  /* 0x000001e000017945 */ /* 0x000fe20003800200 */
[----:B------:R-:W-:Y:S02]  /*2a90*/  IMAD.MOV.U32 R14, RZ, RZ, R10 ;  /* 0x000000ffff0e7224 */ /* 0x000fe400078e000a */
[----:B------:R-:W-:Y:S01]  /*2aa0*/  ISETP.GT.AND P0, PT, R8, R5, PT ;  /* 0x000000050800720c */ /* 0x000fe20003f04270 */
[----:B------:R1:W1:Y:S01]  /*2ab0*/  SHFL.DOWN PT, R7, R3, 0x10, R5 ;  /* 0x0a00000003077989 */ /* 0x00026200000e0005 */
[----:B------:R-:W-:Y:S02]  /*2ac0*/  IMAD.MOV.U32 R15, RZ, RZ, R16 ;  /* 0x000000ffff0f7224 */ /* 0x000fe400078e0010 */
[----:B------:R-:W-:Y:S01]  /*2ad0*/  IMAD.MOV.U32 R12, RZ, RZ, R2 ;  /* 0x000000ffff0c7224 */ /* 0x000fe200078e0002 */
[----:B--2---:R2:W1:Y:S01]  /*2ae0*/  SHFL.DOWN PT, R9, R10, 0x10, R5 ;  /* 0x0a0000000a097989 */ /* 0x00446200000e0005 */
[----:B0-----:R-:W-:-:S03]  /*2af0*/  IMAD.MOV.U32 R13, RZ, RZ, R3 ;  /* 0x000000ffff0d7224 */ /* 0x001fc600078e0003 */
[----:B---3--:R2:W0:Y:S04]  /*2b00*/  SHFL.DOWN PT, R11, R16, 0x10, R5 ;  /* 0x0a000000100b7989 */ /* 0x00842800000e0005 */
[----:B------:R-:W-:Y:S05]  /*2b10*/  @P0 BRA `(.L_x_290) ;  /* 0x0000000000500947 */ /* 0x000fea0003800000 */
[----:B-1--4-:R-:W-:Y:S01]  /*2b20*/  DSETP.GEU.AND P0, PT, |R2|, |R6|, PT ;  /* 0x400000060200722a */ /* 0x012fe20003f0e200 */
[----:B------:R-:W-:Y:S02]  /*2b30*/  IMAD.MOV.U32 R14, RZ, RZ, R9 ;  /* 0x000000ffff0e7224 */ /* 0x000fe400078e0009 */
        /* <DEDUP_REMOVED lines=18> */
.L_x_290:
[----:B------:R-:W-:Y:S05]  /*2c60*/  BSYNC.RECONVERGENT B1 ;  /* 0x0000000000017941 */ /* 0x000fea0003800200 */
.L_x_289:
[----:B------:R-:W-:Y:S01]  /*2c70*/  ISETP.NE.AND P0, PT, R4, RZ, PT ;  /* 0x000000ff0400720c */ /* 0x000fe20003f05270 */
[----:B------:R-:W-:-:S12]  /*2c80*/  BSSY.RECONVERGENT B1, `(.L_x_291) ;  /* 0x000000a000017945 */ /* 0x000fd80003800200 */
[----:B------:R-:W-:Y:S05]  /*2c90*/  @P0 BRA `(.L_x_292) ;  /* 0x0000000000200947 */ /* 0x000fea0003800000 */
[----:B------:R-:W3:Y:S01]  /*2ca0*/  S2R R4, SR_CgaCtaId ;  /* 0x0000000000047919 */ /* 0x000ee20000008800 */
[----:B-1----:R-:W-:Y:S02]  /*2cb0*/  MOV R3, 0x400 ;  /* 0x0000040000037802 */ /* 0x002fe40000000f00 */
[----:B------:R-:W-:-:S04]  /*2cc0*/  SHF.R.U32.HI R2, RZ, 0x1, R0 ;  /* 0x00000001ff027819 */ /* 0x000fc80000011600 */
[----:B------:R-:W-:Y:S02]  /*2cd0*/  LOP3.LUT R2, R2, 0x1f0, RZ, 0xc0, !PT ;  /* 0x000001f002027812 */ /* 0x000fe400078ec0ff */
[----:B---3--:R-:W-:-:S05]  /*2ce0*/  LEA R3, R4, R3, 0x18 ;  /* 0x0000000304037211 */ /* 0x008fca00078ec0ff */
[----:B------:R-:W-:-:S05]  /*2cf0*/  IMAD.IADD R3, R2, 0x1, R3 ;  /* 0x0000000102037824 */ /* 0x000fca00078e0203 */
[----:B------:R3:W-:Y:S04]  /*2d00*/  STS.64 [R3+0x10], R14 ;  /* 0x0000100e03007388 */ /* 0x0007e80000000a00 */
[----:B------:R3:W-:Y:S02]  /*2d10*/  STS.64 [R3+0x8], R12 ;  /* 0x0000080c03007388 */ /* 0x0007e40000000a00 */
.L_x_292:
[----:B------:R-:W-:Y:S05]  /*2d20*/  BSYNC.RECONVERGENT B1 ;  /* 0x0000000000017941 */ /* 0x000fea0003800200 */
.L_x_291:
[----:B------:R-:W-:Y:S01]  /*2d30*/  BAR.SYNC.DEFER_BLOCKING 0x0 ;  /* 0x0000000000007b1d */ /* 0x000fe20000010000 */
[----:B------:R-:W-:-:S13]  /*2d40*/  ISETP.NE.AND P1, PT, R0, RZ, PT ;  /* 0x000000ff0000720c */ /* 0x000fda0003f25270 */
[----:B------:R-:W-:Y:S05]  /*2d50*/  @P1 BRA `(.L_x_268) ;  /* 0x0000003400b81947 */ /* 0x000fea0003800000 */
[----:B------:R-:W-:Y:S01]  /*2d60*/  UISETP.GE.AND UP0, UPT, UR6, 0x21, UPT ;  /* 0x000000210600788c */ /* 0x000fe2000bf06270 */
[----:B0-----:R-:W-:Y:S02]  /*2d70*/  IMAD.MOV.U32 R11, RZ, RZ, R14 ;  /* 0x000000ffff0b7224 */ /* 0x001fe400078e000e */
[----:B------:R-:W-:Y:S02]  /*2d80*/  IMAD.MOV.U32 R8, RZ, RZ, R15 ;  /* 0x000000ffff087224 */ /* 0x000fe400078e000f */
[----:B-1----:R-:W-:Y:S02]  /*2d90*/  IMAD.MOV.U32 R2, RZ, RZ, R12 ;  /* 0x000000ffff027224 */ /* 0x002fe400078e000c */
[----:B---3--:R-:W-:Y:S02]  /*2da0*/  IMAD.MOV.U32 R3, RZ, RZ, R13 ;  /* 0x000000ffff037224 */ /* 0x008fe400078e000d */
[----:B------:R-:W-:Y:S05]  /*2db0*/  BRA.U !UP0, `(.L_x_293) ;  /* 0x00000001086c7547 */ /* 0x000fea000b800000 */
[----:B------:R-:W0:Y:S01]  /*2dc0*/  S2UR UR5, SR_CgaCtaId ;  /* 0x00000000000579c3 */ /* 0x000e220000008800 */
[----:B------:R-:W-:Y:S01]  /*2dd0*/  UMOV UR4, 0x400 ;  /* 0x0000040000047882 */ /* 0x000fe20000000000 */
[----:B------:R-:W-:Y:S01]  /*2de0*/  BSSY.RECONVERGENT B1, `(.L_x_293) ;  /* 0x0000018000017945 */ /* 0x000fe20003800200 */
[----:B0-----:R-:W-:-:S09]  /*2df0*/  ULEA UR4, UR5, UR4, 0x18 ;  /* 0x0000000405047291 */ /* 0x001fd2000f8ec0ff */
[----:B--2---:R-:W0:Y:S04]  /*2e00*/  LDS.64 R4, [UR4+0x18] ;  /* 0x00001804ff047984 */ /* 0x004e280008000a00 */
        /* <DEDUP_REMOVED lines=21> */
.L_x_294:
[----:B------:R-:W-:Y:S05]  /*2f60*/  BSYNC.RECONVERGENT B1 ;  /* 0x0000000000017941 */ /* 0x000fea0003800200 */
.L_x_293:
[----:B------:R-:W-:Y:S01]  /*2f70*/  UISETP.GE.AND UP0, UPT, UR6, 0x41, UPT ;  /* 0x000000410600788c */ /* 0x000fe2000bf06270 */
[----:B------:R-:W-:Y:S02]  /*2f80*/  IMAD.MOV.U32 R9, RZ, RZ, R11 ;  /* 0x000000ffff097224 */ /* 0x000fe400078e000b */
[----:B------:R-:W-:Y:S02]  /*2f90*/  IMAD.MOV.U32 R0, RZ, RZ, R8 ;  /* 0x000000ffff007224 */ /* 0x000fe400078e0008 */
[----:B------:R-:W-:Y:S02]  /*2fa0*/  IMAD.MOV.U32 R4, RZ, RZ, R2 ;  /* 0x000000ffff047224 */ /* 0x000fe400078e0002 */
[----:B--2---:R-:W-:Y:S02]  /*2fb0*/  IMAD.MOV.U32 R5, RZ, RZ, R3 ;  /* 0x000000ffff057224 */ /* 0x004fe400078e0003 */
[----:B------:R-:W-:Y:S05]  /*2fc0*/  BRA.U !UP0, `(.L_x_295) ;  /* 0x00000001086c7547 */ /* 0x000fea000b800000 */
[----:B------:R-:W0:Y:S01]  /*2fd0*/  S2UR UR5, SR_CgaCtaId ;  /* 0x00000000000579c3 */ /* 0x000e220000008800 */
[----:B------:R-:W-:Y:S01]  /*2fe0*/  UMOV UR4, 0x400 ;  /* 0x0000040000047882 */ /* 0x000fe20000000000 */
[----:B------:R-:W-:Y:S01]  /*2ff0*/  BSSY.RECONVERGENT B1, `(.L_x_295) ;  /* 0x0000018000017945 */ /* 0x000fe20003800200 */
[----:B0-----:R-:W-:-:S09]  /*3000*/  ULEA UR4, UR5, UR4, 0x18 ;  /* 0x0000000405047291 */ /* 0x001fd2000f8ec0ff */
[----:B----4-:R-:W0:Y:S04]  /*3010*/  LDS.64 R6, [UR4+0x28] ;  /* 0x00002804ff067984 */ /* 0x010e280008000a00 */
        /* <DEDUP_REMOVED lines=21> */
.L_x_296:
[----:B------:R-:W-:Y:S05]  /*3170*/  BSYNC.RECONVERGENT B1 ;  /* 0x0000000000017941 */ /* 0x000fea0003800200 */
.L_x_295:
        /* <DEDUP_REMOVED lines=32> */
.L_x_298:
[----:B------:R-:W-:Y:S05]  /*3380*/  BSYNC.RECONVERGENT B1 ;  /* 0x0000000000017941 */ /* 0x000fea0003800200 */
.L_x_297:
        /* <DEDUP_REMOVED lines=32> */
.L_x_300:
[----:B------:R-:W-:Y:S05]  /*3590*/  BSYNC.RECONVERGENT B1 ;  /* 0x0000000000017941 */ /* 0x000fea0003800200 */
.L_x_299:
        /* <DEDUP_REMOVED lines=32> */
.L_x_302:
[----:B------:R-:W-:Y:S05]  /*37a0*/  BSYNC.RECONVERGENT B1 ;  /* 0x0000000000017941 */ /* 0x000fea0003800200 */
.L_x_301:
        /* <DEDUP_REMOVED lines=32> */
.L_x_304:
[----:B------:R-:W-:Y:S05]  /*39b0*/  BSYNC.RECONVERGENT B1 ;  /* 0x0000000000017941 */ /* 0x000fea0003800200 */
.L_x_303:
        /* <DEDUP_REMOVED lines=32> */
.L_x_236:
[----:B------:R-:W1:Y:S01]  /*3bc0*/  S2R R0, SR_TID.X ;  /* 0x0000000000007919 */ /* 0x000e620000002100 */
[----:B------:R-:W1:Y:S01]  /*3bd0*/  LDC.64 R2, c[0x0][0x380] ;  /* 0x0000e000ff027b82 */ /* 0x000e620000000a00 */
[----:B------:R-:W2:Y:S01]  /*3be0*/  LDCU.64 UR6, c[0x0][0x388] ;  /* 0x00007100ff0677ac */ /* 0x000ea20008000a00 */
[----:B-1----:R-:W-:-:S05]  /*3bf0*/  IMAD.WIDE.U32 R2, R0, 0x8, R2 ;  /* 0x0000000800027825 */ /* 0x002fca00078e0002 */
[----:B0-----:R-:W3:Y:S04]  /*3c00*/  LDG.E.64 R4, desc[UR8][R2.64] ;  /* 0x0000000802047981 */ /* 0x001ee8000c1e1b00 */
[----:B------:R-:W3:Y:S04]  /*3c10*/  LDG.E.64 R6, desc[UR8][R2.64+0x800] ;  /* 0x0008000802067981 */ /* 0x000ee8000c1e1b00 */
[----:B------:R-:W4:Y:S04]  /*3c20*/  LDG.E.64 R8, desc[UR8][R2.64+0x1000] ;  /* 0x0010000802087981 */ /* 0x000f28000c1e1b00 */
[----:B------:R-:W5:Y:S04]  /*3c30*/  LDG.E.64 R12, desc[UR8][R2.64+0x1800] ;  /* 0x00180008020c7981 */ /* 0x000f68000c1e1b00 */
[----:B------:R-:W5:Y:S01]  /*3c40*/  LDG.E.64 R10, desc[UR8][R2.64+0x2000] ;  /* 0x00200008020a7981 */ /* 0x000f62000c1e1b00 */
[----:B------:R-:W-:Y:S01]  /*3c50*/  BSSY.RECONVERGENT B1, `(.L_x_305) ;  /* 0x000001c000017945 */ /* 0x000fe20003800200 */
[----:B---3--:R-:W-:-:S06]  /*3c60*/  DSETP.GEU.AND P0, PT, |R4|, |R6|, PT ;  /* 0x400000060400722a */ /* 0x008fcc0003f0e200 */
[----:B------:R-:W-:Y:S02]  /*3c70*/  FSEL R4, R4, R6, P0 ;  /* 0x0000000604047208 */ /* 0x000fe40000000000 */
[----:B------:R-:W-:Y:S01]  /*3c80*/  FSEL R5, R5, R7, P0 ;  /* 0x0000000705057208 */ /* 0x000fe20000000000 */
[C---:B------:R-:W-:Y:S01]  /*3c90*/  VIADD R7, R0.reuse, 0x200 ;  /* 0x0000020000077836 */ /* 0x040fe20000000000 */
[----:B------:R-:W-:-:S04]  /*3ca0*/  LOP3.LUT R6, R0, 0x400, RZ, 0xfc, !PT ;  /* 0x0000040000067812 */ /* 0x000fc800078efcff */
[----:B----4-:R-:W-:Y:S01]  /*3cb0*/  DSETP.GEU.AND P1, PT, |R4|, |R8|, PT ;  /* 0x400000080400722a */ /* 0x010fe20003f2e200 */
[----:B--2---:R-:W-:-:S05]  /*3cc0*/  IADD3 R17, P4, PT, R6, UR6, RZ ;  /* 0x0000000606117c10 */ /* 0x004fca000ff9e0ff */
[----:B------:R-:W-:Y:S01]  /*3cd0*/  FSEL R4, R4, R8, P1 ;  /* 0x0000000804047208 */ /* 0x000fe20000800000 */
[----:B------:R-:W-:Y:S01]  /*3ce0*/  IMAD.X R16, RZ, RZ, UR7, P4 ;  /* 0x00000007ff107e24 */ /* 0x000fe2000a0e06ff */
[----:B------:R-:W-:Y:S01]  /*3cf0*/  FSEL R5, R5, R9, P1 ;  /* 0x0000000905057208 */ /* 0x000fe20000800000 */
[----:B------:R-:W-:-:S05]  /*3d00*/  VIADD R9, R0, 0x100 ;  /* 0x0000010000097836 */ /* 0x000fca0000000000 */
[----:B-----5:R-:W-:Y:S01]  /*3d10*/  DSETP.GEU.AND P2, PT, |R4|, |R12|, PT ;  /* 0x4000000c0400722a */ /* 0x020fe20003f4e200 */
[----:B------:R-:W-:-:S05]  /*3d20*/  @P1 SEL R7, R0, R9, P0 ;  /* 0x0000000900071207 */ /* 0x000fca0000000000 */
[----:B------:R-:W-:Y:S02]  /*3d30*/  FSEL R4, R4, R12, P2 ;  /* 0x0000000c04047208 */ /* 0x000fe40001000000 */
[----:B------:R-:W-:-:S06]  /*3d40*/  FSEL R5, R5, R13, P2 ;  /* 0x0000000d05057208 */ /* 0x000fcc0001000000 */
[----:B------:R-:W-:Y:S01]  /*3d50*/  DSETP.GEU.AND P3, PT, |R4|, |R10|, PT ;  /* 0x4000000a0400722a */ /* 0x000fe20003f6e200 */
[----:B------:R-:W-:-:S13]  /*3d60*/  @!P2 VIADD R7, R0, 0x300 ;  /* 0x000003000007a836 */ /* 0x000fda0000000000 */
[----:B------:R-:W-:Y:S05]  /*3d70*/  @!P3 BRA `(.L_x_306) ;  /* 0x000000000024b947 */ /* 0x000fea0003800000 */
[C---:B------:R-:W-:Y:S02]  /*3d80*/  ISETP.GE.U32.AND P0, PT, R7.reuse, R6, PT ;  /* 0x000000060700720c */ /* 0x040fe40003f06070 */
[----:B------:R-:W-:Y:S02]  /*3d90*/  IADD3 R6, P1, PT, R7, UR6, RZ ;  /* 0x0000000607067c10 */ /* 0x000fe4000ff3e0ff */
[----:B------:R-:W-:-:S03]  /*3da0*/  ISETP.GE.U32.AND.EX P0, PT, RZ, RZ, PT, P0 ;  /* 0x000000ffff00720c */ /* 0x000fc60003f06100 */
[----:B------:R-:W-:-:S10]  /*3db0*/  IMAD.X R7, RZ, RZ, UR7, P1 ;  /* 0x00000007ff077e24 */ /* 0x000fd400088e06ff */
[----:B------:R-:W-:-:S06]  /*3dc0*/  DSETP.LT.OR P0, PT, |R10|, |R4|, !P0 ;  /* 0x400000040a00722a */ /* 0x000fcc0004701600 */
[----:B------:R-:W-:Y:S02]  /*3dd0*/  FSEL R10, R4, R10, P0 ;  /* 0x0000000a040a7208 */ /* 0x000fe40000000000 */
[----:B------:R-:W-:Y:S02]  /*3de0*/  FSEL R11, R5, R11, P0 ;  /* 0x0000000b050b7208 */ /* 0x000fe40000000000 */
[----:B------:R-:W-:Y:S02]  /*3df0*/  SEL R17, R6, R17, P0 ;  /* 0x0000001106117207 */ /* 0x000fe40000000000 */
[----:B------:R-:W-:-:S07]  /*3e00*/  SEL R16, R7, R16, P0 ;  /* 0x0000001007107207 */ /* 0x000fce0000000000 */
.L_x_306:
[----:B------:R-:W-:Y:S05]  /*3e10*/  BSYNC.RECONVERGENT B1 ;  /* 0x0000000000017941 */ /* 0x000fea0003800200 */
.L_x_305:
[----:B------:R-:W-:Y:S01]  /*3e20*/  UISETP.GE.U32.AND UP0, UPT, UR4, 0xa00, UPT ;  /* 0x00000a000400788c */ /* 0x000fe2000bf06070 */
[----:B------:R-:W-:Y:S02]  /*3e30*/  IMAD.MOV.U32 R19, RZ, RZ, 0x500 ;  /* 0x00000500ff137424 */ /* 0x000fe400078e00ff */
[----:B------:R-:W-:Y:S01]  /*3e40*/  IMAD.MOV.U32 R18, RZ, RZ, RZ ;  /* 0x000000ffff127224 */ /* 0x000fe200078e00ff */
[----:B------:R-:W-:-:S09]  /*3e50*/  UISETP.GE.U32.AND.EX UP0, UPT, UR5, URZ, UPT, UP0 ;  /* 0x000000ff0500728c */ /* 0x000fd2000bf06100 */
[----:B------:R-:W-:Y:S05]  /*3e60*/  BRA.U !UP0, `(.L_x_307) ;  /* 0x0000000508587547 */ /* 0x000fea000b800000 */
[----:B------:R-:W-:Y:S01]  /*3e70*/  IMAD.MOV.U32 R12, RZ, RZ, R10 ;  /* 0x000000ffff0c7224 */ /* 0x000fe200078e000a */
[----:B------:R-:W0:Y:S01]  /*3e80*/  LDCU.64 UR6, c[0x0][0x388] ;  /* 0x00007100ff0677ac */ /* 0x000e220008000a00 */
[----:B------:R-:W-:Y:S02]  /*3e90*/  IMAD.MOV.U32 R13, RZ, RZ, R11 ;  /* 0x000000ffff0d7224 */ /* 0x000fe400078e000b */
[----:B------:R-:W-:Y:S01]  /*3ea0*/  IMAD.MOV.U32 R21, RZ, RZ, 0x500 ;  /* 0x00000500ff157424 */ /* 0x000fe200078e00ff */
[----:B------:R-:W1:Y:S01]  /*3eb0*/  LDCU.64 UR4, c[0x0][0x398] ;  /* 0x00007300ff0477ac */ /* 0x000e620008000a00 */
[----:B------:R-:W-:-:S07]  /*3ec0*/  IMAD.MOV.U32 R19, RZ, RZ, RZ ;  /* 0x000000ffff137224 */ /* 0x000fce00078e00ff */
.L_x_308:
[----:B------:R-:W-:-:S04]  /*3ed0*/  LEA R24, P0, R21, R2, 0x3 ;  /* 0x0000000215187211 */ /* 0x000fc800078018ff */
[----:B------:R-:W-:-:S05]  /*3ee0*/  LEA.HI.X R25, R21, R3, R19, 0x3, P0 ;  /* 0x0000000315197211 */ /* 0x000fca00000f1c13 */
[----:B------:R-:W2:Y:S04]  /*3ef0*/  LDG.E.64 R14, desc[UR8][R24.64] ;  /* 0x00000008180e7981 */ /* 0x000ea8000c1e1b00 */
[----:B------:R-:W3:Y:S04]  /*3f00*/  LDG.E.64 R8, desc[UR8][R24.64+0x800] ;  /* 0x0008000818087981 */ /* 0x000ee8000c1e1b00 */
[----:B------:R-:W4:Y:S04]  /*3f10*/  LDG.E.64 R6, desc[UR8][R24.64+0x1000] ;  /* 0x0010000818067981 */ /* 0x000f28000c1e1b00 */
[----:B------:R-:W5:Y:S04]  /*3f20*/  LDG.E.64 R4, desc[UR8][R24.64+0x1800] ;  /* 0x0018000818047981 */ /* 0x000f68000c1e1b00 */
[----:B------:R-:W5:Y:S01]  /*3f30*/  LDG.E.64 R10, desc[UR8][R24.64+0x2000] ;  /* 0x00200008180a7981 */ /* 0x000f62000c1e1b00 */
[----:B0-----:R-:W-:-:S04]  /*3f40*/  IADD3 R20, P0, P1, R21, UR6, R0 ;  /* 0x0000000615147c10 */ /* 0x001fc8000f91e000 */
[----:B------:R-:W-:Y:S01]  /*3f50*/  IADD3.X R18, PT, PT, R19, UR7, RZ, P0, P1 ;  /* 0x0000000713127c10 */ /* 0x000fe200087e24ff */
[----:B------:R-:W-:-:S04]  /*3f60*/  IMAD.MOV.U32 R22, RZ, RZ, R20 ;  /* 0x000000ffff167224 */ /* 0x000fc800078e0014 */
[----:B------:R-:W-:Y:S01]  /*3f70*/  IMAD.MOV.U32 R23, RZ, RZ, R18 ;  /* 0x000000ffff177224 */ /* 0x000fe200078e0012 */
[----:B--2---:R-:W-:-:S14]  /*3f80*/  DSETP.GEU.AND P2, PT, |R12|, |R14|, PT ;  /* 0x4000000e0c00722a */ /* 0x004fdc0003f4e200 */
[----:B------:R-:W-:-:S04]  /*3f90*/  @P2 ISETP.GE.U32.AND P0, PT, R17, R22, PT ;  /* 0x000000161100220c */ /* 0x000fc80003f06070 */
[----:B------:R-:W-:-:S13]  /*3fa0*/  @P2 ISETP.GE.AND.EX P0, PT, R16, R23, PT, P0 ;  /* 0x000000171000220c */ /* 0x000fda0003f06300 */
[----:B------:R-:W-:-:S06]  /*3fb0*/  @P2 DSETP.LT.OR P0, PT, |R14|, |R12|, !P0 ;  /* 0x4000000c0e00222a */ /* 0x000fcc0004701600 */
[----:B------:R-:W-:Y:S02]  /*3fc0*/  @P2 FSEL R13, R13, R15, P0 ;  /* 0x0000000f0d0d2208 */ /* 0x000fe40000000000 */
[----:B------:R-:W-:Y:S02]  /*3fd0*/  @P2 FSEL R12, R12, R14, P0 ;  /* 0x0000000e0c0c2208 */ /* 0x000fe40000000000 */
[----:B------:R-:W-:Y:S01]  /*3fe0*/  @P2 SEL R22, R17, R22, P0 ;  /* 0x0000001611162207 */ /* 0x000fe20000000000 */
[----:B------:R-:W-:Y:S01]  /*3ff0*/  @P2 IMAD.MOV.U32 R15, RZ, RZ, R13 ;  /* 0x000000ffff0f2224 */ /* 0x000fe200078e000d */
[----:B------:R-:W-:Y:S01]  /*4000*/  IADD3 R13, P3, PT, R20, 0x100, RZ ;  /* 0x00000100140d7810 */ /* 0x000fe20007f7e0ff */
[----:B------:R-:W-:Y:S01]  /*4010*/  @P2 IMAD.MOV.U32 R14, RZ, RZ, R12 ;  /* 0x000000ffff0e2224 */ /* 0x000fe200078e000c */
[----:B------:R-:W-:-:S03]  /*4020*/  @P2 SEL R23, R16, R23, P0 ;  /* 0x0000001710172207 */ /* 0x000fc60000000000 */
[----:B------:R-:W-:Y:S02]  /*4030*/  IMAD.X R16, RZ, RZ, R18, P3 ;  /* 0x000000ffff107224 */ /* 0x000fe400018e0612 */
[----:B---3--:R-:W-:-:S14]  /*4040*/  DSETP.GEU.AND P1, PT, |R14|, |R8|, PT ;  /* 0x400000080e00722a */ /* 0x008fdc0003f2e200 */
        /* <DEDUP_REMOVED lines=11> */
[----:B----4-:R-:W-:-:S14]  /*4100*/  DSETP.GEU.AND P2, PT, |R8|, |R6|, PT ;  /* 0x400000060800722a */ /* 0x010fdc0003f4e200 */
        /* <DEDUP_REMOVED lines=10> */
[----:B------:R-:W-:Y:S01]  /*41b0*/  IMAD.X R9, RZ, RZ, R18, P3 ;  /* 0x000000ffff097224 */ /* 0x000fe200018e0612 */
[----:B------:R-:W-:Y:S01]  /*41c0*/  IADD3 R17, P3, PT, R20, 0x400, RZ ;  /* 0x0000040014117810 */ /* 0x000fe20007f7e0ff */
[----:B-----5:R-:W-:-:S04]  /*41d0*/  DSETP.GEU.AND P1, PT, |R6|, |R4|, PT ;  /* 0x400000040600722a */ /* 0x020fc80003f2e200 */
[----:B------:R-:W-:-:S10]  /*41e0*/  IMAD.X R16, RZ, RZ, R18, P3 ;  /* 0x000000ffff107224 */ /* 0x000fd400018e0612 */
        /* <DEDUP_REMOVED lines=8> */
[----:B------:R-:W-:Y:S01]  /*4270*/  @P1 IMAD.MOV.U32 R5, RZ, RZ, R7 ;  /* 0x000000ffff051224 */ /* 0x000fe200078e0007 */
[C---:B------:R-:W-:Y:S02]  /*4280*/  IADD3 R6, P1, PT, R21.reuse, 0xa00, RZ ;  /* 0x00000a0015067810 */ /* 0x040fe40007f3e0ff */
[----:B------:R-:W-:-:S02]  /*4290*/  IADD3 R21, P3, PT, R21, 0x500, RZ ;  /* 0x0000050015157810 */ /* 0x000fc40007f7e0ff */
[----:B-1----:R-:W-:Y:S01]  /*42a0*/  ISETP.GT.U32.AND P4, PT, R6, UR4, PT ;  /* 0x0000000406007c0c */ /* 0x002fe2000bf84070 */
[----:B------:R-:W-:Y:S01]  /*42b0*/  DSETP.GEU.AND P2, PT, |R4|, |R10|, PT ;  /* 0x4000000a0400722a */ /* 0x000fe20003f4e200 */
[--C-:B------:R-:W-:Y:S02]  /*42c0*/  IMAD.X R6, RZ, RZ, R19.reuse, P1 ;  /* 0x000000ffff067224 */ /* 0x100fe400008e0613 */
[----:B------:R-:W-:-:S03]  /*42d0*/  IMAD.X R18, RZ, RZ, R19, P3 ;  /* 0x000000ffff127224 */ /* 0x000fc600018e0613 */
[----:B------:R-:W-:Y:S01]  /*42e0*/  ISETP.GT.AND.EX P1, PT, R6, UR5, PT, P4 ;  /* 0x0000000506007c0c */ /* 0x000fe2000bf24340 */
[----:B------:R-:W-:-:S07]  /*42f0*/  IMAD.MOV.U32 R19, RZ, RZ, R18 ;  /* 0x000000ffff137224 */ /* 0x000fce00078e0012 */
        /* <DEDUP_REMOVED lines=8> */
[----:B------:R-:W-:Y:S02]  /*4380*/  @P2 IMAD.MOV.U32 R11, RZ, RZ, R5 ;  /* 0x000000ffff0b2224 */ /* 0x000fe400078e0005 */
[----:B------:R-:W-:Y:S02]  /*4390*/  IMAD.MOV.U32 R12, RZ, RZ, R10 ;  /* 0x000000ffff0c7224 */ /* 0x000fe400078e000a */
[----:B------:R-:W-:Y:S01]  /*43a0*/  IMAD.MOV.U32 R13, RZ, RZ, R11 ;  /* 0x000000ffff0d7224 */ /* 0x000fe200078e000b */
[----:B------:R-:W-:Y:S06]  /*43b0*/  @!P1 BRA `(.L_x_308) ;  /* 0xfffffff800c49947 */ /* 0x000fec000383ffff */
[----:B------:R-:W-:-:S07]  /*43c0*/  IMAD.MOV.U32 R19, RZ, RZ, R21 ;  /* 0x000000ffff137224 */ /* 0x000fce00078e0015 */
.L_x_307:
[----:B------:R-:W-:-:S04]  /*43d0*/  ISETP.GE.U32.AND P0, PT, R19, UR4, PT ;  /* 0x0000000413007c0c */ /* 0x000fc8000bf06070 */
[----:B------:R-:W-:-:S13]  /*43e0*/  ISETP.GE.AND.EX P0, PT, R18, UR5, PT, P0 ;  /* 0x0000000512007c0c */ /* 0x000fda000bf06300 */
[----:B------:R-:W-:Y:S05]  /*43f0*/  @P0 BRA `(.L_x_309) ;  /* 0x0000000800c40947 */ /* 0x000fea0003800000 */
[----:B------:R-:W-:Y:S01]  /*4400*/  IADD3 R21, PT, PT, -R19, UR4, RZ ;  /* 0x0000000413157c10 */ /* 0x000fe2000fffe1ff */
[----:B------:R-:W-:Y:S03]  /*4410*/  BSSY.RECONVERGENT B1, `(.L_x_309) ;  /* 0x00000af000017945 */ /* 0x000fe60003800200 */
[----:B------:R-:W-:-:S13]  /*4420*/  ISETP.GE.AND P0, PT, R0, R21, PT ;  /* 0x000000150000720c */ /* 0x000fda0003f06270 */
[----:B------:R-:W-:Y:S05]  /*4430*/  @P0 BRA `(.L_x_310) ;  /* 0x0000000800b00947 */ /* 0x000fea0003800000 */
[-C--:B------:R-:W-:Y:S01]  /*4440*/  LOP3.LUT R6, RZ, R0.reuse, RZ, 0x33, !PT ;  /* 0x00000000ff067212 */ /* 0x080fe200078e33ff */
[----:B------:R-:W-:Y:S01]  /*4450*/  BSSY.RECONVERGENT B2, `(.L_x_311) ;  /* 0x0000036000027945 */ /* 0x000fe20003800200 */
[----:B------:R-:W-:Y:S02]  /*4460*/  MOV R12, R0 ;  /* 0x00000000000c7202 */ /* 0x000fe40000000f00 */
        /* <DEDUP_REMOVED lines=9> */
[----:B------:R-:W-:Y:S02]  /*4500*/  LOP3.LUT R2, R2, 0x3, RZ, 0xc0, !PT ;  /* 0x0000000302027812 */ /* 0x000fe400078ec0ff */
[----:B------:R-:W-:-:S03]  /*4510*/  IADD3 R13, P0, PT, R9, UR6, RZ ;  /* 0x00000006090d7c10 */ /* 0x000fc6000ff1e0ff */
[----:B------:R-:W-:Y:S01]  /*4520*/  IMAD.MOV R7, RZ, RZ, -R2 ;  /* 0x000000ffff077224 */ /* 0x000fe200078e0a02 */
[----:B0-----:R-:W-:-:S04]  /*4530*/  LEA R8, P1, R9, UR10, 0x3 ;  /* 0x0000000a09087c11 */ /* 0x001fc8000f8218ff */
[----:B------:R-:W-:Y:S02]  /*4540*/  LEA.HI.X R9, R9, UR11, R14, 0x3, P1 ;  /* 0x0000000b09097c11 */ /* 0x000fe400088f1c0e */
[----:B------:R-:W-:-:S07]  /*4550*/  IADD3.X R14, PT, PT, R14, UR7, RZ, P0, !PT ;  /* 0x000000070e0e7c10 */ /* 0x000fce00087fe4ff */
.L_x_315:
        /* <DEDUP_REMOVED lines=31> */
.L_x_314:
[----:B------:R-:W-:Y:S05]  /*4750*/  BSYNC.RECONVERGENT B3 ;  /* 0x0000000000037941 */ /* 0x000fea0003800200 */
.L_x_313:
[----:B------:R-:W-:Y:S01]  /*4760*/  IADD3 R13, P0, PT, R13, 0x100, RZ ;  /* 0x000001000d0d7810 */ /* 0x000fe20007f1e0ff */
[----:B------:R-:W-:Y:S02]  /*4770*/  VIADD R12, R12, 0x100 ;  /* 0x000001000c0c7836 */ /* 0x000fe40000000000 */
[----:B------:R-:W-:Y:S02]  /*4780*/  IMAD.X R9, RZ, RZ, R9, P3 ;  /* 0x000000ffff097224 */ /* 0x000fe400018e0609 */
[----:B------:R-:W-:Y:S01]  /*4790*/  IMAD.X R14, RZ, RZ, R14, P0 ;  /* 0x000000ffff0e7224 */ /* 0x000fe200000e060e */
[----:B------:R-:W-:Y:S07]  /*47a0*/  @P2 BRA `(.L_x_315) ;  /* 0xfffffffc006c2947 */ /* 0x000fee000383ffff */
.L_x_312:
[----:B------:R-:W-:Y:S05]  /*47b0*/  BSYNC.RECONVERGENT B2 ;  /* 0x0000000000027941 */ /* 0x000fea0003800200 */
.L_x_311:
[----:B------:R-:W-:-:S13]  /*47c0*/  ISETP.GE.U32.AND P0, PT, R6, 0x300, PT ;  /* 0x000003000600780c */ /* 0x000fda0003f06070 */
[----:B------:R-:W-:Y:S05]  /*47d0*/  @!P0 BRA `(.L_x_310) ;  /* 0x0000000400c88947 */ /* 0x000fea0003800000 */
[----:B------:R-:W0:Y:S01]  /*47e0*/  LDC.64 R8, c[0x0][0x380] ;  /* 0x0000e000ff087b82 */ /* 0x000e220000000a00 */
[----:B------:R-:W-:-:S07]  /*47f0*/  VIADD R20, R12, 0x200 ;  /* 0x000002000c147836 */ /* 0x000fce0000000000 */
[----:B------:R-:W1:Y:S02]  /*4800*/  LDC.64 R6, c[0x0][0x388] ;  /* 0x0000e200ff067b82 */ /* 0x000e640000000a00 */
.L_x_324:
        /* <DEDUP_REMOVED lines=30> */
.L_x_317:
[----:B------:R-:W-:Y:S05]  /*49f0*/  BSYNC.RECONVERGENT B2 ;  /* 0x0000000000027941 */ /* 0x000fea0003800200 */
.L_x_316:
        /* <DEDUP_REMOVED lines=9> */
[----:B------:R-:W-:-:S03]  /*4a90*/  IMAD.MOV.U32 R24, RZ, RZ, R26 ;  /* 0x000000ffff187224 */ /* 0x000fc600078e001a */
[----:B------:R-:W-:Y:S01]  /*4aa0*/  MOV R25, R27 ;  /* 0x0000001b00197202 */ /* 0x000fe20000000f00 */
        /* <DEDUP_REMOVED lines=15> */
.L_x_319:
[----:B------:R-:W-:Y:S05]  /*4ba0*/  BSYNC.RECONVERGENT B2 ;  /* 0x0000000000027941 */ /* 0x000fea0003800200 */
.L_x_318:
[----:B------:R-:W-:Y:S01]  /*4bb0*/  DSETP.GEU.AND P0, PT, |R16|, |R10|, PT ;  /* 0x4000000a1000722a */ /* 0x000fe20003f0e200 */
[CC--:B------:R-:W-:Y:S01]  /*4bc0*/  IADD3 R13, P1, P4, R19.reuse, R6.reuse, R20 ;  /* 0x00000006130d7210 */ /* 0x0c0fe20007c3e014 */
[----:B------:R-:W-:Y:S01]  /*4bd0*/  VIADD R4, R20, 0x100 ;  /* 0x0000010014047836 */ /* 0x000fe20000000000 */
[----:B------:R-:W-:Y:S01]  /*4be0*/  BSSY.RECONVERGENT B2, `(.L_x_320) ;  /* 0x0000016000027945 */ /* 0x000fe20003800200 */
[----:B------:R-:W-:Y:S01]  /*4bf0*/  IMAD.MOV.U32 R2, RZ, RZ, R10 ;  /* 0x000000ffff027224 */ /* 0x000fe200078e000a */
[----:B------:R-:W-:Y:S01]  /*4c00*/  IADD3.X R22, PT, PT, R18, R7, RZ, P1, P4 ;  /* 0x0000000712167210 */ /* 0x000fe20000fe84ff */
[----:B------:R-:W-:Y:S01]  /*4c10*/  IMAD.MOV.U32 R5, RZ, RZ, R13 ;  /* 0x000000ffff057224 */ /* 0x000fe200078e000d */
[----:B------:R-:W-:Y:S01]  /*4c20*/  IADD3 R4, P2, P3, R19, R6, R4 ;  /* 0x0000000613047210 */ /* 0x000fe20007b5e004 */
        /* <DEDUP_REMOVED lines=17> */
.L_x_321:
[----:B------:R-:W-:Y:S05]  /*4d40*/  BSYNC.RECONVERGENT B2 ;  /* 0x0000000000027941 */ /* 0x000fea0003800200 */
.L_x_320:
[----:B------:R-:W-:Y:S01]  /*4d50*/  DSETP.GEU.AND P0, PT, |R2|, |R14|, PT ;  /* 0x4000000e0200722a */ /* 0x000fe20003f0e200 */
[----:B------:R-:W-:Y:S01]  /*4d60*/  IADD3.X R13, PT, PT, R18, R7, RZ, P2, P3 ;  /* 0x00000007120d7210 */ /* 0x000fe200017e64ff */
        /* <DEDUP_REMOVED lines=20> */
.L_x_323:
[----:B------:R-:W-:Y:S05]  /*4eb0*/  BSYNC.RECONVERGENT B2 ;  /* 0x0000000000027941 */ /* 0x000fea0003800200 */
.L_x_322:
[C---:B------:R-:W-:Y:S02]  /*4ec0*/  VIADD R2, R20.reuse, 0x200 ;  /* 0x0000020014027836 */ /* 0x040fe40000000000 */
[----:B------:R-:W-:-:S03]  /*4ed0*/  VIADD R20, R20, 0x400 ;  /* 0x0000040014147836 */ /* 0x000fc60000000000 */
[----:B------:R-:W-:-:S13]  /*4ee0*/  ISETP.GE.AND P0, PT, R2, R21, PT ;  /* 0x000000150200720c */ /* 0x000fda0003f06270 */
[----:B------:R-:W-:Y:S05]  /*4ef0*/  @!P0 BRA `(.L_x_324) ;  /* 0xfffffff800448947 */ /* 0x000fea000383ffff */
.L_x_310:
[----:B------:R-:W-:Y:S05]  /*4f00*/  BSYNC.RECONVERGENT B1 ;  /* 0x0000000000017941 */ /* 0x000fea0003800200 */
.L_x_309:
        /* <DEDUP_REMOVED lines=32> */
.L_x_326:
[----:B------:R-:W-:Y:S05]  /*5110*/  BSYNC.RECONVERGENT B1 ;  /* 0x0000000000017941 */ /* 0x000fea0003800200 */
.L_x_325:
        /* <DEDUP_REMOVED lines=31> */
.L_x_328:
[----:B------:R-:W-:Y:S05]  /*5310*/  BSYNC.RECONVERGENT B1 ;  /* 0x0000000000017941 */ /* 0x000fea0003800200 */
.L_x_327:
        /* <DEDUP_REMOVED lines=31> */
.L_x_330:
[----:B------:R-:W-:Y:S05]  /*5510*/  BSYNC.RECONVERGENT B1 ;  /* 0x0000000000017941 */ /* 0x000fea0003800200 */
.L_x_329:
[----:B------:R-:W-:Y:S01]  /*5520*/  ISETP.GT.AND P0, PT, R8, 0x17, PT ;  /* 0x000000170800780c */ /* 0x000fe20003f04270 */
[----:B-1----:R1:W1:Y:S01]  /*5530*/  SHFL.DOWN PT, R6, R2, 0x8, 0x1f ;  /* 0x09001f0002067f89 */ /* 0x00226200000e0000 */
[----:B------:R-:W-:Y:S01]  /*5540*/  BSSY.RECONVERGENT B1, `(.L_x_331) ;  /* 0x000001d000017945 */ /* 0x000fe20003800200 */
[----:B--2---:R-:W-:Y:S02]  /*5550*/  IMAD.MOV.U32 R9, RZ, RZ, R11 ;  /* 0x000000ffff097224 */ /* 0x004fe400078e000b */
[----:B---3--:R2:W3:Y:S01]  /*5560*/  SHFL.DOWN PT, R7, R3, 0x8, 0x1f ;  /* 0x09001f0003077f89 */ /* 0x0084e200000e0000 */
[----:B------:R-:W-:Y:S02]  /*5570*/  IMAD.MOV.U32 R10, RZ, RZ, R12 ;  /* 0x000000ffff0a7224 */ /* 0x000fe400078e000c */
[----:B------:R-:W-:Y:S01]  /*5580*/  IMAD.MOV.U32 R4, RZ, RZ, R2 ;  /* 0x000000ffff047224 */ /* 0x000fe200078e0002 */
[----:B0-----:R2:W0:Y:S01]  /*5590*/  SHFL.DOWN PT, R14, R11, 0x8, 0x1f ;  /* 0x09001f000b0e7f89 */ /* 0x00142200000e0000 */
[----:B------:R-:W-:-:S03]  /*55a0*/  IMAD.MOV.U32 R5, RZ, RZ, R3 ;  /* 0x000000ffff057224 */ /* 0x000fc600078e0003 */
[----:B----4-:R2:W4:Y:S01]  /*55b0*/  SHFL.DOWN PT, R13, R12, 0x8, 0x1f ;  /* 0x09001f000c0d7f89 */ /* 0x01052200000e0000 */
        /* <DEDUP_REMOVED lines=21> */
.L_x_332:
[----:B------:R-:W-:Y:S05]  /*5710*/  BSYNC.RECONVERGENT B1 ;  /* 0x0000000000017941 */ /* 0x000fea0003800200 */
.L_x_331:
        /* <DEDUP_REMOVED lines=8> */
[----:B----4-:R-:W-:-:S03]  /*57a0*/  IMAD.MOV.U32 R13, RZ, RZ, R5 ;  /* 0x000000ffff0d7224 */ /* 0x010fc600078e0005 */
[----:B---3--:R3:W4:Y:S01]  /*57b0*/  SHFL.DOWN PT, R7, R10, 0x10, 0x1f ;  /* 0x0a001f000a077f89 */ /* 0x00872200000e0000 */
[----:B------:R-:W-:Y:S05]  /*57c0*/  @P0 BRA `(.L_x_334) ;  /* 0x0000000000500947 */ /* 0x000fea0003800000 */
[----:B-12---:R-:W-:Y:S01]  /*57d0*/  DSETP.GEU.AND P0, PT, |R4|, |R2|, PT ;  /* 0x400000020400722a */ /* 0x006fe20003f0e200 */
        /* <DEDUP_REMOVED lines=19> */
.L_x_334:
[----:B------:R-:W-:Y:S05]  /*5910*/  BSYNC.RECONVERGENT B1 ;  /* 0x0000000000017941 */ /* 0x000fea0003800200 */
.L_x_333:
        /* <DEDUP_REMOVED lines=11> */
.L_x_336:
[----:B------:R-:W-:Y:S05]  /*59d0*/  BSYNC.RECONVERGENT B1 ;  /* 0x0000000000017941 */ /* 0x000fea0003800200 */
.L_x_335:
        /* <DEDUP_REMOVED lines=8> */
[----:B0---4-:R-:W0:Y:S04]  /*5a60*/  LDS.128 R4, [R0+0x20] ;  /* 0x0000200000047984 */ /* 0x011e280000000c00 */
[----:B------:R2:W4:Y:S04]  /*5a70*/  LDS.64 R2, [R0+0x80] ;  /* 0x0000800000027984 */ /* 0x0005280000000a00 */
[----:B---3--:R2:W3:Y:S01]  /*5a80*/  LDS.128 R8, [R0+0x30] ;  /* 0x0000300000087984 */ /* 0x0084e20000000c00 */
[----:B-1----:R-:W-:Y:S01]  /*5a90*/  DSETP.GEU.AND P0, PT, |R12|, |R16|, PT ;  /* 0x400000100c00722a */ /* 0x002fe20003f0e200 */
[----:B------:R-:W-:-:S02]  /*5aa0*/  IMAD.MOV.U32 R20, RZ, RZ, R16 ;  /* 0x000000ffff147224 */ /* 0x000fc400078e0010 */
[----:B------:R-:W-:Y:S02]  /*5ab0*/  IMAD.MOV.U32 R21, RZ, RZ, R17 ;  /* 0x000000ffff157224 */ /* 0x000fe400078e0011 */
[----:B0-----:R-:W-:Y:S02]  /*5ac0*/  IMAD.MOV.U32 R23, RZ, RZ, R4 ;  /* 0x000000ffff177224 */ /* 0x001fe400078e0004 */
        /* <DEDUP_REMOVED lines=16> */
.L_x_338:
[----:B------:R-:W-:Y:S05]  /*5bd0*/  BSYNC.RECONVERGENT B1 ;  /* 0x0000000000017941 */ /* 0x000fea0003800200 */
.L_x_337:
        /* <DEDUP_REMOVED lines=23> */
.L_x_340:
[----:B------:R-:W-:Y:S05]  /*5d50*/  BSYNC.RECONVERGENT B1 ;  /* 0x0000000000017941 */ /* 0x000fea0003800200 */
.L_x_339:
        /* <DEDUP_REMOVED lines=21> */
.L_x_342:
[----:B------:R-:W-:Y:S05]  /*5eb0*/  BSYNC.RECONVERGENT B1 ;  /* 0x0000000000017941 */ /* 0x000fea0003800200 */
.L_x_341:
        /* <DEDUP_REMOVED lines=23> */
.L_x_344:
[----:B------:R-:W-:Y:S05]  /*6030*/  BSYNC.RECONVERGENT B1 ;  /* 0x0000000000017941 */ /* 0x000fea0003800200 */
.L_x_343:
        /* <DEDUP_REMOVED lines=21> */
.L_x_346:
[----:B------:R-:W-:Y:S05]  /*6190*/  BSYNC.RECONVERGENT B1 ;  /* 0x0000000000017941 */ /* 0x000fea0003800200 */
.L_x_345:
        /* <DEDUP_REMOVED lines=21> */
.L_x_348:
[----:B------:R-:W-:Y:S05]  /*62f0*/  BSYNC.RECONVERGENT B1 ;  /* 0x0000000000017941 */ /* 0x000fea0003800200 */
.L_x_347:
        /* <DEDUP_REMOVED lines=20> */
.L_x_268:
[----:B------:R-:W-:Y:S05]  /*6440*/  BSYNC.RECONVERGENT B0 ;  /* 0x0000000000007941 */ /* 0x000fea0003800200 */
.L_x_235:
[----:B------:R-:W-:Y:S05]  /*6450*/  @P1 EXIT ;  /* 0x000000000000194d */ /* 0x000fea0003800000 */
[----:B0123--:R-:W0:Y:S02]  /*6460*/  LDC.64 R2, c[0x0][0x390] ;  /* 0x0000e400ff027b82 */ /* 0x00fe240000000a00 */
[----:B0-----:R-:W-:Y:S04]  /*6470*/  STG.E.64 desc[UR8][R2.64], R12 ;  /* 0x0000000c02007986 */ /* 0x001fe8000c101b08 */
[----:B------:R-:W-:Y:S01]  /*6480*/  STG.E.64 desc[UR8][R2.64+0x8], R14 ;  /* 0x0000080e02007986 */ /* 0x000fe2000c101b08 */
[----:B------:R-:W-:Y:S05]  /*6490*/  EXIT ;  /* 0x000000000000794d */ /* 0x000fea0003800000 */
.L_x_349:
        /* <DEDUP_REMOVED lines=14> */
.L_x_734:


//--------------------- .text._ZN6thrust24THRUST_300001_SM_1000_NS8cuda_cub4core6detail13_kernel_agentINS1_8__reduce11ReduceAgentIPN4cuda3std3__45tupleIJdlEEESC_SB_iNS1_9__extrema9arg_max_fIdl10comparatorEEEEJSC_SC_iSG_EEEvDpT0_ --------------------------
	.section	.text._ZN6thrust24THRUST_300001_SM_1000_NS8cuda_cub4core6detail13_kernel_agentINS1_8__reduce11ReduceAgentIPN4cuda3std3__45tupleIJdlEEESC_SB_iNS1_9__extrema9arg_max_fIdl10comparatorEEEEJSC_SC_iSG_EEEvDpT0_,"ax",@progbits
	.align	128
        .global         _ZN6thrust24THRUST_300001_SM_1000_NS8cuda_cub4core6detail13_kernel_agentINS1_8__reduce11ReduceAgentIPN4cuda3std3__45tupleIJdlEEESC_SB_iNS1_9__extrema9arg_max_fIdl10comparatorEEEEJSC_SC_iSG_EEEvDpT0_
        .type           _ZN6thrust24THRUST_300001_SM_1000_NS8cuda_cub4core6detail13_kernel_agentINS1_8__reduce11ReduceAgentIPN4cuda3std3__45tupleIJdlEEESC_SB_iNS1_9__extrema9arg_max_fIdl10comparatorEEEEJSC_SC_iSG_EEEvDpT0_,@function
        .size           _ZN6thrust24THRUST_300001_SM_1000_NS8cuda_cub4core6detail13_kernel_agentINS1_8__reduce11ReduceAgentIPN4cuda3std3__45tupleIJdlEEESC_SB_iNS1_9__extrema9arg_max_fIdl10comparatorEEEEJSC_SC_iSG_EEEvDpT0_,(.L_x_735 - _ZN6thrust24THRUST_300001_SM_1000_NS8cuda_cub4core6detail13_kernel_agentINS1_8__reduce11ReduceAgentIPN4cuda3std3__45tupleIJdlEEESC_SB_iNS1_9__extrema9arg_max_fIdl10comparatorEEEEJSC_SC_iSG_EEEvDpT0_)
        .other          _ZN6thrust24THRUST_300001_SM_1000_NS8cuda_cub4core6detail13_kernel_agentINS1_8__reduce11ReduceAgentIPN4cuda3std3__45tupleIJdlEEESC_SB_iNS1_9__extrema9arg_max_fIdl10comparatorEEEEJSC_SC_iSG_EEEvDpT0_,@"STO_CUDA_ENTRY STV_DEFAULT"
_ZN6thrust24THRUST_300001_SM_1000_NS8cuda_cub4core6detail13_kernel_agentINS1_8__reduce11ReduceAgentIPN4cuda3std3__45tupleIJdlEEESC_SB_iNS1_9__extrema9arg_max_fIdl10comparatorEEEEJSC_SC_iSG_EEEvDpT0_:
.text._ZN6thrust24THRUST_300001_SM_1000_NS8cuda_cub4core6detail13_kernel_agentINS1_8__reduce11ReduceAgentIPN4cuda3std3__45tupleIJdlEEESC_SB_iNS1_9__extrema9arg_max_fIdl10comparatorEEEEJSC_SC_iSG_EEEvDpT0_:
        /* <DEDUP_REMOVED lines=21> */
.L_x_353:
[----:B0-----:R-:W-:Y:S05]  /*0150*/  BSYNC.RECONVERGENT B1 ;  /* 0x0000000000017941 */ /* 0x001fea0003800200 */
.L_x_352:
        /* <DEDUP_REMOVED lines=15> */
.L_x_360:
        /* <DEDUP_REMOVED lines=31> */
.L_x_359:
[----:B------:R-:W-:Y:S05]  /*0440*/  BSYNC.RECONVERGENT B3 ;  /* 0x0000000000037941 */ /* 0x000fea0003800200 */
.L_x_358:
[----:B------:R-:W-:Y:S02]  /*0450*/  IMAD.X R3, RZ, RZ, R3, P3 ;  /* 0x000000ffff037224 */ /* 0x000fe400018e0603 */
[----:B------:R-:W-:Y:S01]  /*0460*/  VIADD R19, R19, 0x100 ;  /* 0x0000010013137836 */ /* 0x000fe20000000000 */
[----:B------:R-:W-:Y:S06]  /*0470*/  @P2 BRA `(.L_x_360) ;  /* 0xfffffffc00742947 */ /* 0x000fec000383ffff */
.L_x_357:
[----:B------:R-:W-:Y:S05]  /*0480*/  BSYNC.RECONVERGENT B2 ;  /* 0x0000000000027941 */ /* 0x000fea0003800200 */
.L_x_356:
[----:B------:R-:W0:Y:S01]  /*0490*/  LDC.64 R8, c[0x0][0x380] ;  /* 0x0000e000ff087b82 */ /* 0x000e220000000a00 */
[----:B------:R-:W-:-:S13]  /*04a0*/  ISETP.GE.U32.AND P0, PT, R4, 0x300, PT ;  /* 0x000003000400780c */ /* 0x000fda0003f06070 */
[----:B------:R-:W-:Y:S05]  /*04b0*/  @!P0 BRA `(.L_x_355) ;  /* 0x0000000400908947 */ /* 0x000fea0003800000 */
.L_x_369:
        /* <DEDUP_REMOVED lines=13> */
[----:B------:R-:W-:Y:S01]  /*0590*/  IMAD.MOV.U32 R23, RZ, RZ, R12 ;  /* 0x000000ffff177224 */ /* 0x000fe200078e000c */
[----:B------:R-:W-:Y:S01]  /*05a0*/  MOV R25, R13 ;  /* 0x0000000d00197202 */ /* 0x000fe20000000f00 */
[----:B------:R-:W-:Y:S02]  /*05b0*/  IMAD.MOV.U32 R2, RZ, RZ, R14 ;  /* 0x000000ffff027224 */ /* 0x000fe400078e000e */
[----:B------:R-:W-:-:S09]  /*05c0*/  IMAD.MOV.U32 R3, RZ, RZ, R15 ;  /* 0x000000ffff037224 */ /* 0x000fd200078e000f */
        /* <DEDUP_REMOVED lines=9> */
.L_x_362:
[----:B------:R-:W-:Y:S05]  /*0660*/  BSYNC.RECONVERGENT B2 ;  /* 0x0000000000027941 */ /* 0x000fea0003800200 */
.L_x_361:
        /* <DEDUP_REMOVED lines=25> */
.L_x_364:
[----:B------:R-:W-:Y:S05]  /*0800*/  BSYNC.RECONVERGENT B2 ;  /* 0x0000000000027941 */ /* 0x000fea0003800200 */
.L_x_363:
        /* <DEDUP_REMOVED lines=21> */
.L_x_366:
[----:B------:R-:W-:Y:S05]  /*0960*/  BSYNC.RECONVERGENT B2 ;  /* 0x0000000000027941 */ /* 0x000fea0003800200 */
.L_x_365:
        /* <DEDUP_REMOVED lines=21> */
.L_x_368:
[----:B------:R-:W-:Y:S05]  /*0ac0*/  BSYNC.RECONVERGENT B2 ;  /* 0x0000000000027941 */ /* 0x000fea0003800200 */
.L_x_367:
[----:B------:R-:W-:-:S05]  /*0ad0*/  VIADD R19, R19, 0x400 ;  /* 0x0000040013137836 */ /* 0x000fca0000000000 */
[----:B------:R-:W-:-:S13]  /*0ae0*/  ISETP.GE.AND P0, PT, R19, UR5, PT ;  /* 0x0000000513007c0c */ /* 0x000fda000bf06270 */
[----:B------:R-:W-:Y:S05]  /*0af0*/  @!P0 BRA `(.L_x_369) ;  /* 0xfffffff800708947 */ /* 0x000fea000383ffff */
.L_x_355:
[----:B------:R-:W-:Y:S05]  /*0b00*/  BSYNC.RECONVERGENT B1 ;  /* 0x0000000000017941 */ /* 0x000fea0003800200 */
.L_x_354:
        /* <DEDUP_REMOVED lines=35> */
.L_x_372:
[----:B------:R-:W-:Y:S05]  /*0d40*/  BSYNC.RECONVERGENT B1 ;  /* 0x0000000000017941 */ /* 0x000fea0003800200 */
.L_x_371:
        /* <DEDUP_REMOVED lines=31> */
.L_x_374:
[----:B------:R-:W-:Y:S05]  /*0f40*/  BSYNC.RECONVERGENT B1 ;  /* 0x0000000000017941 */ /* 0x000fea0003800200 */
.L_x_373:
        /* <DEDUP_REMOVED lines=31> */
.L_x_376:
[----:B------:R-:W-:Y:S05]  /*1140*/  BSYNC.RECONVERGENT B1 ;  /* 0x0000000000017941 */ /* 0x000fea0003800200 */
.L_x_375:
        /* <DEDUP_REMOVED lines=31> */
.L_x_378:
[----:B------:R-:W-:Y:S05]  /*1340*/  BSYNC.RECONVERGENT B1 ;  /* 0x0000000000017941 */ /* 0x000fea0003800200 */
.L_x_377:
[----:B------:R-:W-:Y:S01]  /*1350*/  ISETP.GT.AND P0, PT, R9, 0xf, PT ;  /* 0x0000000f0900780c */ /* 0x000fe20003f04270 */
[----:B-1----:R1:W1:Y:S01]  /*1360*/  SHFL.DOWN PT, R6, R4, 0x10, 0x1f ;  /* 0x0a001f0004067f89 */ /* 0x00226200000e0000 */
[----:B------:R-:W-:Y:S01]  /*1370*/  BSSY.RECONVERGENT B1, `(.L_x_379) ;  /* 0x000001d000017945 */ /* 0x000fe20003800200 */
[----:B0-----:R-:W-:Y:S01]  /*1380*/  MOV R14, R8 ;  /* 0x00000008000e7202 */ /* 0x001fe20000000f00 */
[----:B----4-:R-:W-:Y:S01]  /*1390*/  IMAD.MOV.U32 R15, RZ, RZ, R10 ;  /* 0x000000ffff0f7224 */ /* 0x010fe200078e000a */
[----:B--2---:R0:W2:Y:S01]  /*13a0*/  SHFL.DOWN PT, R7, R5, 0x10, 0x1f ;  /* 0x0a001f0005077f89 */ /* 0x0040a200000e0000 */
[----:B------:R-:W-:Y:S02]  /*13b0*/  IMAD.MOV.U32 R2, RZ, RZ, R4 ;  /* 0x000000ffff027224 */ /* 0x000fe400078e0004 */
[----:B------:R-:W-:Y:S01]  /*13c0*/  IMAD.MOV.U32 R3, RZ, RZ, R5 ;  /* 0x000000ffff037224 */ /* 0x000fe200078e0005 */
[----:B------:R0:W4:Y:S04]  /*13d0*/  SHFL.DOWN PT, R11, R8, 0x10, 0x1f ;  /* 0x0a001f00080b7f89 */ /* 0x00012800000e0000 */
        /* <DEDUP_REMOVED lines=22> */
.L_x_380:
[----:B------:R-:W-:Y:S05]  /*1540*/  BSYNC.RECONVERGENT B1 ;  /* 0x0000000000017941 */ /* 0x000fea0003800200 */
.L_x_379:
        /* <DEDUP_REMOVED lines=11> */
.L_x_382:
[----:B------:R-:W-:Y:S05]  /*1600*/  BSYNC.RECONVERGENT B1 ;  /* 0x0000000000017941 */ /* 0x000fea0003800200 */
.L_x_381:
        /* <DEDUP_REMOVED lines=31> */
.L_x_385:
[----:B------:R-:W-:Y:S05]  /*1800*/  BSYNC.RECONVERGENT B1 ;  /* 0x0000000000017941 */ /* 0x000fea0003800200 */
.L_x_384:
        /* <DEDUP_REMOVED lines=10> */
[----:B------:R-:W-:Y:S01]  /*18b0*/  MOV R15, R26 ;  /* 0x0000001a000f7202 */ /* 0x000fe20000000f00 */
[----:B------:R-:W-:Y:S02]  /*18c0*/  IMAD.MOV.U32 R29, RZ, RZ, R27 ;  /* 0x000000ffff1d7224 */ /* 0x000fe400078e001b */
[----:B------:R-:W-:Y:S02]  /*18d0*/  IMAD.MOV.U32 R4, RZ, RZ, R24 ;  /* 0x000000ffff047224 */ /* 0x000fe400078e0018 */
[----:B------:R-:W-:-:S08]  /*18e0*/  IMAD.MOV.U32 R5, RZ, RZ, R25 ;  /* 0x000000ffff057224 */ /* 0x000fd000078e0019 */
        /* <DEDUP_REMOVED lines=9> */
.L_x_387:
[----:B------:R-:W-:Y:S05]  /*1980*/  BSYNC.RECONVERGENT B1 ;  /* 0x0000000000017941 */ /* 0x000fea0003800200 */
.L_x_386:
        /* <DEDUP_REMOVED lines=21> */
.L_x_389:
[----:B------:R-:W-:Y:S05]  /*1ae0*/  BSYNC.RECONVERGENT B1 ;  /* 0x0000000000017941 */ /* 0x000fea0003800200 */
.L_x_388:
        /* <DEDUP_REMOVED lines=23> */
.L_x_391:
[----:B------:R-:W-:Y:S05]  /*1c60*/  BSYNC.RECONVERGENT B1 ;  /* 0x0000000000017941 */ /* 0x000fea0003800200 */
.L_x_390:
        /* <DEDUP_REMOVED lines=21> */
.L_x_393:
[----:B------:R-:W-:Y:S05]  /*1dc0*/  BSYNC.RECONVERGENT B1 ;  /* 0x0000000000017941 */ /* 0x000fea0003800200 */
.L_x_392:
        /* <DEDUP_REMOVED lines=21> */
.L_x_395:
[----:B------:R-:W-:Y:S05]  /*1f20*/  BSYNC.RECONVERGENT B1 ;  /* 0x0000000000017941 */ /* 0x000fea0003800200 */
.L_x_394:
        /* <DEDUP_REMOVED lines=21> */
.L_x_370:
        /* <DEDUP_REMOVED lines=19> */
[----:B0-----:R-:W-:Y:S01]  /*21b0*/  MOV R16, R9 ;  /* 0x0000000900107202 */ /* 0x001fe20000000f00 */
[----:B--2---:R-:W-:Y:S02]  /*21c0*/  IMAD.MOV.U32 R18, RZ, RZ, R11 ;  /* 0x000000ffff127224 */ /* 0x004fe400078e000b */
[----:B------:R-:W-:Y:S02]  /*21d0*/  IMAD.MOV.U32 R2, RZ, RZ, R6 ;  /* 0x000000ffff027224 */ /* 0x000fe400078e0006 */
[----:B------:R-:W-:-:S08]  /*21e0*/  IMAD.MOV.U32 R3, RZ, RZ, R7 ;  /* 0x000000ffff037224 */ /* 0x000fd000078e0007 */
        /* <DEDUP_REMOVED lines=15> */
.L_x_397:
[----:B------:R-:W-:Y:S05]  /*22e0*/  BSYNC.RECONVERGENT B1 ;  /* 0x0000000000017941 */ /* 0x000fea0003800200 */
.L_x_396:
        /* <DEDUP_REMOVED lines=32> */
.L_x_399:
[----:B------:R-:W-:Y:S05]  /*24f0*/  BSYNC.RECONVERGENT B1 ;  /* 0x0000000000017941 */ /* 0x000fea0003800200 */
.L_x_398:
[----:B-1----:R-:W-:Y:S01]  /*2500*/  VIADD R2, R4, 0x4 ;  /* 0x0000000404027836 */ /* 0x002fe20000000000 */
[----:B---3--:R1:W3:Y:S01]  /*2510*/  SHFL.DOWN PT, R8, R6, 0x4, R5 ;  /* 0x0880000006087989 */ /* 0x0082e200000e0005 */
[----:B------:R-:W-:Y:S01]  /*2520*/  BSSY.RECONVERGENT B1, `(.L_x_400) ;  /* 0x000001e000017945 */ /* 0x000fe20003800200 */
[----:B------:R-:W-:Y:S01]  /*2530*/  IMAD.MOV.U32 R14, RZ, RZ, R10 ;  /* 0x000000ffff0e7224 */ /* 0x000fe200078e000a */
[----:B------:R-:W-:Y:S01]  /*2540*/  MOV R3, R7 ;  /* 0x0000000700037202 */ /* 0x000fe20000000f00 */
[----:B0-----:R1:W0:Y:S01]  /*2550*/  SHFL.DOWN PT, R9, R7, 0x4, R5 ;  /* 0x0880000007097989 */ /* 0x00122200000e0005 */
[----:B------:R-:W-:Y:S01]  /*2560*/  ISETP.GT.AND P0, PT, R2, R5, PT ;  /* 0x000000050200720c */ /* 0x000fe20003f04270 */
[----:B------:R-:W-:Y:S02]  /*2570*/  IMAD.MOV.U32 R16, RZ, RZ, R12 ;  /* 0x000000ffff107224 */ /* 0x000fe400078e000c */
[----:B--2---:R1:W2:Y:S01]  /*2580*/  SHFL.DOWN PT, R11, R10, 0x4, R5 ;  /* 0x088000000a0b7989 */ /* 0x0042a200000e0005 */
[----:B------:R-:W-:-:S03]  /*2590*/  IMAD.MOV.U32 R2, RZ, RZ, R6 ;  /* 0x000000ffff027224 */ /* 0x000fc600078e0006 */
[----:B----4-:R1:W4:Y:S06]  /*25a0*/  SHFL.DOWN PT, R13, R12, 0x4, R5 ;  /* 0x088000000c0d7989 */ /* 0x01032c00000e0005 */
        /* <DEDUP_REMOVED lines=21> */
.L_x_401:
[----:B------:R-:W-:Y:S05]  /*2700*/  BSYNC.RECONVERGENT B1 ;  /* 0x0000000000017941 */ /* 0x000fea0003800200 */
.L_x_400:
        /* <DEDUP_REMOVED lines=32> */
.L_x_403:
[----:B------:R-:W-:Y:S05]  /*2910*/  BSYNC.RECONVERGENT B1 ;  /* 0x0000000000017941 */ /* 0x000fea0003800200 */
.L_x_402:
[----:B-1----:R-:W-:Y:S01]  /*2920*/  VIADD R2, R4, 0x10 ;  /* 0x0000001004027836 */ /* 0x002fe20000000000 */
[----:B---3--:R1:W3:Y:S01]  /*2930*/  SHFL.DOWN PT, R8, R6, 0x10, R5 ;  /* 0x0a00000006087989 */ /* 0x0082e200000e0005 */
[----:B------:R-:W-:Y:S01]  /*2940*/  BSSY.RECONVERGENT B1, `(.L_x_404) ;  /* 0x000001e000017945 */ /* 0x000fe20003800200 */
[----:B------:R-:W-:Y:S02]  /*2950*/  IMAD.MOV.U32 R14, RZ, RZ, R10 ;  /* 0x000000ffff0e7224 */ /* 0x000fe400078e000a */
[----:B------:R-:W-:Y:S01]  /*2960*/  ISETP.GT.AND P0, PT, R2, R5, PT ;  /* 0x000000050200720c */ /* 0x000fe20003f04270 */
[----:B0-----:R1:W0:Y:S01]  /*2970*/  SHFL.DOWN PT, R9, R7, 0x10, R5 ;  /* 0x0a00000007097989 */ /* 0x00122200000e0005 */
[----:B------:R-:W-:Y:S01]  /*2980*/  IMAD.MOV.U32 R15, RZ, RZ, R12 ;  /* 0x000000ffff0f7224 */ /* 0x000fe200078e000c */
[----:B------:R-:W-:Y:S01]  /*2990*/  MOV R2, R6 ;  /* 0x0000000600027202 */ /* 0x000fe20000000f00 */
[----:B------:R-:W-:Y:S01]  /*29a0*/  IMAD.MOV.U32 R3, RZ, RZ, R7 ;  /* 0x000000ffff037224 */ /* 0x000fe200078e0007 */
[----:B--2---:R1:W2:Y:S04]  /*29b0*/  SHFL.DOWN PT, R11, R10, 0x10, R5 ;  /* 0x0a0000000a0b7989 */ /* 0x0042a800000e0005 */
        /* <DEDUP_REMOVED lines=22> */
.L_x_405:
[----:B------:R-:W-:Y:S05]  /*2b20*/  BSYNC.RECONVERGENT B1 ;  /* 0x0000000000017941 */ /* 0x000fea0003800200 */
.L_x_404:
        /* <DEDUP_REMOVED lines=11> */
.L_x_407:
[----:B------:R-:W-:Y:S05]  /*2be0*/  BSYNC.RECONVERGENT B1 ;  /* 0x0000000000017941 */ /* 0x000fea0003800200 */
.L_x_406:
        /* <DEDUP_REMOVED lines=35> */
.L_x_409:
[----:B------:R-:W-:Y:S05]  /*2e20*/  BSYNC.RECONVERGENT B1 ;  /* 0x0000000000017941 */ /* 0x000fea0003800200 */
.L_x_408:
[----:B------:R-:W-:Y:S01]  /*2e30*/  UISETP.GE.AND UP0, UPT, UR8, 0x41, UPT ;  /* 0x000000410800788c */ /* 0x000fe2000bf06270 */
[----:B0-----:R-:W-:Y:S01]  /*2e40*/  IMAD.MOV.U32 R9, RZ, RZ, R11 ;  /* 0x000000ffff097224 */ /* 0x001fe200078e000b */
[----:B------:R-:W-:Y:S01]  /*2e50*/  MOV R2, R4 ;  /* 0x0000000400027202 */ /* 0x000fe20000000f00 */
[----:B------:R-:W-:Y:S02]  /*2e60*/  IMAD.MOV.U32 R0, RZ, RZ, R8 ;  /* 0x000000ffff007224 */ /* 0x000fe400078e0008 */
[----:B------:R-:W-:-:S04]  /*2e70*/  IMAD.MOV.U32 R3, RZ, RZ, R5 ;  /* 0x000000ffff037224 */ /* 0x000fc800078e0005 */
        /* <DEDUP_REMOVED lines=27> */
.L_x_411:
[----:B------:R-:W-:Y:S05]  /*3030*/  BSYNC.RECONVERGENT B1 ;  /* 0x0000000000017941 */ /* 0x000fea0003800200 */
.L_x_410:
        /* <DEDUP_REMOVED lines=32> */
.L_x_413:
[----:B------:R-:W-:Y:S05]  /*3240*/  BSYNC.RECONVERGENT B1 ;  /* 0x0000000000017941 */ /* 0x000fea0003800200 */
.L_x_412:
[----:B------:R-:W-:Y:S01]  /*3250*/  UISETP.GE.AND UP0, UPT, UR8, 0x81, UPT ;  /* 0x000000810800788c */ /* 0x000fe2000bf06270 */
[----:B------:R-:W-:Y:S01]  /*3260*/  IMAD.MOV.U32 R9, RZ, RZ, R11 ;  /* 0x000000ffff097224 */ /* 0x000fe200078e000b */
        /* <DEDUP_REMOVED lines=30> */
.L_x_415:
[----:B------:R-:W-:Y:S05]  /*3450*/  BSYNC.RECONVERGENT B1 ;  /* 0x0000000000017941 */ /* 0x000fea0003800200 */
.L_x_414:
        /* <DEDUP_REMOVED lines=32> */
.L_x_417:
[----:B------:R-:W-:Y:S05]  /*3660*/  BSYNC.RECONVERGENT B1 ;  /* 0x0000000000017941 */ /* 0x000fea0003800200 */
.L_x_416:
        /* <DEDUP_REMOVED lines=13> */
[----:B------:R-:W-:Y:S01]  /*3740*/  MOV R6, R2 ;  /* 0x0000000200067202 */ /* 0x000fe20000000f00 */
[----:B------:R-:W-:Y:S02]  /*3750*/  IMAD.MOV.U32 R7, RZ, RZ, R3 ;  /* 0x000000ffff077224 */ /* 0x000fe400078e0003 */
[----:B-1----:R-:W-:Y:S02]  /*3760*/  IMAD.MOV.U32 R9, RZ, RZ, R12 ;  /* 0x000000ffff097224 */ /* 0x002fe400078e000c */
        /* <DEDUP_REMOVED lines=16> */
.L_x_419:
[----:B------:R-:W-:Y:S05]  /*3870*/  BSYNC.RECONVERGENT B1 ;  /* 0x0000000000017941 */ /* 0x000fea0003800200 */
.L_x_418:
        /* <DEDUP_REMOVED lines=32> */
.L_x_351:
        /* <DEDUP_REMOVED lines=34> */
[----:B------:R-:W-:-:S04]  /*3ca0*/  IMAD.MOV.U32 R15, RZ, RZ, 0x500 ;  /* 0x00000500ff0f7424 */ /* 0x000fc800078e00ff */
        /* <DEDUP_REMOVED lines=8> */
[----:B------:R-:W-:Y:S02]  /*3d30*/  @P2 MOV R9, R13 ;  /* 0x0000000d00092202 */ /* 0x000fe40000000f00 */
[----:B------:R-:W-:-:S04]  /*3d40*/  @P2 SEL R7, R11, R7, P0 ;  /* 0x000000070b072207 */ /* 0x000fc80000000000 */
        /* <DEDUP_REMOVED lines=10> */
[----:B------:R-:W-:Y:S06]  /*3df0*/  BRA.U !UP0, `(.L_x_420) ;  /* 0x0000000508287547 */ /* 0x000fec000b800000 */
[----:B------:R-:W-:Y:S01]  /*3e00*/  IMAD.MOV.U32 R25, RZ, RZ, R2 ;  /* 0x000000ffff197224 */ /* 0x000fe200078e0002 */
[----:B------:R-:W0:Y:S01]  /*3e10*/  LDCU UR4, c[0x0][0x390] ;  /* 0x00007200ff0477ac */ /* 0x000e220008000800 */
[----:B------:R-:W-:Y:S02]  /*3e20*/  IMAD.MOV.U32 R24, RZ, RZ, R3 ;  /* 0x000000ffff187224 */ /* 0x000fe400078e0003 */
[----:B------:R-:W-:-:S07]  /*3e30*/  IMAD.MOV.U32 R27, RZ, RZ, 0x500 ;  /* 0x00000500ff1b7424 */ /* 0x000fce00078e00ff */
.L_x_421:
[----:B------:R-:W1:Y:S01]  /*3e40*/  LDC.64 R22, c[0x0][0x380] ;  /* 0x0000e000ff167b82 */ /* 0x000e620000000a00 */
[----:B------:R-:W-:-:S04]  /*3e50*/  IMAD.IADD R3, R0, 0x1, R27 ;  /* 0x0000000100037824 */ /* 0x000fc800078e021b */
[----:B-1----:R-:W-:-:S05]  /*3e60*/  IMAD.WIDE.U32 R22, R3, 0x10, R22 ;  /* 0x0000001003167825 */ /* 0x002fca00078e0016 */
        /* <DEDUP_REMOVED lines=14> */
[----:B------:R-:W-:Y:S02]  /*3f50*/  @P2 FSEL R29, R5, R21, P0 ;  /* 0x00000015051d2208 */ /* 0x000fe40000000000 */
[----:B------:R-:W2:Y:S01]  /*3f60*/  LDG.E.64.CONSTANT R4, desc[UR6][R22.64+0x4000] ;  /* 0x0040000616047981 */ /* 0x000ea2000c1e9b00 */
[----:B------:R-:W-:Y:S02]  /*3f70*/  @P2 IMAD.MOV.U32 R20, RZ, RZ, R26 ;  /* 0x000000ffff142224 */ /* 0x000fe400078e001a */
[----:B------:R-:W-:-:S06]  /*3f80*/  @P2 IMAD.MOV.U32 R21, RZ, RZ, R29 ;  /* 0x000000ffff152224 */ /* 0x000fcc00078e001d */
        /* <DEDUP_REMOVED lines=32> */
[----:B------:R-:W-:-:S05]  /*4190*/  VIADD R7, R27, 0xa00 ;  /* 0x00000a001b077836 */ /* 0x000fca0000000000 */
[----:B0-----:R-:W-:Y:S01]  /*41a0*/  ISETP.GT.AND P1, PT, R7, UR4, PT ;  /* 0x0000000407007c0c */ /* 0x001fe2000bf24270 */
[----:B------:R-:W-:-:S04]  /*41b0*/  VIADD R15, R27, 0x500 ;  /* 0x000005001b0f7836 */ /* 0x000fc80000000000 */
[----:B------:R-:W-:Y:S01]  /*41c0*/  IMAD.MOV.U32 R27, RZ, RZ, R15 ;  /* 0x000000ffff1b7224 */ /* 0x000fe200078e000f */
        /* <DEDUP_REMOVED lines=11> */
[----:B------:R-:W-:Y:S01]  /*4280*/  IMAD.MOV.U32 R24, RZ, RZ, R3 ;  /* 0x000000ffff187224 */ /* 0x000fe200078e0003 */
[----:B------:R-:W-:Y:S06]  /*4290*/  @!P1 BRA `(.L_x_421) ;  /* 0xfffffff800e89947 */ /* 0x000fec000383ffff */
.L_x_420:
[----:B------:R-:W-:-:S13]  /*42a0*/  ISETP.GE.AND P0, PT, R15, UR4, PT ;  /* 0x000000040f007c0c */ /* 0x000fda000bf06270 */
        /* <DEDUP_REMOVED lines=12> */
[----:B------:R-:W0:Y:S01]  /*4370*/  LDC.64 R6, c[0x0][0x380] ;  /* 0x0000e000ff067b82 */ /* 0x000e220000000a00 */
[----:B------:R-:W-:Y:S01]  /*4380*/  LEA.HI R8, R20, 0x1, RZ, 0x18 ;  /* 0x0000000114087811 */ /* 0x000fe200078fc0ff */
[----:B------:R-:W-:Y:S01]  /*4390*/  IMAD.IADD R21, R0, 0x1, R15 ;  /* 0x0000000100157824 */ /* 0x000fe200078e020f */
[----:B------:R-:W-:Y:S02]  /*43a0*/  MOV R12, R0 ;  /* 0x00000000000c7202 */ /* 0x000fe40000000f00 */
[----:B------:R-:W-:-:S05]  /*43b0*/  LOP3.LUT R8, R8, 0x3, RZ, 0xc0, !PT ;  /* 0x0000000308087812 */ /* 0x000fca00078ec0ff */
[----:B------:R-:W-:-:S07]  /*43c0*/  IMAD.MOV R14, RZ, RZ, -R8 ;  /* 0x000000ffff0e7224 */ /* 0x000fce00078e0a08 */
.L_x_428:
[----:B0-----:R-:W-:-:S05]  /*43d0*/  IMAD.WIDE.U32 R18, R21, 0x10, R6 ;  /* 0x0000001015127825 */ /* 0x001fca00078e0006 */
[----:B------:R-:W2:Y:S04]  /*43e0*/  LDG.E.64.CONSTANT R8, desc[UR6][R18.64] ;  /* 0x0000000612087981 */ /* 0x000ea8000c1e9b00 */
[----:B------:R-:W3:Y:S01]  /*43f0*/  LDG.E.64.CONSTANT R10, desc[UR6][R18.64+0x8] ;  /* 0x00000806120a7981 */ /* 0x000ee2000c1e9b00 */
[----:B------:R-:W-:Y:S01]  /*4400*/  VIADD R14, R14, 0x1 ;  /* 0x000000010e0e7836 */ /* 0x000fe20000000000 */
[----:B------:R-:W-:Y:S01]  /*4410*/  BSSY.RECONVERGENT B3, `(.L_x_426) ;  /* 0x000001a000037945 */ /* 0x000fe20003800200 */
[----:B------:R-:W-:Y:S02]  /*4420*/  IMAD.MOV.U32 R23, RZ, RZ, R2 ;  /* 0x000000ffff177224 */ /* 0x000fe400078e0002 */
        /* <DEDUP_REMOVED lines=24> */
.L_x_427:
[----:B------:R-:W-:Y:S05]  /*45b0*/  BSYNC.RECONVERGENT B3 ;  /* 0x0000000000037941 */ /* 0x000fea0003800200 */
.L_x_426:
[----:B------:R-:W-:Y:S02]  /*45c0*/  VIADD R12, R12, 0x100 ;  /* 0x000001000c0c7836 */ /* 0x000fe40000000000 */
[----:B------:R-:W-:Y:S01]  /*45d0*/  VIADD R21, R21, 0x100 ;  /* 0x0000010015157836 */ /* 0x000fe20000000000 */
[----:B------:R-:W-:Y:S06]  /*45e0*/  @P2 BRA `(.L_x_428) ;  /* 0xfffffffc00782947 */ /* 0x000fec000383ffff */
.L_x_425:
[----:B------:R-:W-:Y:S05]  /*45f0*/  BSYNC.RECONVERGENT B2 ;  /* 0x0000000000027941 */ /* 0x000fea0003800200 */
.L_x_424:
[----:B------:R-:W-:-:S13]  /*4600*/  ISETP.GE.U32.AND P0, PT, R20, 0x300, PT ;  /* 0x000003001400780c */ /* 0x000fda0003f06070 */
[----:B------:R-:W-:Y:S05]  /*4610*/  @!P0 BRA `(.L_x_423) ;  /* 0x0000000400c88947 */ /* 0x000fea0003800000 */
[----:B------:R-:W0:Y:S01]  /*4620*/  LDCU.64 UR8, c[0x0][0x380] ;  /* 0x00007000ff0877ac */ /* 0x000e220008000a00 */
[----:B------:R-:W1:Y:S01]  /*4630*/  LDC.64 R10, c[0x0][0x380] ;  /* 0x0000e000ff0a7b82 */ /* 0x000e620000000a00 */
[C---:B------:R-:W-:Y:S01]  /*4640*/  IADD3 R17, P0, PT, R12.reuse, R15, RZ ;  /* 0x0000000f0c117210 */ /* 0x040fe20007f1e0ff */
[----:B------:R-:W-:-:S04]  /*4650*/  IMAD.IADD R15, R12, 0x1, R15 ;  /* 0x000000010c0f7824 */ /* 0x000fc800078e020f */
[----:B------:R-:W-:Y:S01]  /*4660*/  IMAD.X R6, RZ, RZ, RZ, P0 ;  /* 0x000000ffff067224 */ /* 0x000fe200000e06ff */
[----:B0-----:R-:W-:-:S04]  /*4670*/  LEA R14, P1, R17, UR8, 0x4 ;  /* 0x00000008110e7c11 */ /* 0x001fc8000f8220ff */
[----:B------:R-:W-:Y:S02]  /*4680*/  IADD3 R14, P0, PT, R14, 0x3008, RZ ;  /* 0x000030080e0e7810 */ /* 0x000fe40007f1e0ff */
[----:B------:R-:W-:-:S05]  /*4690*/  LEA.HI.X R17, R17, UR9, R6, 0x4, P1 ;  /* 0x0000000911117c11 */ /* 0x000fca00088f2406 */
[----:B------:R-:W-:-:S07]  /*46a0*/  IMAD.X R17, RZ, RZ, R17, P0 ;  /* 0x000000ffff117224 */ /* 0x000fce00000e0611 */
.L_x_437:
[----:B-1----:R-:W-:-:S05]  /*46b0*/  IMAD.WIDE.U32 R8, R15, 0x10, R10 ;  /* 0x000000100f087825 */ /* 0x002fca00078e000a */
[----:B------:R-:W2:Y:S04]  /*46c0*/  LDG.E.64.CONSTANT R22, desc[UR6][R8.64] ;  /* 0x0000000608167981 */ /* 0x000ea8000c1e9b00 */
[----:B------:R0:W3:Y:S02]  /*46d0*/  LDG.E.64.CONSTANT R6, desc[UR6][R8.64+0x8] ;  /* 0x0000080608067981 */ /* 0x0000e4000c1e9b00 */
[----:B0-----:R-:W-:Y:S02]  /*46e0*/  IMAD.MOV.U32 R8, RZ, RZ, R14 ;  /* 0x000000ffff087224 */ /* 0x001fe400078e000e */
[----:B------:R-:W-:-:S05]  /*46f0*/  IMAD.MOV.U32 R9, RZ, RZ, R17 ;  /* 0x000000ffff097224 */ /* 0x000fca00078e0011 */
[----:B------:R0:W5:Y:S04]  /*4700*/  LDG.E.64.CONSTANT R20, desc[UR6][R8.64+-0x2008] ;  /* 0xffdff80608147981 */ /* 0x000168000c1e9b00 */
[----:B------:R0:W5:Y:S01]  /*4710*/  LDG.E.64.CONSTANT R18, desc[UR6][R8.64+-0x2000] ;  /* 0xffe0000608127981 */ /* 0x000162000c1e9b00 */
[----:B------:R-:W-:Y:S01]  /*4720*/  BSSY.RECONVERGENT B2, `(.L_x_429) ;  /* 0x0000015000027945 */ /* 0x000fe20003800200 */
[----:B--2---:R-:W-:Y:S01]  /*4730*/  DSETP.GEU.AND P0, PT, |R4|, |R22|, PT ;  /* 0x400000160400722a */ /* 0x004fe20003f0e200 */
[----:B------:R-:W-:Y:S02]  /*4740*/  IMAD.MOV.U32 R16, RZ, RZ, R22 ;  /* 0x000000ffff107224 */ /* 0x000fe400078e0016 */
[----:B------:R-:W-:Y:S01]  /*4750*/  IMAD.MOV.U32 R17, RZ, RZ, R23 ;  /* 0x000000ffff117224 */ /* 0x000fe200078e0017 */
[----:B---3--:R-:W-:Y:S01]  /*4760*/  MOV R29, R7 ;  /* 0x00000007001d7202 */ /* 0x008fe20000000f00 */
[----:B------:R-:W-:-:S09]  /*4770*/  IMAD.MOV.U32 R27, RZ, RZ, R6 ;  /* 0x000000ffff1b7224 */ /* 0x000fd200078e0006 */
        /* <DEDUP_REMOVED lines=15> */
.L_x_430:
[----:B------:R-:W-:Y:S05]  /*4870*/  BSYNC.RECONVERGENT B2 ;  /* 0x0000000000027941 */ /* 0x000fea0003800200 */
.L_x_429:
[----:B------:R0:W5:Y:S04]  /*4880*/  LDG.E.64.CONSTANT R6, desc[UR6][R8.64+-0x1008] ;  /* 0xffeff80608067981 */ /* 0x000168000c1e9b00 */
[----:B------:R0:W5:Y:S02]  /*4890*/  LDG.E.64.CONSTANT R4, desc[UR6][R8.64+-0x1000] ;  /* 0xfff0000608047981 */ /* 0x000164000c1e9b00 */
[----:B-----5:R-:W-:Y:S01]  /*48a0*/  DSETP.GEU.AND P0, PT, |R16|, |R20|, PT ;  /* 0x400000141000722a */ /* 0x020fe20003f0e200 */
[----:B------:R-:W-:Y:S01]  /*48b0*/  BSSY.RECONVERGENT B2, `(.L_x_431) ;  /* 0x0000014000027945 */ /* 0x000fe20003800200 */
[----:B------:R-:W-:Y:S02]  /*48c0*/  IMAD.MOV.U32 R2, RZ, RZ, R20 ;  /* 0x000000ffff027224 */ /* 0x000fe400078e0014 */
[----:B------:R-:W-:-:S02]  /*48d0*/  IMAD.MOV.U32 R3, RZ, RZ, R21 ;  /* 0x000000ffff037224 */ /* 0x000fc400078e0015 */
        /* <DEDUP_REMOVED lines=17> */
.L_x_432:
[----:B------:R-:W-:Y:S05]  /*49f0*/  BSYNC.RECONVERGENT B2 ;  /* 0x0000000000027941 */ /* 0x000fea0003800200 */
.L_x_431:
[----:B------:R0:W5:Y:S04]  /*4a00*/  LDG.E.64.CONSTANT R16, desc[UR6][R8.64+-0x8] ;  /* 0xfffff80608107981 */ /* 0x000168000c1e9b00 */
[----:B------:R0:W5:Y:S01]  /*4a10*/  LDG.E.64.CONSTANT R18, desc[UR6][R8.64] ;  /* 0x0000000608127981 */ /* 0x000162000c1e9b00 */
[----:B------:R-:W-:Y:S01]  /*4a20*/  DSETP.GEU.AND P0, PT, |R2|, |R6|, PT ;  /* 0x400000060200722a */ /* 0x000fe20003f0e200 */
[----:B------:R-:W-:Y:S01]  /*4a30*/  BSSY.RECONVERGENT B2, `(.L_x_433) ;  /* 0x0000014000027945 */ /* 0x000fe20003800200 */
[----:B------:R-:W-:Y:S02]  /*4a40*/  IMAD.MOV.U32 R20, RZ, RZ, R6 ;  /* 0x000000ffff147224 */ /* 0x000fe400078e0006 */
[----:B------:R-:W-:Y:S02]  /*4a50*/  IMAD.MOV.U32 R21, RZ, RZ, R7 ;  /* 0x000000ffff157224 */ /* 0x000fe400078e0007 */
[----:B------:R-:W-:-:S02]  /*4a60*/  IMAD.MOV.U32 R29, RZ, RZ, R4 ;  /* 0x000000ffff1d7224 */ /* 0x000fc400078e0004 */
        /* <DEDUP_REMOVED lines=16> */
.L_x_434:
[----:B------:R-:W-:Y:S05]  /*4b70*/  BSYNC.RECONVERGENT B2 ;  /* 0x0000000000027941 */ /* 0x000fea0003800200 */
.L_x_433:
[----:B-----5:R-:W-:Y:S01]  /*4b80*/  DSETP.GEU.AND P0, PT, |R20|, |R16|, PT ;  /* 0x400000101400722a */ /* 0x020fe20003f0e200 */
[----:B------:R-:W-:Y:S01]  /*4b90*/  BSSY.RECONVERGENT B2, `(.L_x_435) ;  /* 0x0000014000027945 */ /* 0x000fe20003800200 */
[----:B------:R-:W-:Y:S02]  /*4ba0*/  IMAD.MOV.U32 R4, RZ, RZ, R16 ;  /* 0x000000ffff047224 */ /* 0x000fe400078e0010 */
[----:B------:R-:W-:Y:S02]  /*4bb0*/  IMAD.MOV.U32 R5, RZ, RZ, R17 ;  /* 0x000000ffff057224 */ /* 0x000fe400078e0011 */
[----:B------:R-:W-:Y:S02]  /*4bc0*/  IMAD.MOV.U32 R2, RZ, RZ, R18 ;  /* 0x000000ffff027224 */ /* 0x000fe400078e0012 */
[----:B------:R-:W-:-:S06]  /*4bd0*/  IMAD.MOV.U32 R3, RZ, RZ, R19 ;  /* 0x000000ffff037224 */ /* 0x000fcc00078e0013 */
        /* <DEDUP_REMOVED lines=15> */
.L_x_436:
[----:B------:R-:W-:Y:S05]  /*4cd0*/  BSYNC.RECONVERGENT B2 ;  /* 0x0000000000027941 */ /* 0x000fea0003800200 */
.L_x_435:
[----:B------:R-:W-:Y:S01]  /*4ce0*/  VIADD R12, R12, 0x400 ;  /* 0x000004000c0c7836 */ /* 0x000fe20000000000 */
[----:B------:R-:W-:Y:S01]  /*4cf0*/  IADD3 R14, P1, PT, R8, 0x4000, RZ ;  /* 0x00004000080e7810 */ /* 0x000fe20007f3e0ff */
[----:B------:R-:W-:-:S03]  /*4d00*/  VIADD R15, R15, 0x400 ;  /* 0x000004000f0f7836 */ /* 0x000fc60000000000 */
[----:B------:R-:W-:Y:S01]  /*4d10*/  ISETP.GE.AND P0, PT, R12, R13, PT ;  /* 0x0000000d0c00720c */ /* 0x000fe20003f06270 */
[----:B------:R-:W-:-:S12]  /*4d20*/  IMAD.X R17, RZ, RZ, R9, P1 ;  /* 0x000000ffff117224 */ /* 0x000fd800008e0609 */
[----:B------:R-:W-:Y:S05]  /*4d30*/  @!P0 BRA `(.L_x_437) ;  /* 0xfffffff8005c8947 */ /* 0x000fea000383ffff */
.L_x_423:
[----:B------:R-:W-:Y:S05]  /*4d40*/  BSYNC.RECONVERGENT B1 ;  /* 0x0000000000017941 */ /* 0x000fea0003800200 */
.L_x_422:
        /* <DEDUP_REMOVED lines=32> */
.L_x_439:
[----:B------:R-:W-:Y:S05]  /*4f50*/  BSYNC.RECONVERGENT B1 ;  /* 0x0000000000017941 */ /* 0x000fea0003800200 */
.L_x_438:
        /* <DEDUP_REMOVED lines=12> */
[----:B---3--:R-:W-:Y:S01]  /*5020*/  IMAD.MOV.U32 R8, RZ, RZ, R14 ;  /* 0x000000ffff087224 */ /* 0x008fe200078e000e */
[----:B------:R-:W-:Y:S01]  /*5030*/  MOV R2, R4 ;  /* 0x0000000400027202 */ /* 0x000fe20000000f00 */
[----:B----4-:R-:W-:Y:S02]  /*5040*/  IMAD.MOV.U32 R9, RZ, RZ, R13 ;  /* 0x000000ffff097224 */ /* 0x010fe400078e000d */
        /* <DEDUP_REMOVED lines=16> */
.L_x_441:
[----:B------:R-:W-:Y:S05]  /*5150*/  BSYNC.RECONVERGENT B1 ;  /* 0x0000000000017941 */ /* 0x000fea0003800200 */
.L_x_440:
[----:B------:R-:W-:Y:S01]  /*5160*/  ISETP.GT.AND P0, PT, R10, 0x1b, PT ;  /* 0x0000001b0a00780c */ /* 0x000fe20003f04270 */
[----:B0-----:R0:W0:Y:S01]  /*5170*/  SHFL.DOWN PT, R6, R2, 0x4, 0x1f ;  /* 0x08801f0002067f89 */ /* 0x00102200000e0000 */
[----:B------:R-:W-:Y:S01]  /*5180*/  BSSY.RECONVERGENT B1, `(.L_x_442) ;  /* 0x000001d000017945 */ /* 0x000fe20003800200 */
[----:B------:R-:W-:Y:S02]  /*5190*/  IMAD.MOV.U32 R11, RZ, RZ, R8 ;  /* 0x000000ffff0b7224 */ /* 0x000fe400078e0008 */
[----:B------:R0:W0:Y:S01]  /*51a0*/  SHFL.DOWN PT, R7, R3, 0x4, 0x1f ;  /* 0x08801f0003077f89 */ /* 0x00002200000e0000 */
[----:B------:R-:W-:Y:S02]  /*51b0*/  IMAD.MOV.U32 R12, RZ, RZ, R9 ;  /* 0x000000ffff0c7224 */ /* 0x000fe400078e0009 */
[----:B-1----:R-:W-:Y:S01]  /*51c0*/  IMAD.MOV.U32 R4, RZ, RZ, R2 ;  /* 0x000000ffff047224 */ /* 0x002fe200078e0002 */
[----:B----4-:R1:W4:Y:S01]  /*51d0*/  SHFL.DOWN PT, R13, R8, 0x4, 0x1f ;  /* 0x08801f00080d7f89 */ /* 0x01032200000e0000 */
[----:B--2---:R-:W-:-:S03]  /*51e0*/  IMAD.MOV.U32 R5, RZ, RZ, R3 ;  /* 0x000000ffff057224 */ /* 0x004fc600078e0003 */
[----:B---3--:R1:W2:Y:S01]  /*51f0*/  SHFL.DOWN PT, R14, R9, 0x4, 0x1f ;  /* 0x08801f00090e7f89 */ /* 0x0082a200000e0000 */
[----:B------:R-:W-:Y:S05]  /*5200*/  @P0 BRA `(.L_x_443) ;  /* 0x0000000000500947 */ /* 0x000fea0003800000 */
[----:B0-----:R-:W-:Y:S01]  /*5210*/  DSETP.GEU.AND P0, PT, |R2|, |R6|, PT ;  /* 0x400000060200722a */ /* 0x001fe20003f0e200 */
[----:B----4-:R-:W-:Y:S02]  /*5220*/  IMAD.MOV.U32 R11, RZ, RZ, R13 ;  /* 0x000000ffff0b7224 */ /* 0x010fe400078e000d */
        /* <DEDUP_REMOVED lines=18> */
.L_x_443:
[----:B------:R-:W-:Y:S05]  /*5350*/  BSYNC.RECONVERGENT B1 ;  /* 0x0000000000017941 */ /* 0x000fea0003800200 */
.L_x_442:
[----:B------:R-:W-:Y:S01]  /*5360*/  ISETP.GT.AND P0, PT, R10, 0x17, PT ;  /* 0x000000170a00780c */ /* 0x000fe20003f04270 */
[----:B0-----:R0:W3:Y:S01]  /*5370*/  SHFL.DOWN PT, R2, R4, 0x8, 0x1f ;  /* 0x09001f0004027f89 */ /* 0x0010e200000e0000 */
[----:B------:R-:W-:Y:S01]  /*5380*/  BSSY.RECONVERGENT B1, `(.L_x_444) ;  /* 0x000001d000017945 */ /* 0x000fe20003800200 */
[----:B-1----:R-:W-:Y:S02]  /*5390*/  IMAD.MOV.U32 R8, RZ, RZ, R11 ;  /* 0x000000ffff087224 */ /* 0x002fe400078e000b */
[----:B------:R0:W1:Y:S01]  /*53a0*/  SHFL.DOWN PT, R3, R5, 0x8, 0x1f ;  /* 0x09001f0005037f89 */ /* 0x00006200000e0000 */
[----:B------:R-:W-:Y:S02]  /*53b0*/  IMAD.MOV.U32 R9, RZ, RZ, R12 ;  /* 0x000000ffff097224 */ /* 0x000fe400078e000c */
[----:B------:R-:W-:Y:S01]  /*53c0*/  IMAD.MOV.U32 R6, RZ, RZ, R4 ;  /* 0x000000ffff067224 */ /* 0x000fe200078e0004 */
[----:B--2---:R0:W2:Y:S01]  /*53d0*/  SHFL.DOWN PT, R14, R11, 0x8, 0x1f ;  /* 0x09001f000b0e7f89 */ /* 0x0040a200000e0000 */
[----:B------:R-:W-:-:S03]  /*53e0*/  IMAD.MOV.U32 R7, RZ, RZ, R5 ;  /* 0x000000ffff077224 */ /* 0x000fc600078e0005 */
[----:B----4-:R0:W4:Y:S01]  /*53f0*/  SHFL.DOWN PT, R13, R12, 0x8, 0x1f ;  /* 0x09001f000c0d7f89 */ /* 0x01012200000e0000 */
[----:B------:R-:W-:Y:S05]  /*5400*/  @P0 BRA `(.L_x_445) ;  /* 0x0000000000500947 */ /* 0x000fea0003800000 */
[----:B-1-3--:R-:W-:Y:S01]  /*5410*/  DSETP.GEU.AND P0, PT, |R4|, |R2|, PT ;  /* 0x400000020400722a */ /* 0x00afe20003f0e200 */
[----:B--2---:R-:W-:Y:S01]  /*5420*/  IMAD.MOV.U32 R8, RZ, RZ, R14 ;  /* 0x000000ffff087224 */ /* 0x004fe200078e000e */
        /* <DEDUP_REMOVED lines=18> */
.L_x_445:
[----:B------:R-:W-:Y:S05]  /*5550*/  BSYNC.RECONVERGENT B1 ;  /* 0x0000000000017941 */ /* 0x000fea0003800200 */
.L_x_444:
[----:B------:R-:W-:Y:S01]  /*5560*/  ISETP.GT.AND P0, PT, R10, 0xf, PT ;  /* 0x0000000f0a00780c */ /* 0x000fe20003f04270 */
[----:B0-----:R0:W0:Y:S01]  /*5570*/  SHFL.DOWN PT, R4, R6, 0x10, 0x1f ;  /* 0x0a001f0006047f89 */ /* 0x00102200000e0000 */
[----:B------:R-:W-:Y:S01]  /*5580*/  BSSY.RECONVERGENT B1, `(.L_x_446) ;  /* 0x000001d000017945 */ /* 0x000fe20003800200 */
[----:B--2---:R-:W-:Y:S02]  /*5590*/  IMAD.MOV.U32 R14, RZ, RZ, R8 ;  /* 0x000000ffff0e7224 */ /* 0x004fe400078e0008 */
[----:B------:R2:W0:Y:S01]  /*55a0*/  SHFL.DOWN PT, R5, R7, 0x10, 0x1f ;  /* 0x0a001f0007057f89 */ /* 0x00042200000e0000 */
[----:B------:R-:W-:Y:S02]  /*55b0*/  IMAD.MOV.U32 R15, RZ, RZ, R9 ;  /* 0x000000ffff0f7224 */ /* 0x000fe400078e0009 */
[----:B---3--:R-:W-:Y:S01]  /*55c0*/  IMAD.MOV.U32 R2, RZ, RZ, R6 ;  /* 0x000000ffff027224 */ /* 0x008fe200078e0006 */
[----:B------:R2:W3:Y:S01]  /*55d0*/  SHFL.DOWN PT, R11, R8, 0x10, 0x1f ;  /* 0x0a001f00080b7f89 */ /* 0x0004e200000e0000 */
[----:B-1----:R-:W-:-:S03]  /*55e0*/  IMAD.MOV.U32 R3, RZ, RZ, R7 ;  /* 0x000000ffff037224 */ /* 0x002fc600078e0007 */
[----:B------:R2:W1:Y:S01]  /*55f0*/  SHFL.DOWN PT, R12, R9, 0x10, 0x1f ;  /* 0x0a001f00090c7f89 */ /* 0x00046200000e0000 */
[----:B------:R-:W-:Y:S05]  /*5600*/  @P0 BRA `(.L_x_447) ;  /* 0x0000000000500947 */ /* 0x000fea0003800000 */
[----:B0-----:R-:W-:Y:S01]  /*5610*/  DSETP.GEU.AND P0, PT, |R6|, |R4|, PT ;  /* 0x400000040600722a */ /* 0x001fe20003f0e200 */
[----:B---3--:R-:W-:Y:S02]  /*5620*/  IMAD.MOV.U32 R14, RZ, RZ, R11 ;  /* 0x000000ffff0e7224 */ /* 0x008fe400078e000b */
[----:B-1----:R-:W-:Y:S02]  /*5630*/  IMAD.MOV.U32 R15, RZ, RZ, R12 ;  /* 0x000000ffff0f7224 */ /* 0x002fe400078e000c */
        /* <DEDUP_REMOVED lines=17> */
.L_x_447:
[----:B------:R-:W-:Y:S05]  /*5750*/  BSYNC.RECONVERGENT B1 ;  /* 0x0000000000017941 */ /* 0x000fea0003800200 */
.L_x_446:
        /* <DEDUP_REMOVED lines=11> */
.L_x_449:
[----:B------:R-:W-:Y:S05]  /*5810*/  BSYNC.RECONVERGENT B1 ;  /* 0x0000000000017941 */ /* 0x000fea0003800200 */
.L_x_448:
        /* <DEDUP_REMOVED lines=8> */
[----:B--2---:R-:W2:Y:S04]  /*58a0*/  LDS.128 R4, [R0+0x20] ;  /* 0x0000200000047984 */ /* 0x004ea80000000c00 */
[----:B-1--4-:R1:W4:Y:S04]  /*58b0*/  LDS.64 R12, [R0+0x80] ;  /* 0x00008000000c7984 */ /* 0x0123280000000a00 */
[----:B---3--:R1:W3:Y:S01]  /*58c0*/  LDS.128 R8, [R0+0x30] ;  /* 0x0000300000087984 */ /* 0x0082e20000000c00 */
[----:B0-----:R-:W-:Y:S01]  /*58d0*/  DSETP.GEU.AND P0, PT, |R2|, |R16|, PT ;  /* 0x400000100200722a */ /* 0x001fe20003f0e200 */
[----:B------:R-:W-:-:S02]  /*58e0*/  IMAD.MOV.U32 R24, RZ, RZ, R16 ;  /* 0x000000ffff187224 */ /* 0x000fc400078e0010 */
[----:B------:R-:W-:Y:S02]  /*58f0*/  IMAD.MOV.U32 R25, RZ, RZ, R17 ;  /* 0x000000ffff197224 */ /* 0x000fe400078e0011 */
[----:B--2---:R-:W-:Y:S02]  /*5900*/  IMAD.MOV.U32 R27, RZ, RZ, R4 ;  /* 0x000000ffff1b7224 */ /* 0x004fe400078e0004 */
[----:B------:R-:W-:-:S07]  /*5910*/  IMAD.MOV.U32 R29, RZ, RZ, R5 ;  /* 0x000000ffff1d7224 */ /* 0x000fce00078e0005 */
[----:B-1-34-:R-:W-:Y:S05]  /*5920*/  @!P0 BRA `(.L_x_451) ;  /* 0x0000000000388947 */ /* 0x01afea0003800000 */
        /* <DEDUP_REMOVED lines=14> */
.L_x_451:
[----:B------:R-:W-:Y:S05]  /*5a10*/  BSYNC.RECONVERGENT B1 ;  /* 0x0000000000017941 */ /* 0x000fea0003800200 */
.L_x_450:
        /* <DEDUP_REMOVED lines=23> */
.L_x_453:
[----:B------:R-:W-:Y:S05]  /*5b90*/  BSYNC.RECONVERGENT B1 ;  /* 0x0000000000017941 */ /* 0x000fea0003800200 */
.L_x_452:
        /* <DEDUP_REMOVED lines=21> */
.L_x_455:
[----:B------:R-:W-:Y:S05]  /*5cf0*/  BSYNC.RECONVERGENT B1 ;  /* 0x0000000000017941 */ /* 0x000fea0003800200 */
.L_x_454:
        /* <DEDUP_REMOVED lines=23> */
.L_x_457:
[----:B------:R-:W-:Y:S05]  /*5e70*/  BSYNC.RECONVERGENT B1 ;  /* 0x0000000000017941 */ /* 0x000fea0003800200 */
.L_x_456:
[----:B------:R-:W-:Y:S01]  /*5e80*/  DSETP.GEU.AND P0, PT, |R14|, |R22|, PT ;  /* 0x400000160e00722a */ /* 0x000fe20003f0e200 */
[----:B------:R-:W-:Y:S01]  /*5e90*/  BSSY.RECONVERGENT B1, `(.L_x_458) ;  /* 0x0000014000017945 */ /* 0x000fe20003800200 */
[----:B------:R-:W-:Y:S01]  /*5ea0*/  MOV R2, R22 ;  /* 0x0000001600027202 */ /* 0x000fe20000000f00 */
[----:B------:R-:W-:Y:S02]  /*5eb0*/  IMAD.MOV.U32 R3, RZ, RZ, R23 ;  /* 0x000000ffff037224 */ /* 0x000fe400078e0017 */
[----:B-1----:R-:W-:Y:S02]  /*5ec0*/  IMAD.MOV.U32 R19, RZ, RZ, R8 ;  /* 0x000000ffff137224 */ /* 0x002fe400078e0008 */
        /* <DEDUP_REMOVED lines=16> */
.L_x_459:
[----:B------:R-:W-:Y:S05]  /*5fd0*/  BSYNC.RECONVERGENT B1 ;  /* 0x0000000000017941 */ /* 0x000fea0003800200 */
.L_x_458:
        /* <DEDUP_REMOVED lines=21> */
.L_x_461:
[----:B------:R-:W-:Y:S05]  /*6130*/  BSYNC.RECONVERGENT B1 ;  /* 0x0000000000017941 */ /* 0x000fea0003800200 */
.L_x_460:
        /* <DEDUP_REMOVED lines=20> */
.L_x_383:
[----:B------:R-:W-:Y:S05]  /*6280*/  BSYNC.RECONVERGENT B0 ;  /* 0x0000000000007941 */ /* 0x000fea0003800200 */
.L_x_350:
[----:B------:R-:W-:Y:S05]  /*6290*/  @P1 EXIT ;  /* 0x000000000000194d */ /* 0x000fea0003800000 */
[----:B01----:R-:W0:Y:S02]  /*62a0*/  LDC.64 R4, c[0x0][0x388] ;  /* 0x0000e200ff047b82 */ /* 0x003e240000000a00 */
[----:B0-----:R-:W-:Y:S04]  /*62b0*/  STG.E.64 desc[UR6][R4.64], R2 ;  /* 0x0000000204007986 */ /* 0x001fe8000c101b06 */
[----:B------:R-:W-:Y:S01]  /*62c0*/  STG.E.64 desc[UR6][R4.64+0x8], R14 ;  /* 0x0000080e04007986 */ /* 0x000fe2000c101b06 */
[----:B------:R-:W-:Y:S05]  /*62d0*/  EXIT ;  /* 0x000000000000794d */ /* 0x000fea0003800000 */
.L_x_462:
        /* <DEDUP_REMOVED lines=10> */
.L_x_735:


//--------------------- .text._ZN6thrust24THRUST_300001_SM_1000_NS8cuda_cub4core6detail13_kernel_agentINS1_8__reduce10DrainAgentIiEEJN3cub18CUB_300001_SM_10009GridQueueIjEEiEEEvDpT0_ --------------------------
	.section	.text._ZN6thrust24THRUST_300001_SM_1000_NS8cuda_cub4core6detail13_kernel_agentINS1_8__reduce10DrainAgentIiEEJN3cub18CUB_300001_SM_10009GridQueueIjEEiEEEvDpT0_,"ax",@progbits
	.align	128
        .global         _ZN6thrust24THRUST_300001_SM_1000_NS8cuda_cub4core6detail13_kernel_agentINS1_8__reduce10DrainAgentIiEEJN3cub18CUB_300001_SM_10009GridQueueIjEEiEEEvDpT0_
        .type           _ZN6thrust24THRUST_300001_SM_1000_NS8cuda_cub4core6detail13_kernel_agentINS1_8__reduce10DrainAgentIiEEJN3cub18CUB_300001_SM_10009GridQueueIjEEiEEEvDpT0_,@function
        .size           _ZN6thrust24THRUST_300001_SM_1000_NS8cuda_cub4core6detail13_kernel_agentINS1_8__reduce10DrainAgentIiEEJN3cub18CUB_300001_SM_10009GridQueueIjEEiEEEvDpT0_,(.L_x_736 - _ZN6thrust24THRUST_300001_SM_1000_NS8cuda_cub4core6detail13_kernel_agentINS1_8__reduce10DrainAgentIiEEJN3cub18CUB_300001_SM_10009GridQueueIjEEiEEEvDpT0_)
        .other          _ZN6thrust24THRUST_300001_SM_1000_NS8cuda_cub4core6detail13_kernel_agentINS1_8__reduce10DrainAgentIiEEJN3cub18CUB_300001_SM_10009GridQueueIjEEiEEEvDpT0_,@"STO_CUDA_ENTRY STV_DEFAULT"
_ZN6thrust24THRUST_300001_SM_1000_NS8cuda_cub4core6detail13_kernel_agentINS1_8__reduce10DrainAgentIiEEJN3cub18CUB_300001_SM_10009GridQueueIjEEiEEEvDpT0_:
.text._ZN6thrust24THRUST_300001_SM_1000_NS8cuda_cub4core6detail13_kernel_agentINS1_8__reduce10DrainAgentIiEEJN3cub18CUB_300001_SM_10009GridQueueIjEEiEEEvDpT0_:
[----:B------:R-:W-:Y:S08]  /*0000*/  LDC R1, c[0x0][0x37c] ;  /* 0x0000df00ff017b82 */ /* 0x000ff00000000800 */
[----:B------:R-:W0:Y:S01]  /*0010*/  LDC.64 R2, c[0x0][0x380] ;  /* 0x0000e000ff027b82 */ /* 0x000e220000000a00 */
[----:B------:R-:W0:Y:S07]  /*0020*/  LDCU.64 UR4, c[0x0][0x358] ;  /* 0x00006b00ff0477ac */ /* 0x000e2e0008000a00 */
[----:B------:R-:W1:Y:S01]  /*0030*/  LDC R5, c[0x0][0x388] ;  /* 0x0000e200ff057b82 */ /* 0x000e620000000800 */
[----:B0-----:R-:W-:Y:S04]  /*0040*/  STG.E desc[UR4][R2.64+0x4], RZ ;  /* 0x000004ff02007986 */ /* 0x001fe8000c101904 */
[----:B-1----:R-:W-:Y:S01]  /*0050*/  STG.E desc[UR4][R2.64], R5 ;  /* 0x0000000502007986 */ /* 0x002fe2000c101904 */
[----:B------:R-:W-:Y:S05]  /*0060*/  EXIT ;  /* 0x000000000000794d */ /* 0x000fea0003800000 */
.L_x_463:
        /* <DEDUP_REMOVED lines=9> */
.L_x_736:


//--------------------- .text._ZN6thrust24THRUST_300001_SM_1000_NS8cuda_cub4core6detail13_kernel_agentINS1_8__reduce11ReduceAgentINS0_12zip_iteratorIN4cuda3std3__45tupleIJNS0_10device_ptrIdEENS0_17counting_iteratorIlNS0_11use_defaultESF_SF_EEEEEEEPNSB_IJdlEEESJ_iNS1_9__extrema9arg_max_fIdl10comparatorEEEEJSI_SK_iN3cub18CUB_300001_SM_100013GridEvenShareIiEENSR_9GridQueueIjEESO_EEEvDpT0_ --------------------------
	.section	.text._ZN6thrust24THRUST_300001_SM_1000_NS8cuda_cub4core6detail13_kernel_agentINS1_8__reduce11ReduceAgentINS0_12zip_iteratorIN4cuda3std3__45tupleIJNS0_10device_ptrIdEENS0_17counting_iteratorIlNS0_11use_defaultESF_SF_EEEEEEEPNSB_IJdlEEESJ_iNS1_9__extrema9arg_max_fIdl10comparatorEEEEJSI_SK_iN3cub18CUB_300001_SM_100013GridEvenShareIiEENSR_9GridQueueIjEESO_EEEvDpT0_,"ax",@progbits
	.align	128
        .global         _ZN6thrust24THRUST_300001_SM_1000_NS8cuda_cub4core6detail13_kernel_agentINS1_8__reduce11ReduceAgentINS0_12zip_iteratorIN4cuda3std3__45tupleIJNS0_10device_ptrIdEENS0_17counting_iteratorIlNS0_11use_defaultESF_SF_EEEEEEEPNSB_IJdlEEESJ_iNS1_9__extrema9arg_max_fIdl10comparatorEEEEJSI_SK_iN3cub18CUB_300001_SM_100013GridEvenShareIiEENSR_9GridQueueIjEESO_EEEvDpT0_
        .type           _ZN6thrust24THRUST_300001_SM_1000_NS8cuda_cub4core6detail13_kernel_agentINS1_8__reduce11ReduceAgentINS0_12zip_iteratorIN4cuda3std3__45tupleIJNS0_10device_ptrIdEENS0_17counting_iteratorIlNS0_11use_defaultESF_SF_EEEEEEEPNSB_IJdlEEESJ_iNS1_9__extrema9arg_max_fIdl10comparatorEEEEJSI_SK_iN3cub18CUB_300001_SM_100013GridEvenShareIiEENSR_9GridQueueIjEESO_EEEvDpT0_,@function
        .size           _ZN6thrust24THRUST_300001_SM_1000_NS8cuda_cub4core6detail13_kernel_agentINS1_8__reduce11ReduceAgentINS0_12zip_iteratorIN4cuda3std3__45tupleIJNS0_10device_ptrIdEENS0_17counting_iteratorIlNS0_11use_defaultESF_SF_EEEEEEEPNSB_IJdlEEESJ_iNS1_9__extrema9arg_max_fIdl10comparatorEEEEJSI_SK_iN3cub18CUB_300001_SM_100013GridEvenShareIiEENSR_9GridQueueIjEESO_EEEvDpT0_,(.L_x_737 - _ZN6thrust24THRUST_300001_SM_1000_NS8cuda_cub4core6detail13_kernel_agentINS1_8__reduce11ReduceAgentINS0_12zip_iteratorIN4cuda3std3__45tupleIJNS0_10device_ptrIdEENS0_17counting_iteratorIlNS0_11use_defaultESF_SF_EEEEEEEPNSB_IJdlEEESJ_iNS1_9__extrema9arg_max_fIdl10comparatorEEEEJSI_SK_iN3cub18CUB_300001_SM_100013GridEvenShareIiEENSR_9GridQueueIjEESO_EEEvDpT0_)
        .other          _ZN6thrust24THRUST_300001_SM_1000_NS8cuda_cub4core6detail13_kernel_agentINS1_8__reduce11ReduceAgentINS0_12zip_iteratorIN4cuda3std3__45tupleIJNS0_10device_ptrIdEENS0_17counting_iteratorIlNS0_11use_defaultESF_SF_EEEEEEEPNSB_IJdlEEESJ_iNS1_9__extrema9arg_max_fIdl10comparatorEEEEJSI_SK_iN3cub18CUB_300001_SM_100013GridEvenShareIiEENSR_9GridQueueIjEESO_EEEvDpT0_,@"STO_CUDA_ENTRY STV_DEFAULT"
_ZN6thrust24THRUST_300001_SM_1000_NS8cuda_cub4core6detail13_kernel_agentINS1_8__reduce11ReduceAgentINS0_12zip_iteratorIN4cuda3std3__45tupleIJNS0_10device_ptrIdEENS0_17counting_iteratorIlNS0_11use_defaultESF_SF_EEEEEEEPNSB_IJdlEEESJ_iNS1_9__extrema9arg_max_fIdl10comparatorEEEEJSI_SK_iN3cub18CUB_300001_SM_100013GridEvenShareIiEENSR_9GridQueueIjEESO_EEEvDpT0_:
.text._ZN6thrust24THRUST_300001_SM_1000_NS8cuda_cub4core6detail13_kernel_agentINS1_8__reduce11ReduceAgentINS0_12zip_iteratorIN4cuda3std3__45tupleIJNS0_10device_ptrIdEENS0_17counting_iteratorIlNS0_11use_defaultESF_SF_EEEEEEEPNSB_IJdlEEESJ_iNS1_9__extrema9arg_max_fIdl10comparatorEEEEJSI_SK_iN3cub18CUB_300001_SM_100013GridEvenShareIiEENSR_9GridQueueIjEESO_EEEvDpT0_:
[----:B------:R-:W-:Y:S01]  /*0000*/  LDC R1, c[0x0][0x37c] ;  /* 0x0000df00ff017b82 */ /* 0x000fe20000000800 */
[----:B------:R-:W0:Y:S01]  /*0010*/  S2R R0, SR_CTAID.X ;  /* 0x0000000000007919 */ /* 0x000e220000002500 */
[----:B------:R-:W1:Y:S01]  /*0020*/  LDCU UR4, c[0x0][0x398] ;  /* 0x00007300ff0477ac */ /* 0x000e620008000800 */
[----:B------:R-:W-:Y:S01]  /*0030*/  BSSY.RECONVERGENT B0, `(.L_x_464) ;  /* 0x000066d000007945 */ /* 0x000fe20003800200 */
[----:B------:R-:W2:Y:S01]  /*0040*/  LDCU UR6, c[0x0][0x370] ;  /* 0x00006e00ff0677ac */ /* 0x000ea20008000800 */
[----:B------:R-:W3:Y:S01]  /*0050*/  LDCU.64 UR10, c[0x0][0x358] ;  /* 0x00006b00ff0a77ac */ /* 0x000ee20008000a00 */
[----:B-1----:R-:W-:Y:S01]  /*0060*/  IMAD.U32 R7, RZ, RZ, UR4 ;  /* 0x00000004ff077e24 */ /* 0x002fe2000f8e00ff */
[----:B--2---:R-:W-:Y:S01]  /*0070*/  UIMAD UR6, UR6, 0x500, URZ ;  /* 0x00000500060678a4 */ /* 0x004fe2000f8e02ff */
[----:B0-----:R-:W-:-:S04]  /*0080*/  IMAD R10, R0, 0x500, RZ ;  /* 0x00000500000a7824 */ /* 0x001fc800078e02ff */
[----:B------:R-:W-:-:S05]  /*0090*/  VIADD R2, R10, 0x500 ;  /* 0x000005000a027836 */ /* 0x000fca0000000000 */
[----:B------:R-:W-:-:S13]  /*00a0*/  ISETP.GT.AND P0, PT, R2, R7, PT ;  /* 0x000000070200720c */ /* 0x000fda0003f04270 */
[----:B---3--:R-:W-:Y:S05]  /*00b0*/  @!P0 BRA `(.L_x_465) ;  /* 0x0000003800d08947 */ /* 0x008fea0003800000 */
[----:B------:R-:W0:Y:S01]  /*00c0*/  S2R R5, SR_TID.X ;  /* 0x0000000000057919 */ /* 0x000e220000002100 */
[----:B------:R-:W-:Y:S01]  /*00d0*/  IMAD.IADD R4, R7, 0x1, -R10 ;  /* 0x0000000107047824 */ /* 0x000fe200078e0a0a */
[----:B------:R-:W1:Y:S01]  /*00e0*/  LDCU.64 UR6, c[0x0][0x388] ;  /* 0x00007100ff0677ac */ /* 0x000e620008000a00 */
[----:B------:R-:W-:Y:S01]  /*00f0*/  BSSY.RECONVERGENT B1, `(.L_x_466) ;  /* 0x0000010000017945 */ /* 0x000fe20003800200 */
[----:B------:R-:W-:Y:S01]  /*0100*/  IMAD.MOV.U32 R8, RZ, RZ, RZ ;  /* 0x000000ffff087224 */ /* 0x000fe200078e00ff */
[----:B------:R-:W-:Y:S01]  /*0110*/  CS2R R2, SRZ ;  /* 0x0000000000027805 */ /* 0x000fe2000001ff00 */
[----:B------:R-:W2:Y:S01]  /*0120*/  LDCU.64 UR8, c[0x0][0x388] ;  /* 0x00007100ff0877ac */ /* 0x000ea20008000a00 */
[----:B------:R-:W-:Y:S01]  /*0130*/  IMAD.MOV.U32 R6, RZ, RZ, RZ ;  /* 0x000000ffff067224 */ /* 0x000fe200078e00ff */
[----:B0-----:R-:W-:Y:S01]  /*0140*/  ISETP.GE.AND P0, PT, R5, R4, PT ;  /* 0x000000040500720c */ /* 0x001fe20003f06270 */
[----:B------:R-:W-:-:S12]  /*0150*/  IMAD.MOV.U32 R9, RZ, RZ, R5 ;  /* 0x000000ffff097224 */ /* 0x000fd800078e0005 */
[----:B-12---:R-:W-:Y:S05]  /*0160*/  @P0 BRA `(.L_x_467) ;  /* 0x0000000000200947 */ /* 0x006fea0003800000 */
[----:B------:R-:W0:Y:S01]  /*0170*/  LDC.64 R2, c[0x0][0x380] ;  /* 0x0000e000ff027b82 */ /* 0x000e220000000a00 */
[----:B------:R-:W-:Y:S01]  /*0180*/  IMAD.IADD R11, R10, 0x1, R5 ;  /* 0x000000010a0b7824 */ /* 0x000fe200078e0205 */
[----:B------:R-:W1:Y:S03]  /*0190*/  LDCU.64 UR4, c[0x0][0x388] ;  /* 0x00007100ff0477ac */ /* 0x000e660008000a00 */
[----:B0-----:R-:W-:-:S06]  /*01a0*/  IMAD.WIDE R2, R11, 0x8, R2 ;  /* 0x000000080b027825 */ /* 0x001fcc00078e0202 */
[----:B------:R-:W5:Y:S01]  /*01b0*/  LDG.E.64 R2, desc[UR10][R2.64] ;  /* 0x0000000a02027981 */ /* 0x000f62000c1e1b00 */
[----:B-1----:R-:W-:Y:S01]  /*01c0*/  IADD3 R8, P0, PT, R11, UR4, RZ ;  /* 0x000000040b087c10 */ /* 0x002fe2000ff1e0ff */
[----:B------:R-:W-:-:S03]  /*01d0*/  VIADD R9, R5, 0x100 ;  /* 0x0000010005097836 */ /* 0x000fc60000000000 */
[----:B------:R-:W-:-:S09]  /*01e0*/  LEA.HI.X.SX32 R6, R11, UR5, 0x1, P0 ;  /* 0x000000050b067c11 */ /* 0x000fd200080f0eff */
.L_x_467:
[----:B------:R-:W-:Y:S05]  /*01f0*/  BSYNC.RECONVERGENT B1 ;  /* 0x0000000000017941 */ /* 0x000fea0003800200 */
.L_x_466:
        /* <DEDUP_REMOVED lines=9> */
[----:B------:R-:W0:Y:S01]  /*0290*/  LDC.64 R12, c[0x0][0x380] ;  /* 0x0000e000ff0c7b82 */ /* 0x000e220000000a00 */
[----:B------:R-:W-:Y:S01]  /*02a0*/  LEA.HI R7, R18, 0x1, RZ, 0x18 ;  /* 0x0000000112077811 */ /* 0x000fe200078fc0ff */
[----:B------:R-:W-:-:S03]  /*02b0*/  IMAD.IADD R11, R10, 0x1, R9 ;  /* 0x000000010a0b7824 */ /* 0x000fc600078e0209 */
[----:B------:R-:W-:-:S05]  /*02c0*/  LOP3.LUT R7, R7, 0x3, RZ, 0xc0, !PT ;  /* 0x0000000307077812 */ /* 0x000fca00078ec0ff */
[----:B------:R-:W-:-:S07]  /*02d0*/  IMAD.MOV R7, RZ, RZ, -R7 ;  /* 0x000000ffff077224 */ /* 0x000fce00078e0a07 */
.L_x_474:
[----:B0-----:R-:W-:-:S06]  /*02e0*/  IMAD.WIDE R14, R11, 0x8, R12 ;  /* 0x000000080b0e7825 */ /* 0x001fcc00078e020c */
[----:B------:R-:W2:Y:S01]  /*02f0*/  LDG.E.64 R14, desc[UR10][R14.64] ;  /* 0x0000000a0e0e7981 */ /* 0x000ea2000c1e1b00 */
[----:B------:R-:W-:Y:S01]  /*0300*/  IADD3 R22, P1, PT, R11, UR6, RZ ;  /* 0x000000060b167c10 */ /* 0x000fe2000ff3e0ff */
[----:B------:R-:W-:Y:S01]  /*0310*/  VIADD R7, R7, 0x1 ;  /* 0x0000000107077836 */ /* 0x000fe20000000000 */
[----:B------:R-:W-:Y:S01]  /*0320*/  BSSY.RECONVERGENT B3, `(.L_x_472) ;  /* 0x000001b000037945 */ /* 0x000fe20003800200 */
[----:B------:R-:W-:Y:S01]  /*0330*/  IMAD.MOV.U32 R19, RZ, RZ, R8 ;  /* 0x000000ffff137224 */ /* 0x000fe200078e0008 */
[----:B------:R-:W-:Y:S01]  /*0340*/  LEA.HI.X.SX32 R21, R11, UR7, 0x1, P1 ;  /* 0x000000070b157c11 */ /* 0x000fe200088f0eff */
[----:B------:R-:W-:Y:S01]  /*0350*/  IMAD.MOV.U32 R20, RZ, RZ, R6 ;  /* 0x000000ffff147224 */ /* 0x000fe200078e0006 */
[----:B------:R-:W-:Y:S01]  /*0360*/  ISETP.NE.AND P2, PT, R7, RZ, PT ;  /* 0x000000ff0700720c */ /* 0x000fe20003f45270 */
[----:B-----5:R-:W-:Y:S02]  /*0370*/  IMAD.MOV.U32 R16, RZ, RZ, R2 ;  /* 0x000000ffff107224 */ /* 0x020fe400078e0002 */
[----:B------:R-:W-:-:S02]  /*0380*/  IMAD.MOV.U32 R17, RZ, RZ, R3 ;  /* 0x000000ffff117224 */ /* 0x000fc400078e0003 */
[----:B------:R-:W-:Y:S02]  /*0390*/  IMAD.MOV.U32 R8, RZ, RZ, R22 ;  /* 0x000000ffff087224 */ /* 0x000fe400078e0016 */
        /* <DEDUP_REMOVED lines=19> */
.L_x_473:
[----:B------:R-:W-:Y:S05]  /*04d0*/  BSYNC.RECONVERGENT B3 ;  /* 0x0000000000037941 */ /* 0x000fea0003800200 */
.L_x_472:
[----:B------:R-:W-:Y:S02]  /*04e0*/  VIADD R9, R9, 0x100 ;  /* 0x0000010009097836 */ /* 0x000fe40000000000 */
[----:B------:R-:W-:Y:S01]  /*04f0*/  VIADD R11, R11, 0x100 ;  /* 0x000001000b0b7836 */ /* 0x000fe20000000000 */
[----:B------:R-:W-:Y:S06]  /*0500*/  @P2 BRA `(.L_x_474) ;  /* 0xfffffffc00742947 */ /* 0x000fec000383ffff */
.L_x_471:
[----:B------:R-:W-:Y:S05]  /*0510*/  BSYNC.RECONVERGENT B2 ;  /* 0x0000000000027941 */ /* 0x000fea0003800200 */
.L_x_470:
[----:B------:R-:W-:-:S13]  /*0520*/  ISETP.GE.U32.AND P0, PT, R18, 0x300, PT ;  /* 0x000003001200780c */ /* 0x000fda0003f06070 */
[----:B------:R-:W-:Y:S05]  /*0530*/  @!P0 BRA `(.L_x_469) ;  /* 0x0000000400cc8947 */ /* 0x000fea0003800000 */
[----:B------:R-:W0:Y:S01]  /*0540*/  LDC.64 R12, c[0x0][0x380] ;  /* 0x0000e000ff0c7b82 */ /* 0x000e220000000a00 */
[----:B------:R-:W-:-:S04]  /*0550*/  IMAD.IADD R7, R10, 0x1, R9 ;  /* 0x000000010a077824 */ /* 0x000fc800078e0209 */
[C---:B------:R-:W-:Y:S02]  /*0560*/  VIADD R27, R7.reuse, 0x100 ;  /* 0x00000100071b7836 */ /* 0x040fe40000000000 */
[C---:B------:R-:W-:Y:S02]  /*0570*/  VIADD R26, R7.reuse, 0x200 ;  /* 0x00000200071a7836 */ /* 0x040fe40000000000 */
[----:B------:R-:W-:Y:S01]  /*0580*/  VIADD R25, R7, 0x300 ;  /* 0x0000030007197836 */ /* 0x000fe20000000000 */
[----:B0-----:R-:W-:-:S05]  /*0590*/  IADD3 R10, P0, PT, R12, 0x1000, RZ ;  /* 0x000010000c0a7810 */ /* 0x001fca0007f1e0ff */
[----:B------:R-:W-:-:S08]  /*05a0*/  IMAD.X R11, RZ, RZ, R13, P0 ;  /* 0x000000ffff0b7224 */ /* 0x000fd000000e060d */
.L_x_483:
[----:B------:R-:W-:-:S05]  /*05b0*/  IMAD.WIDE R22, R7, 0x8, R10 ;  /* 0x0000000807167825 */ /* 0x000fca00078e020a */
[----:B------:R-:W2:Y:S04]  /*05c0*/  LDG.E.64 R20, desc[UR10][R22.64+-0x1000] ;  /* 0xfff0000a16147981 */ /* 0x000ea8000c1e1b00 */
[----:B-----5:R0:W5:Y:S04]  /*05d0*/  LDG.E.64 R16, desc[UR10][R22.64+-0x800] ;  /* 0xfff8000a16107981 */ /* 0x020168000c1e1b00 */
[----:B------:R0:W5:Y:S04]  /*05e0*/  LDG.E.64 R14, desc[UR10][R22.64] ;  /* 0x0000000a160e7981 */ /* 0x000168000c1e1b00 */
[----:B------:R0:W5:Y:S01]  /*05f0*/  LDG.E.64 R12, desc[UR10][R22.64+0x800] ;  /* 0x0008000a160c7981 */ /* 0x000162000c1e1b00 */
[C---:B------:R-:W-:Y:S01]  /*0600*/  IADD3 R29, P1, PT, R7.reuse, UR8, RZ ;  /* 0x00000008071d7c10 */ /* 0x040fe2000ff3e0ff */
[----:B------:R-:W-:Y:S03]  /*0610*/  BSSY.RECONVERGENT B2, `(.L_x_475) ;  /* 0x0000016000027945 */ /* 0x000fe60003800200 */
[----:B------:R-:W-:Y:S01]  /*0620*/  LEA.HI.X.SX32 R31, R7, UR9, 0x1, P1 ;  /* 0x00000009071f7c11 */ /* 0x000fe200088f0eff */
[----:B------:R-:W-:-:S03]  /*0630*/  IMAD.MOV.U32 R24, RZ, RZ, R29 ;  /* 0x000000ffff187224 */ /* 0x000fc600078e001d */
[----:B------:R-:W-:Y:S01]  /*0640*/  MOV R28, R31 ;  /* 0x0000001f001c7202 */ /* 0x000fe20000000f00 */
        /* <DEDUP_REMOVED lines=18> */
.L_x_476:
[----:B------:R-:W-:Y:S05]  /*0770*/  BSYNC.RECONVERGENT B2 ;  /* 0x0000000000027941 */ /* 0x000fea0003800200 */
.L_x_475:
[----:B-----5:R-:W-:Y:S01]  /*0780*/  DSETP.GEU.AND P0, PT, |R18|, |R16|, PT ;  /* 0x400000101200722a */ /* 0x020fe20003f0e200 */
[C---:B------:R-:W-:Y:S01]  /*0790*/  IADD3 R21, P1, PT, R27.reuse, UR8, RZ ;  /* 0x000000081b157c10 */ /* 0x040fe2000ff3e0ff */
[----:B------:R-:W-:Y:S01]  /*07a0*/  BSSY.RECONVERGENT B2, `(.L_x_477) ;  /* 0x0000015000027945 */ /* 0x000fe20003800200 */
[----:B------:R-:W-:Y:S02]  /*07b0*/  IMAD.MOV.U32 R2, RZ, RZ, R16 ;  /* 0x000000ffff027224 */ /* 0x000fe400078e0010 */
[----:B------:R-:W-:Y:S01]  /*07c0*/  LEA.HI.X.SX32 R23, R27, UR9, 0x1, P1 ;  /* 0x000000091b177c11 */ /* 0x000fe200088f0eff */
[----:B------:R-:W-:Y:S02]  /*07d0*/  IMAD.MOV.U32 R6, RZ, RZ, R21 ;  /* 0x000000ffff067224 */ /* 0x000fe400078e0015 */
[----:B------:R-:W-:Y:S02]  /*07e0*/  IMAD.MOV.U32 R3, RZ, RZ, R17 ;  /* 0x000000ffff037224 */ /* 0x000fe400078e0011 */
[----:B------:R-:W-:-:S04]  /*07f0*/  IMAD.MOV.U32 R8, RZ, RZ, R23 ;  /* 0x000000ffff087224 */ /* 0x000fc800078e0017 */
        /* <DEDUP_REMOVED lines=15> */
.L_x_478:
[----:B------:R-:W-:Y:S05]  /*08f0*/  BSYNC.RECONVERGENT B2 ;  /* 0x0000000000027941 */ /* 0x000fea0003800200 */
.L_x_477:
[----:B------:R-:W-:Y:S01]  /*0900*/  DSETP.GEU.AND P0, PT, |R2|, |R14|, PT ;  /* 0x4000000e0200722a */ /* 0x000fe20003f0e200 */
[C---:B------:R-:W-:Y:S01]  /*0910*/  IADD3 R21, P1, PT, R26.reuse, UR8, RZ ;  /* 0x000000081a157c10 */ /* 0x040fe2000ff3e0ff */
[----:B------:R-:W-:Y:S01]  /*0920*/  BSSY.RECONVERGENT B2, `(.L_x_479) ;  /* 0x0000016000027945 */ /* 0x000fe20003800200 */
[----:B------:R-:W-:Y:S01]  /*0930*/  IADD3 R29, P2, PT, R25, UR8, RZ ;  /* 0x00000008191d7c10 */ /* 0x000fe2000ff5e0ff */
[----:B------:R-:W-:Y:S01]  /*0940*/  IMAD.MOV.U32 R16, RZ, RZ, R14 ;  /* 0x000000ffff107224 */ /* 0x000fe200078e000e */
        /* <DEDUP_REMOVED lines=19> */
.L_x_480:
[----:B------:R-:W-:Y:S05]  /*0a80*/  BSYNC.RECONVERGENT B2 ;  /* 0x0000000000027941 */ /* 0x000fea0003800200 */
.L_x_479:
[----:B------:R-:W-:Y:S01]  /*0a90*/  DSETP.GEU.AND P0, PT, |R16|, |R12|, PT ;  /* 0x4000000c1000722a */ /* 0x000fe20003f0e200 */
[----:B------:R-:W-:Y:S01]  /*0aa0*/  LEA.HI.X.SX32 R14, R25, UR9, 0x1, P2 ;  /* 0x00000009190e7c11 */ /* 0x000fe200090f0eff */
[----:B------:R-:W-:Y:S01]  /*0ab0*/  BSSY.RECONVERGENT B2, `(.L_x_481) ;  /* 0x0000014000027945 */ /* 0x000fe20003800200 */
[----:B------:R-:W-:Y:S02]  /*0ac0*/  IMAD.MOV.U32 R8, RZ, RZ, R29 ;  /* 0x000000ffff087224 */ /* 0x000fe400078e001d */
[----:B------:R-:W-:Y:S02]  /*0ad0*/  IMAD.MOV.U32 R2, RZ, RZ, R12 ;  /* 0x000000ffff027224 */ /* 0x000fe400078e000c */
[----:B------:R-:W-:Y:S02]  /*0ae0*/  IMAD.MOV.U32 R6, RZ, RZ, R14 ;  /* 0x000000ffff067224 */ /* 0x000fe400078e000e */
[----:B------:R-:W-:-:S05]  /*0af0*/  IMAD.MOV.U32 R3, RZ, RZ, R13 ;  /* 0x000000ffff037224 */ /* 0x000fca00078e000d */
        /* <DEDUP_REMOVED lines=15> */
.L_x_482:
[----:B------:R-:W-:Y:S05]  /*0bf0*/  BSYNC.RECONVERGENT B2 ;  /* 0x0000000000027941 */ /* 0x000fea0003800200 */
.L_x_481:
[----:B------:R-:W-:Y:S02]  /*0c00*/  VIADD R9, R9, 0x400 ;  /* 0x0000040009097836 */ /* 0x000fe40000000000 */
[----:B------:R-:W-:Y:S02]  /*0c10*/  VIADD R27, R27, 0x400 ;  /* 0x000004001b1b7836 */ /* 0x000fe40000000000 */
[----:B------:R-:W-:Y:S01]  /*0c20*/  VIADD R26, R26, 0x400 ;  /* 0x000004001a1a7836 */ /* 0x000fe20000000000 */
[----:B------:R-:W-:Y:S01]  /*0c30*/  ISETP.GE.AND P0, PT, R9, R4, PT ;  /* 0x000000040900720c */ /* 0x000fe20003f06270 */
[----:B------:R-:W-:Y:S02]  /*0c40*/  VIADD R25, R25, 0x400 ;  /* 0x0000040019197836 */ /* 0x000fe40000000000 */
[----:B------:R-:W-:-:S10]  /*0c50*/  VIADD R7, R7, 0x400 ;  /* 0x0000040007077836 */ /* 0x000fd40000000000 */
[----:B------:R-:W-:Y:S05]  /*0c60*/  @!P0 BRA `(.L_x_483) ;  /* 0xfffffff800508947 */ /* 0x000fea000383ffff */
.L_x_469:
[----:B------:R-:W-:Y:S05]  /*0c70*/  BSYNC.RECONVERGENT B1 ;  /* 0x0000000000017941 */ /* 0x000fea0003800200 */
.L_x_468:
        /* <DEDUP_REMOVED lines=34> */
.L_x_486:
[----:B------:R-:W-:Y:S05]  /*0ea0*/  BSYNC.RECONVERGENT B1 ;  /* 0x0000000000017941 */ /* 0x000fea0003800200 */
.L_x_485:
        /* <DEDUP_REMOVED lines=31> */
.L_x_488:
[----:B------:R-:W-:Y:S05]  /*10a0*/  BSYNC.RECONVERGENT B1 ;  /* 0x0000000000017941 */ /* 0x000fea0003800200 */
.L_x_487:
[----:B------:R-:W-:Y:S01]  /*10b0*/  ISETP.GT.AND P0, PT, R15, 0x1b, PT ;  /* 0x0000001b0f00780c */ /* 0x000fe20003f04270 */
[----:B---3--:R3:W3:Y:S01]  /*10c0*/  SHFL.DOWN PT, R8, R2, 0x4, 0x1f ;  /* 0x08801f0002087f89 */ /* 0x0086e200000e0000 */
[----:B------:R-:W-:Y:S01]  /*10d0*/  BSSY.RECONVERGENT B1, `(.L_x_489) ;  /* 0x000001d000017945 */ /* 0x000fe20003800200 */
[----:B0-----:R-:W-:Y:S01]  /*10e0*/  MOV R11, R4 ;  /* 0x00000004000b7202 */ /* 0x001fe20000000f00 */
[----:B------:R-:W-:Y:S01]  /*10f0*/  IMAD.MOV.U32 R12, RZ, RZ, R13 ;  /* 0x000000ffff0c7224 */ /* 0x000fe200078e000d */
[----:B------:R0:W0:Y:S01]  /*1100*/  SHFL.DOWN PT, R9, R3, 0x4, 0x1f ;  /* 0x08801f0003097f89 */ /* 0x00002200000e0000 */
[----:B-1----:R-:W-:Y:S02]  /*1110*/  IMAD.MOV.U32 R6, RZ, RZ, R2 ;  /* 0x000000ffff067224 */ /* 0x002fe400078e0002 */
[----:B--2---:R-:W-:Y:S01]  /*1120*/  IMAD.MOV.U32 R7, RZ, RZ, R3 ;  /* 0x000000ffff077224 */ /* 0x004fe200078e0003 */
[----:B----4-:R1:W2:Y:S04]  /*1130*/  SHFL.DOWN PT, R17, R4, 0x4, 0x1f ;  /* 0x08801f0004117f89 */ /* 0x0102a800000e0000 */
[----:B------:R1:W4:Y:S01]  /*1140*/  SHFL.DOWN PT, R10, R13, 0x4, 0x1f ;  /* 0x08801f000d0a7f89 */ /* 0x00032200000e0000 */
        /* <DEDUP_REMOVED lines=21> */
.L_x_490:
[----:B------:R-:W-:Y:S05]  /*12a0*/  BSYNC.RECONVERGENT B1 ;  /* 0x0000000000017941 */ /* 0x000fea0003800200 */
.L_x_489:
[----:B------:R-:W-:Y:S01]  /*12b0*/  ISETP.GT.AND P0, PT, R15, 0x17, PT ;  /* 0x000000170f00780c */ /* 0x000fe20003f04270 */
[----:B---3--:R3:W2:Y:S01]  /*12c0*/  SHFL.DOWN PT, R8, R6, 0x8, 0x1f ;  /* 0x09001f0006087f89 */ /* 0x0086a200000e0000 */
[----:B------:R-:W-:Y:S01]  /*12d0*/  BSSY.RECONVERGENT B1, `(.L_x_491) ;  /* 0x000001d000017945 */ /* 0x000fe20003800200 */
[----:B-1----:R-:W-:Y:S02]  /*12e0*/  IMAD.MOV.U32 R4, RZ, RZ, R11 ;  /* 0x000000ffff047224 */ /* 0x002fe400078e000b */
[----:B0-----:R3:W0:Y:S01]  /*12f0*/  SHFL.DOWN PT, R9, R7, 0x8, 0x1f ;  /* 0x09001f0007097f89 */ /* 0x00162200000e0000 */
[----:B----4-:R-:W-:Y:S02]  /*1300*/  IMAD.MOV.U32 R10, RZ, RZ, R12 ;  /* 0x000000ffff0a7224 */ /* 0x010fe400078e000c */
[----:B------:R-:W-:Y:S01]  /*1310*/  IMAD.MOV.U32 R2, RZ, RZ, R6 ;  /* 0x000000ffff027224 */ /* 0x000fe200078e0006 */
[----:B------:R3:W1:Y:S01]  /*1320*/  SHFL.DOWN PT, R14, R11, 0x8, 0x1f ;  /* 0x09001f000b0e7f89 */ /* 0x00066200000e0000 */
[----:B------:R-:W-:-:S03]  /*1330*/  IMAD.MOV.U32 R3, RZ, RZ, R7 ;  /* 0x000000ffff037224 */ /* 0x000fc600078e0007 */
[----:B------:R3:W4:Y:S01]  /*1340*/  SHFL.DOWN PT, R13, R12, 0x8, 0x1f ;  /* 0x09001f000c0d7f89 */ /* 0x00072200000e0000 */
[----:B------:R-:W-:Y:S05]  /*1350*/  @P0 BRA `(.L_x_492) ;  /* 0x0000000000500947 */ /* 0x000fea0003800000 */
[----:B0-2---:R-:W-:Y:S01]  /*1360*/  DSETP.GEU.AND P0, PT, |R6|, |R8|, PT ;  /* 0x400000080600722a */ /* 0x005fe20003f0e200 */
[----:B-1----:R-:W-:Y:S02]  /*1370*/  IMAD.MOV.U32 R4, RZ, RZ, R14 ;  /* 0x000000ffff047224 */ /* 0x002fe400078e000e */
        /* <DEDUP_REMOVED lines=18> */
.L_x_492:
[----:B------:R-:W-:Y:S05]  /*14a0*/  BSYNC.RECONVERGENT B1 ;  /* 0x0000000000017941 */ /* 0x000fea0003800200 */
.L_x_491:
[----:B------:R-:W-:Y:S01]  /*14b0*/  ISETP.GT.AND P0, PT, R15, 0xf, PT ;  /* 0x0000000f0f00780c */ /* 0x000fe20003f04270 */
[----:B---3--:R3:W1:Y:S01]  /*14c0*/  SHFL.DOWN PT, R6, R2, 0x10, 0x1f ;  /* 0x0a001f0002067f89 */ /* 0x00866200000e0000 */
[----:B------:R-:W-:Y:S01]  /*14d0*/  BSSY.RECONVERGENT B1, `(.L_x_493) ;  /* 0x000001d000017945 */ /* 0x000fe20003800200 */
[----:B--2---:R-:W-:Y:S02]  /*14e0*/  IMAD.MOV.U32 R17, RZ, RZ, R4 ;  /* 0x000000ffff117224 */ /* 0x004fe400078e0004 */
[----:B------:R3:W2:Y:S01]  /*14f0*/  SHFL.DOWN PT, R7, R3, 0x10, 0x1f ;  /* 0x0a001f0003077f89 */ /* 0x0006a200000e0000 */
[----:B------:R-:W-:Y:S02]  /*1500*/  IMAD.MOV.U32 R19, RZ, RZ, R10 ;  /* 0x000000ffff137224 */ /* 0x000fe400078e000a */
[----:B------:R-:W-:Y:S01]  /*1510*/  IMAD.MOV.U32 R12, RZ, RZ, R2 ;  /* 0x000000ffff0c7224 */ /* 0x000fe200078e0002 */
[----:B0-----:R3:W0:Y:S01]  /*1520*/  SHFL.DOWN PT, R9, R4, 0x10, 0x1f ;  /* 0x0a001f0004097f89 */ /* 0x00162200000e0000 */
[----:B----4-:R-:W-:-:S03]  /*1530*/  IMAD.MOV.U32 R13, RZ, RZ, R3 ;  /* 0x000000ffff0d7224 */ /* 0x010fc600078e0003 */
[----:B------:R3:W4:Y:S01]  /*1540*/  SHFL.DOWN PT, R11, R10, 0x10, 0x1f ;  /* 0x0a001f000a0b7f89 */ /* 0x00072200000e0000 */
[----:B------:R-:W-:Y:S05]  /*1550*/  @P0 BRA `(.L_x_494) ;  /* 0x0000000000500947 */ /* 0x000fea0003800000 */
[----:B-12---:R-:W-:Y:S01]  /*1560*/  DSETP.GEU.AND P0, PT, |R2|, |R6|, PT ;  /* 0x400000060200722a */ /* 0x006fe20003f0e200 */
[----:B0-----:R-:W-:Y:S01]  /*1570*/  IMAD.MOV.U32 R17, RZ, RZ, R9 ;  /* 0x000000ffff117224 */ /* 0x001fe200078e0009 */
        /* <DEDUP_REMOVED lines=18> */
.L_x_494:
[----:B------:R-:W-:Y:S05]  /*16a0*/  BSYNC.RECONVERGENT B1 ;  /* 0x0000000000017941 */ /* 0x000fea0003800200 */
.L_x_493:
[----:B------:R-:W-:Y:S01]  /*16b0*/  ISETP.NE.AND P0, PT, R15, RZ, PT ;  /* 0x000000ff0f00720c */ /* 0x000fe20003f05270 */
[----:B------:R-:W-:-:S12]  /*16c0*/  BSSY.RECONVERGENT B1, `(.L_x_495) ;  /* 0x000000b000017945 */ /* 0x000fd80003800200 */
[----:B------:R-:W-:Y:S05]  /*16d0*/  @P0 BRA `(.L_x_496) ;  /* 0x0000000000240947 */ /* 0x000fea0003800000 */
[----:B---3--:R-:W3:Y:S01]  /*16e0*/  S2R R4, SR_CgaCtaId ;  /* 0x0000000000047919 */ /* 0x008ee20000008800 */
[----:B------:R-:W-:Y:S01]  /*16f0*/  MOV R3, 0x400 ;  /* 0x0000040000037802 */ /* 0x000fe20000000f00 */
[----:B------:R-:W-:Y:S01]  /*1700*/  IMAD.MOV.U32 R18, RZ, RZ, R17 ;  /* 0x000000ffff127224 */ /* 0x000fe200078e0011 */
[----:B------:R-:W-:-:S04]  /*1710*/  SHF.R.U32.HI R2, RZ, 0x1, R5 ;  /* 0x00000001ff027819 */ /* 0x000fc80000011605 */
[----:B------:R-:W-:Y:S02]  /*1720*/  LOP3.LUT R2, R2, 0x1f0, RZ, 0xc0, !PT ;  /* 0x000001f002027812 */ /* 0x000fe400078ec0ff */
[----:B---3--:R-:W-:-:S05]  /*1730*/  LEA R3, R4, R3, 0x18 ;  /* 0x0000000304037211 */ /* 0x008fca00078ec0ff */
[----:B------:R-:W-:-:S05]  /*1740*/  IMAD.IADD R3, R2, 0x1, R3 ;  /* 0x0000000102037824 */ /* 0x000fca00078e0203 */
[----:B------:R3:W-:Y:S04]  /*1750*/  STS.64 [R3+0x10], R18 ;  /* 0x0000101203007388 */ /* 0x0007e80000000a00 */
[----:B------:R3:W-:Y:S02]  /*1760*/  STS.64 [R3+0x8], R12 ;  /* 0x0000080c03007388 */ /* 0x0007e40000000a00 */
.L_x_496:
[----:B------:R-:W-:Y:S05]  /*1770*/  BSYNC.RECONVERGENT B1 ;  /* 0x0000000000017941 */ /* 0x000fea0003800200 */
.L_x_495:
[----:B------:R-:W-:Y:S01]  /*1780*/  BAR.SYNC.DEFER_BLOCKING 0x0 ;  /* 0x0000000000007b1d */ /* 0x000fe20000010000 */
[----:B------:R-:W-:-:S13]  /*1790*/  ISETP.NE.AND P1, PT, R5, RZ, PT ;  /* 0x000000ff0500720c */ /* 0x000fda0003f25270 */
[----:B------:R-:W-:Y:S05]  /*17a0*/  @P1 BRA `(.L_x_497) ;  /* 0x0000004c00d41947 */ /* 0x000fea0003800000 */
[----:B---3--:R-:W3:Y:S01]  /*17b0*/  S2R R3, SR_CgaCtaId ;  /* 0x0000000000037919 */ /* 0x008ee20000008800 */
[----:B------:R-:W-:Y:S01]  /*17c0*/  MOV R2, 0x400 ;  /* 0x0000040000027802 */ /* 0x000fe20000000f00 */
[----:B------:R-:W-:Y:S03]  /*17d0*/  BSSY.RECONVERGENT B1, `(.L_x_498) ;  /* 0x000001a000017945 */ /* 0x000fe60003800200 */
[----:B---3--:R-:W-:-:S05]  /*17e0*/  LEA R32, R3, R2, 0x18 ;  /* 0x0000000203207211 */ /* 0x008fca00078ec0ff */
[----:B-1----:R-:W1:Y:S04]  /*17f0*/  LDS.64 R14, [R32+0x18] ;  /* 0x00001800200e7984 */ /* 0x002e680000000a00 */
[----:B0---4-:R-:W0:Y:S04]  /*1800*/  LDS.128 R8, [R32+0x20] ;  /* 0x0000200020087984 */ /* 0x011e280000000c00 */
[----:B------:R3:W4:Y:S04]  /*1810*/  LDS.64 R2, [R32+0x80] ;  /* 0x0000800020027984 */ /* 0x0007280000000a00 */
[----:B--2---:R3:W2:Y:S01]  /*1820*/  LDS.128 R4, [R32+0x30] ;  /* 0x0000300020047984 */ /* 0x0046a20000000c00 */
        /* <DEDUP_REMOVED lines=20> */
.L_x_499:
[----:B------:R-:W-:Y:S05]  /*1970*/  BSYNC.RECONVERGENT B1 ;  /* 0x0000000000017941 */ /* 0x000fea0003800200 */
.L_x_498:
[----:B------:R0:W1:Y:S01]  /*1980*/  LDS.128 R12, [R32+0x40] ;  /* 0x00004000200c7984 */ /* 0x0000620000000c00 */
[----:B------:R-:W-:Y:S01]  /*1990*/  DSETP.GEU.AND P0, PT, |R28|, |R10|, PT ;  /* 0x4000000a1c00722a */ /* 0x000fe20003f0e200 */
[----:B------:R-:W-:Y:S01]  /*19a0*/  BSSY.RECONVERGENT B1, `(.L_x_500) ;  /* 0x0000017000017945 */ /* 0x000fe20003800200 */
[----:B------:R-:W-:Y:S01]  /*19b0*/  IMAD.MOV.U32 R33, RZ, RZ, R4 ;  /* 0x000000ffff217224 */ /* 0x000fe200078e0004 */
[----:B------:R0:W2:Y:S01]  /*19c0*/  LDS.128 R16, [R32+0x50] ;  /* 0x0000500020107984 */ /* 0x0000a20000000c00 */
[----:B------:R-:W-:Y:S02]  /*19d0*/  IMAD.MOV.U32 R35, RZ, RZ, R5 ;  /* 0x000000ffff237224 */ /* 0x000fe400078e0005 */
[----:B------:R-:W-:Y:S01]  /*19e0*/  IMAD.MOV.U32 R8, RZ, RZ, R10 ;  /* 0x000000ffff087224 */ /* 0x000fe200078e000a */
[----:B------:R0:W3:Y:S01]  /*19f0*/  LDS.128 R20, [R32+0x60] ;  /* 0x0000600020147984 */ /* 0x0000e20000000c00 */
[----:B------:R-:W-:-:S03]  /*1a00*/  IMAD.MOV.U32 R9, RZ, RZ, R11 ;  /* 0x000000ffff097224 */ /* 0x000fc600078e000b */
[----:B------:R0:W4:Y:S03]  /*1a10*/  LDS.128 R24, [R32+0x70] ;  /* 0x0000700020187984 */ /* 0x0001260000000c00 */
        /* <DEDUP_REMOVED lines=15> */
.L_x_501:
[----:B------:R-:W-:Y:S05]  /*1b10*/  BSYNC.RECONVERGENT B1 ;  /* 0x0000000000017941 */ /* 0x000fea0003800200 */
.L_x_500:
        /* <DEDUP_REMOVED lines=21> */
.L_x_503:
[----:B------:R-:W-:Y:S05]  /*1c70*/  BSYNC.RECONVERGENT B1 ;  /* 0x0000000000017941 */ /* 0x000fea0003800200 */
.L_x_502:
[----:B------:R-:W-:Y:S01]  /*1c80*/  DSETP.GEU.AND P0, PT, |R4|, |R14|, PT ;  /* 0x4000000e0400722a */ /* 0x000fe20003f0e200 */
[----:B------:R-:W-:Y:S01]  /*1c90*/  BSSY.RECONVERGENT B1, `(.L_x_504) ;  /* 0x0000014000017945 */ /* 0x000fe20003800200 */
[----:B------:R-:W-:Y:S02]  /*1ca0*/  IMAD.MOV.U32 R6, RZ, RZ, R14 ;  /* 0x000000ffff067224 */ /* 0x000fe400078e000e */
[----:B------:R-:W-:Y:S02]  /*1cb0*/  IMAD.MOV.U32 R7, RZ, RZ, R15 ;  /* 0x000000ffff077224 */ /* 0x000fe400078e000f */
[----:B--2---:R-:W-:Y:S02]  /*1cc0*/  IMAD.MOV.U32 R9, RZ, RZ, R16 ;  /* 0x000000ffff097224 */ /* 0x004fe400078e0010 */
        /* <DEDUP_REMOVED lines=16> */
.L_x_505:
[----:B------:R-:W-:Y:S05]  /*1dd0*/  BSYNC.RECONVERGENT B1 ;  /* 0x0000000000017941 */ /* 0x000fea0003800200 */
.L_x_504:
        /* <DEDUP_REMOVED lines=21> */
.L_x_507:
[----:B------:R-:W-:Y:S05]  /*1f30*/  BSYNC.RECONVERGENT B1 ;  /* 0x0000000000017941 */ /* 0x000fea0003800200 */
.L_x_506:
[----:B------:R-:W-:Y:S01]  /*1f40*/  DSETP.GEU.AND P0, PT, |R4|, |R22|, PT ;  /* 0x400000160400722a */ /* 0x000fe20003f0e200 */
[----:B------:R-:W-:Y:S01]  /*1f50*/  BSSY.RECONVERGENT B1, `(.L_x_508) ;  /* 0x0000014000017945 */ /* 0x000fe20003800200 */
[----:B------:R-:W-:Y:S02]  /*1f60*/  IMAD.MOV.U32 R6, RZ, RZ, R22 ;  /* 0x000000ffff067224 */ /* 0x000fe400078e0016 */
[----:B------:R-:W-:Y:S02]  /*1f70*/  IMAD.MOV.U32 R7, RZ, RZ, R23 ;  /* 0x000000ffff077224 */ /* 0x000fe400078e0017 */
[----:B----4-:R-:W-:Y:S02]  /*1f80*/  IMAD.MOV.U32 R9, RZ, RZ, R24 ;  /* 0x000000ffff097224 */ /* 0x010fe400078e0018 */
        /* <DEDUP_REMOVED lines=16> */
.L_x_509:
[----:B------:R-:W-:Y:S05]  /*2090*/  BSYNC.RECONVERGENT B1 ;  /* 0x0000000000017941 */ /* 0x000fea0003800200 */
.L_x_508:
[----:B------:R-:W-:Y:S01]  /*20a0*/  DSETP.GEU.AND P0, PT, |R6|, |R26|, PT ;  /* 0x4000001a0600722a */ /* 0x000fe20003f0e200 */
[----:B------:R-:W-:Y:S02]  /*20b0*/  IMAD.MOV.U32 R12, RZ, RZ, R26 ;  /* 0x000000ffff0c7224 */ /* 0x000fe400078e001a */
[----:B------:R-:W-:Y:S02]  /*20c0*/  IMAD.MOV.U32 R13, RZ, RZ, R27 ;  /* 0x000000ffff0d7224 */ /* 0x000fe400078e001b */
        /* <DEDUP_REMOVED lines=18> */
.L_x_484:
        /* <DEDUP_REMOVED lines=8> */
[----:B------:R-:W-:Y:S01]  /*2270*/  ISETP.GT.AND P0, PT, R11, R4, PT ;  /* 0x000000040b00720c */ /* 0x000fe20003f04270 */
[----:B------:R-:W-:Y:S02]  /*2280*/  IMAD.IADD R9, R4, 0x1, R9 ;  /* 0x0000000104097824 */ /* 0x000fe400078e0209 */
[----:B------:R-:W-:-:S03]  /*2290*/  IMAD.MOV.U32 R11, RZ, RZ, R3 ;  /* 0x000000ffff0b7224 */ /* 0x000fc600078e0003 */
        /* <DEDUP_REMOVED lines=27> */
.L_x_511:
[----:B------:R-:W-:Y:S05]  /*2450*/  BSYNC.RECONVERGENT B1 ;  /* 0x0000000000017941 */ /* 0x000fea0003800200 */
.L_x_510:
[----:B------:R-:W-:Y:S01]  /*2460*/  VIADD R2, R7, 0x2 ;  /* 0x0000000207027836 */ /* 0x000fe20000000000 */
[----:B--2---:R1:W2:Y:S01]  /*2470*/  SHFL.DOWN PT, R12, R10, 0x2, R9 ;  /* 0x084000000a0c7989 */ /* 0x0042a200000e0009 */
[----:B------:R-:W-:Y:S01]  /*2480*/  BSSY.RECONVERGENT B1, `(.L_x_512) ;  /* 0x000001e000017945 */ /* 0x000fe20003800200 */
[----:B------:R-:W-:Y:S02]  /*2490*/  IMAD.MOV.U32 R8, RZ, RZ, R16 ;  /* 0x000000ffff087224 */ /* 0x000fe400078e0010 */
[----:B------:R-:W-:Y:S01]  /*24a0*/  ISETP.GT.AND P0, PT, R2, R9, PT ;  /* 0x000000090200720c */ /* 0x000fe20003f04270 */
[----:B---3--:R1:W3:Y:S01]  /*24b0*/  SHFL.DOWN PT, R13, R11, 0x2, R9 ;  /* 0x084000000b0d7989 */ /* 0x0082e200000e0009 */
[----:B------:R-:W-:Y:S02]  /*24c0*/  IMAD.MOV.U32 R14, RZ, RZ, R18 ;  /* 0x000000ffff0e7224 */ /* 0x000fe400078e0012 */
[----:B------:R-:W-:Y:S01]  /*24d0*/  IMAD.MOV.U32 R2, RZ, RZ, R10 ;  /* 0x000000ffff027224 */ /* 0x000fe200078e000a */
[----:B----4-:R1:W4:Y:S01]  /*24e0*/  SHFL.DOWN PT, R15, R16, 0x2, R9 ;  /* 0x08400000100f7989 */ /* 0x01032200000e0009 */
[----:B------:R-:W-:-:S03]  /*24f0*/  IMAD.MOV.U32 R3, RZ, RZ, R11 ;  /* 0x000000ffff037224 */ /* 0x000fc600078e000b */
[----:B0-----:R1:W0:Y:S04]  /*2500*/  SHFL.DOWN PT, R17, R18, 0x2, R9 ;  /* 0x0840000012117989 */ /* 0x00122800000e0009 */
[----:B------:R-:W-:Y:S05]  /*2510*/  @P0 BRA `(.L_x_513) ;  /* 0x0000000000500947 */ /* 0x000fea0003800000 */
[----:B--23--:R-:W-:Y:S01]  /*2520*/  DSETP.GEU.AND P0, PT, |R10|, |R12|, PT ;  /* 0x4000000c0a00722a */ /* 0x00cfe20003f0e200 */
[----:B----4-:R-:W-:Y:S02]  /*2530*/  IMAD.MOV.U32 R8, RZ, RZ, R15 ;  /* 0x000000ffff087224 */ /* 0x010fe400078e000f */
[----:B0-----:R-:W-:Y:S02]  /*2540*/  IMAD.MOV.U32 R14, RZ, RZ, R17 ;  /* 0x000000ffff0e7224 */ /* 0x001fe400078e0011 */
        /* <DEDUP_REMOVED lines=17> */
.L_x_513:
[----:B------:R-:W-:Y:S05]  /*2660*/  BSYNC.RECONVERGENT B1 ;  /* 0x0000000000017941 */ /* 0x000fea0003800200 */
.L_x_512:
[----:B------:R-:W-:Y:S01]  /*2670*/  VIADD R6, R7, 0x4 ;  /* 0x0000000407067836 */ /* 0x000fe20000000000 */
[----:B--2---:R2:W2:Y:S01]  /*2680*/  SHFL.DOWN PT, R12, R2, 0x4, R9 ;  /* 0x08800000020c7989 */ /* 0x0044a200000e0009 */
[----:B------:R-:W-:Y:S01]  /*2690*/  BSSY.RECONVERGENT B1, `(.L_x_514) ;  /* 0x000001e000017945 */ /* 0x000fe20003800200 */
[----:B-1----:R-:W-:Y:S02]  /*26a0*/  IMAD.MOV.U32 R16, RZ, RZ, R14 ;  /* 0x000000ffff107224 */ /* 0x002fe400078e000e */
        /* <DEDUP_REMOVED lines=28> */
.L_x_515:
[----:B------:R-:W-:Y:S05]  /*2870*/  BSYNC.RECONVERGENT B1 ;  /* 0x0000000000017941 */ /* 0x000fea0003800200 */
.L_x_514:
[----:B--2---:R-:W-:Y:S01]  /*2880*/  VIADD R2, R7, 0x8 ;  /* 0x0000000807027836 */ /* 0x004fe20000000000 */
[----:B------:R2:W2:Y:S01]  /*2890*/  SHFL.DOWN PT, R12, R10, 0x8, R9 ;  /* 0x090000000a0c7989 */ /* 0x0004a200000e0009 */
        /* <DEDUP_REMOVED lines=30> */
.L_x_517:
[----:B------:R-:W-:Y:S05]  /*2a80*/  BSYNC.RECONVERGENT B1 ;  /* 0x0000000000017941 */ /* 0x000fea0003800200 */
.L_x_516:
[----:B-1----:R-:W-:Y:S01]  /*2a90*/  VIADD R6, R7, 0x10 ;  /* 0x0000001007067836 */ /* 0x002fe20000000000 */
[----:B--2---:R1:W2:Y:S01]  /*2aa0*/  SHFL.DOWN PT, R10, R2, 0x10, R9 ;  /* 0x0a000000020a7989 */ /* 0x0042a200000e0009 */
[----:B------:R-:W-:Y:S01]  /*2ab0*/  BSSY.RECONVERGENT B1, `(.L_x_518) ;  /* 0x000001e000017945 */ /* 0x000fe20003800200 */
[----:B0-----:R-:W-:Y:S01]  /*2ac0*/  IMAD.MOV.U32 R17, RZ, RZ, R8 ;  /* 0x000000ffff117224 */ /* 0x001fe200078e0008 */
[----:B------:R-:W-:Y:S01]  /*2ad0*/  MOV R19, R14 ;  /* 0x0000000e00137202 */ /* 0x000fe20000000f00 */
[----:B------:R1:W0:Y:S01]  /*2ae0*/  SHFL.DOWN PT, R11, R3, 0x10, R9 ;  /* 0x0a000000030b7989 */ /* 0x00022200000e0009 */
[----:B------:R-:W-:Y:S01]  /*2af0*/  ISETP.GT.AND P0, PT, R6, R9, PT ;  /* 0x000000090600720c */ /* 0x000fe20003f04270 */
[----:B------:R-:W-:Y:S02]  /*2b00*/  IMAD.MOV.U32 R12, RZ, RZ, R2 ;  /* 0x000000ffff0c7224 */ /* 0x000fe400078e0002 */
[----:B----4-:R1:W4:Y:S01]  /*2b10*/  SHFL.DOWN PT, R15, R8, 0x10, R9 ;  /* 0x0a000000080f7989 */ /* 0x01032200000e0009 */
[----:B---3--:R-:W-:-:S03]  /*2b20*/  IMAD.MOV.U32 R13, RZ, RZ, R3 ;  /* 0x000000ffff0d7224 */ /* 0x008fc600078e0003 */
[----:B------:R1:W3:Y:S06]  /*2b30*/  SHFL.DOWN PT, R21, R14, 0x10, R9 ;  /* 0x0a0000000e157989 */ /* 0x0002ec00000e0009 */
[----:B------:R-:W-:Y:S05]  /*2b40*/  @P0 BRA `(.L_x_519) ;  /* 0x0000000000500947 */ /* 0x000fea0003800000 */
[----:B0-2---:R-:W-:Y:S01]  /*2b50*/  DSETP.GEU.AND P0, PT, |R2|, |R10|, PT ;  /* 0x4000000a0200722a */ /* 0x005fe20003f0e200 */
        /* <DEDUP_REMOVED lines=19> */
.L_x_519:
[----:B------:R-:W-:Y:S05]  /*2c90*/  BSYNC.RECONVERGENT B1 ;  /* 0x0000000000017941 */ /* 0x000fea0003800200 */
.L_x_518:
[----:B------:R-:W-:Y:S01]  /*2ca0*/  ISETP.NE.AND P0, PT, R7, RZ, PT ;  /* 0x000000ff0700720c */ /* 0x000fe20003f05270 */
[----:B------:R-:W-:-:S12]  /*2cb0*/  BSSY.RECONVERGENT B1, `(.L_x_520) ;  /* 0x000000b000017945 */ /* 0x000fd80003800200 */
[----:B------:R-:W-:Y:S05]  /*2cc0*/  @P0 BRA `(.L_x_521) ;  /* 0x0000000000240947 */ /* 0x000fea0003800000 */
[----:B------:R-:W5:Y:S01]  /*2cd0*/  S2R R6, SR_CgaCtaId ;  /* 0x0000000000067919 */ /* 0x000f620000008800 */
[----:B-1----:R-:W-:Y:S01]  /*2ce0*/  MOV R3, 0x400 ;  /* 0x0000040000037802 */ /* 0x002fe20000000f00 */
[----:B------:R-:W-:Y:S01]  /*2cf0*/  IMAD.MOV.U32 R18, RZ, RZ, R17 ;  /* 0x000000ffff127224 */ /* 0x000fe200078e0011 */
[----:B------:R-:W-:-:S04]  /*2d00*/  SHF.R.U32.HI R2, RZ, 0x1, R5 ;  /* 0x00000001ff027819 */ /* 0x000fc80000011605 */
[----:B------:R-:W-:Y:S02]  /*2d10*/  LOP3.LUT R2, R2, 0x1f0, RZ, 0xc0, !PT ;  /* 0x000001f002027812 */ /* 0x000fe400078ec0ff */
[----:B-----5:R-:W-:-:S05]  /*2d20*/  LEA R3, R6, R3, 0x18 ;  /* 0x0000000306037211 */ /* 0x020fca00078ec0ff */
[----:B------:R-:W-:-:S05]  /*2d30*/  IMAD.IADD R3, R2, 0x1, R3 ;  /* 0x0000000102037824 */ /* 0x000fca00078e0203 */
[----:B------:R1:W-:Y:S04]  /*2d40*/  STS.64 [R3+0x10], R18 ;  /* 0x0000101203007388 */ /* 0x0003e80000000a00 */
[----:B------:R1:W-:Y:S02]  /*2d50*/  STS.64 [R3+0x8], R12 ;  /* 0x0000080c03007388 */ /* 0x0003e40000000a00 */
.L_x_521:
[----:B------:R-:W-:Y:S05]  /*2d60*/  BSYNC.RECONVERGENT B1 ;  /* 0x0000000000017941 */ /* 0x000fea0003800200 */
.L_x_520:
[----:B------:R-:W-:Y:S01]  /*2d70*/  BAR.SYNC.DEFER_BLOCKING 0x0 ;  /* 0x0000000000007b1d */ /* 0x000fe20000010000 */
[----:B------:R-:W-:-:S13]  /*2d80*/  ISETP.NE.AND P1, PT, R5, RZ, PT ;  /* 0x000000ff0500720c */ /* 0x000fda0003f25270 */
[----:B------:R-:W-:Y:S05]  /*2d90*/  @P1 BRA `(.L_x_497) ;  /* 0x0000003800581947 */ /* 0x000fea0003800000 */
[----:B------:R-:W-:Y:S01]  /*2da0*/  ISETP.GE.AND P0, PT, R4, 0x21, PT ;  /* 0x000000210400780c */ /* 0x000fe20003f06270 */
[----:B0-----:R-:W-:Y:S02]  /*2db0*/  IMAD.MOV.U32 R11, RZ, RZ, R17 ;  /* 0x000000ffff0b7224 */ /* 0x001fe400078e0011 */
[----:B-1----:R-:W-:Y:S02]  /*2dc0*/  IMAD.MOV.U32 R14, RZ, RZ, R19 ;  /* 0x000000ffff0e7224 */ /* 0x002fe400078e0013 */
        /* <DEDUP_REMOVED lines=29> */
.L_x_523:
[----:B------:R-:W-:Y:S05]  /*2fa0*/  BSYNC.RECONVERGENT B1 ;  /* 0x0000000000017941 */ /* 0x000fea0003800200 */
.L_x_522:
[----:B------:R-:W-:Y:S01]  /*2fb0*/  ISETP.GE.AND P0, PT, R4, 0x41, PT ;  /* 0x000000410400780c */ /* 0x000fe20003f06270 */
[----:B------:R-:W-:Y:S02]  /*2fc0*/  IMAD.MOV.U32 R5, RZ, RZ, R11 ;  /* 0x000000ffff057224 */ /* 0x000fe400078e000b */
[----:B--2---:R-:W-:Y:S02]  /*2fd0*/  IMAD.MOV.U32 R10, RZ, RZ, R14 ;  /* 0x000000ffff0a7224 */ /* 0x004fe400078e000e */
        /* <DEDUP_REMOVED lines=29> */
.L_x_525:
[----:B------:R-:W-:Y:S05]  /*31b0*/  BSYNC.RECONVERGENT B1 ;  /* 0x0000000000017941 */ /* 0x000fea0003800200 */
.L_x_524:
        /* <DEDUP_REMOVED lines=32> */
.L_x_527:
[----:B------:R-:W-:Y:S05]  /*33c0*/  BSYNC.RECONVERGENT B1 ;  /* 0x0000000000017941 */ /* 0x000fea0003800200 */
.L_x_526:
        /* <DEDUP_REMOVED lines=32> */
.L_x_529:
[----:B------:R-:W-:Y:S05]  /*35d0*/  BSYNC.RECONVERGENT B1 ;  /* 0x0000000000017941 */ /* 0x000fea0003800200 */
.L_x_528:
        /* <DEDUP_REMOVED lines=32> */
.L_x_531:
[----:B------:R-:W-:Y:S05]  /*37e0*/  BSYNC.RECONVERGENT B1 ;  /* 0x0000000000017941 */ /* 0x000fea0003800200 */
.L_x_530:
        /* <DEDUP_REMOVED lines=32> */
.L_x_533:
[----:B------:R-:W-:Y:S05]  /*39f0*/  BSYNC.RECONVERGENT B1 ;  /* 0x0000000000017941 */ /* 0x000fea0003800200 */
.L_x_532:
        /* <DEDUP_REMOVED lines=32> */
.L_x_465:
[----:B------:R-:W0:Y:S01]  /*3c00*/  S2R R4, SR_TID.X ;  /* 0x0000000000047919 */ /* 0x000e220000002100 */
[----:B------:R-:W1:Y:S01]  /*3c10*/  LDCU.128 UR12, c[0x0][0x380] ;  /* 0x00007000ff0c77ac */ /* 0x000e620008000c00 */
[----:B------:R-:W-:Y:S02]  /*3c20*/  SHF.R.S32.HI R5, RZ, 0x1f, R10 ;  /* 0x0000001fff057819 */ /* 0x000fe4000001140a */
[----:B0-----:R-:W-:-:S04]  /*3c30*/  IADD3 R2, P0, PT, R10, R4, RZ ;  /* 0x000000040a027210 */ /* 0x001fc80007f1e0ff */
[----:B-1----:R-:W-:Y:S01]  /*3c40*/  LEA R8, P1, R2, UR12, 0x3 ;  /* 0x0000000c02087c11 */ /* 0x002fe2000f8218ff */
[----:B------:R-:W-:-:S05]  /*3c50*/  IMAD.X R3, RZ, RZ, R5, P0 ;  /* 0x000000ffff037224 */ /* 0x000fca00000e0605 */
[----:B------:R-:W-:-:S05]  /*3c60*/  LEA.HI.X R9, R2, UR13, R3, 0x3, P1 ;  /* 0x0000000d02097c11 */ /* 0x000fca00088f1c03 */
[----:B------:R-:W2:Y:S04]  /*3c70*/  LDG.E.64 R12, desc[UR10][R8.64] ;  /* 0x0000000a080c7981 */ /* 0x000ea8000c1e1b00 */
[----:B------:R-:W2:Y:S04]  /*3c80*/  LDG.E.64 R14, desc[UR10][R8.64+0x800] ;  /* 0x0008000a080e7981 */ /* 0x000ea8000c1e1b00 */
[----:B------:R-:W3:Y:S04]  /*3c90*/  LDG.E.64 R16, desc[UR10][R8.64+0x1000] ;  /* 0x0010000a08107981 */ /* 0x000ee8000c1e1b00 */
[----:B------:R-:W4:Y:S04]  /*3ca0*/  LDG.E.64 R18, desc[UR10][R8.64+0x1800] ;  /* 0x0018000a08127981 */ /* 0x000f28000c1e1b00 */
[----:B------:R0:W5:Y:S01]  /*3cb0*/  LDG.E.64 R2, desc[UR10][R8.64+0x2000] ;  /* 0x0020000a08027981 */ /* 0x000162000c1e1b00 */
[----:B------:R-:W-:Y:S01]  /*3cc0*/  BSSY.RECONVERGENT B1, `(.L_x_534) ;  /* 0x000001f000017945 */ /* 0x000fe20003800200 */
[C---:B0-----:R-:W-:Y:S01]  /*3cd0*/  LOP3.LUT R8, R4.reuse, 0x400, RZ, 0xfc, !PT ;  /* 0x0000040004087812 */ /* 0x041fe200078efcff */
[----:B------:R-:W-:Y:S01]  /*3ce0*/  VIADD R9, R4, 0x200 ;  /* 0x0000020004097836 */ /* 0x000fe20000000000 */
[----:B--2---:R-:W-:-:S06]  /*3cf0*/  DSETP.GEU.AND P0, PT, |R12|, |R14|, PT ;  /* 0x4000000e0c00722a */ /* 0x004fcc0003f0e200 */
[----:B------:R-:W-:Y:S02]  /*3d00*/  FSEL R12, R12, R14, P0 ;  /* 0x0000000e0c0c7208 */ /* 0x000fe40000000000 */
[----:B------:R-:W-:Y:S02]  /*3d10*/  FSEL R13, R13, R15, P0 ;  /* 0x0000000f0d0d7208 */ /* 0x000fe40000000000 */
[----:B------:R-:W-:-:S04]  /*3d20*/  IADD3 R14, P1, PT, R10, UR14, RZ ;  /* 0x0000000e0a0e7c10 */ /* 0x000fc8000ff3e0ff */
[----:B---3--:R-:W-:Y:S01]  /*3d30*/  DSETP.GEU.AND P2, PT, |R12|, |R16|, PT ;  /* 0x400000100c00722a */ /* 0x008fe20003f4e200 */
[----:B------:R-:W-:-:S05]  /*3d40*/  IADD3 R6, P5, PT, R8, R14, RZ ;  /* 0x0000000e08067210 */ /* 0x000fca0007fbe0ff */
[----:B------:R-:W-:Y:S02]  /*3d50*/  FSEL R12, R12, R16, P2 ;  /* 0x000000100c0c7208 */ /* 0x000fe40001000000 */
[----:B------:R-:W-:-:S06]  /*3d60*/  FSEL R13, R13, R17, P2 ;  /* 0x000000110d0d7208 */ /* 0x000fcc0001000000 */
[----:B----4-:R-:W-:-:S06]  /*3d70*/  DSETP.GEU.AND P3, PT, |R12|, |R18|, PT ;  /* 0x400000120c00722a */ /* 0x010fcc0003f6e200 */
[----:B------:R-:W-:Y:S02]  /*3d80*/  FSEL R10, R12, R18, P3 ;  /* 0x000000120c0a7208 */ /* 0x000fe40001800000 */
[----:B------:R-:W-:Y:S02]  /*3d90*/  FSEL R11, R13, R19, P3 ;  /* 0x000000130d0b7208 */ /* 0x000fe40001800000 */
[----:B------:R-:W-:Y:S01]  /*3da0*/  IADD3.X R12, PT, PT, R5, UR15, RZ, P1, !PT ;  /* 0x0000000f050c7c10 */ /* 0x000fe20008ffe4ff */
[C---:B------:R-:W-:Y:S01]  /*3db0*/  VIADD R5, R4.reuse, 0x100 ;  /* 0x0000010004057836 */ /* 0x040fe20000000000 */
[----:B------:R-:W-:Y:S02]  /*3dc0*/  ISETP.LE.AND P1, PT, R7, UR6, PT ;  /* 0x0000000607007c0c */ /* 0x000fe4000bf23270 */
[----:B-----5:R-:W-:Y:S02]  /*3dd0*/  DSETP.GEU.AND P4, PT, |R10|, |R2|, PT ;  /* 0x400000020a00722a */ /* 0x020fe40003f8e200 */
[----:B------:R-:W-:Y:S01]  /*3de0*/  @P2 SEL R9, R4, R5, P0 ;  /* 0x0000000504092207 */ /* 0x000fe20000000000 */
[----:B------:R-:W-:-:S02]  /*3df0*/  IMAD.X R5, RZ, RZ, R12, P5 ;  /* 0x000000ffff057224 */ /* 0x000fc400028e060c */
[----:B------:R-:W-:-:S09]  /*3e00*/  @!P3 VIADD R9, R4, 0x300 ;  /* 0x000003000409b836 */ /* 0x000fd20000000000 */
        /* <DEDUP_REMOVED lines=10> */
.L_x_535:
[----:B------:R-:W-:Y:S05]  /*3eb0*/  BSYNC.RECONVERGENT B1 ;  /* 0x0000000000017941 */ /* 0x000fea0003800200 */
.L_x_534:
        /* <DEDUP_REMOVED lines=12> */
[----:B------:R-:W-:-:S05]  /*3f80*/  IMAD.MOV.U32 R11, RZ, RZ, 0x500 ;  /* 0x00000500ff0b7424 */ /* 0x000fca00078e00ff */
[----:B------:R-:W2:Y:S01]  /*3f90*/  ATOMG.E.ADD.STRONG.GPU PT, R10, desc[UR10][R8.64], R11 ;  /* 0x8000000b080a79a8 */ /* 0x000ea200081ef10a */
[----:B------:R-:W0:Y:S01]  /*3fa0*/  S2UR UR5, SR_CgaCtaId ;  /* 0x00000000000579c3 */ /* 0x000e220000008800 */
[----:B------:R-:W-:Y:S02]  /*3fb0*/  UMOV UR4, 0x400 ;  /* 0x0000040000047882 */ /* 0x000fe40000000000 */
[----:B0-----:R-:W-:Y:S01]  /*3fc0*/  ULEA UR4, UR5, UR4, 0x18 ;  /* 0x0000000405047291 */ /* 0x001fe2000f8ec0ff */
[----:B--2---:R-:W-:-:S08]  /*3fd0*/  VIADD R10, R10, UR6 ;  /* 0x000000060a0a7c36 */ /* 0x004fd00008000000 */
[----:B------:R0:W-:Y:S03]  /*3fe0*/  STS [UR4+0x98], R10 ;  /* 0x0000980aff007988 */ /* 0x0001e60008000804 */
.L_x_538:
[----:B------:R-:W-:Y:S05]  /*3ff0*/  BSYNC.RECONVERGENT B1 ;  /* 0x0000000000017941 */ /* 0x000fea0003800200 */
.L_x_537:
[----:B------:R-:W1:Y:S08]  /*4000*/  S2UR UR5, SR_CgaCtaId ;  /* 0x00000000000579c3 */ /* 0x000e700000008800 */
[----:B------:R-:W-:Y:S06]  /*4010*/  BAR.SYNC.DEFER_BLOCKING 0x0 ;  /* 0x0000000000007b1d */ /* 0x000fec0000010000 */
[----:B------:R-:W-:-:S02]  /*4020*/  UMOV UR4, 0x400 ;  /* 0x0000040000047882 */ /* 0x000fc40000000000 */
[----:B-1----:R-:W-:-:S06]  /*4030*/  ULEA UR4, UR5, UR4, 0x18 ;  /* 0x0000000405047291 */ /* 0x002fcc000f8ec0ff */
[----:B------:R-:W-:-:S05]  /*4040*/  IMAD.U32 R14, RZ, RZ, UR4 ;  /* 0x00000004ff0e7e24 */ /* 0x000fca000f8e00ff */
[----:B------:R-:W0:Y:S02]  /*4050*/  LDS R12, [R14+0x98] ;  /* 0x000098000e0c7984 */ /* 0x000e240000000800 */
[----:B0-----:R-:W-:-:S05]  /*4060*/  VIADD R10, R12, 0x500 ;  /* 0x000005000c0a7836 */ /* 0x001fca0000000000 */
[----:B------:R-:W-:-:S13]  /*4070*/  ISETP.GT.AND P0, PT, R10, R7, PT ;  /* 0x000000070a00720c */ /* 0x000fda0003f04270 */
[----:B------:R-:W-:Y:S05]  /*4080*/  @P0 BRA `(.L_x_539) ;  /* 0x0000000400900947 */ /* 0x000fea0003800000 */
[----:B------:R-:W-:Y:S01]  /*4090*/  BSSY.RECONVERGENT B1, `(.L_x_539) ;  /* 0x0000063000017945 */ /* 0x000fe20003800200 */
[----:B------:R-:W-:Y:S01]  /*40a0*/  IMAD.MOV.U32 R20, RZ, RZ, R2 ;  /* 0x000000ffff147224 */ /* 0x000fe200078e0002 */
[----:B------:R-:W0:Y:S01]  /*40b0*/  LDCU UR7, c[0x0][0x398] ;  /* 0x00007300ff0777ac */ /* 0x000e220008000800 */
[----:B------:R-:W-:Y:S02]  /*40c0*/  IMAD.MOV.U32 R21, RZ, RZ, R3 ;  /* 0x000000ffff157224 */ /* 0x000fe400078e0003 */
[----:B------:R-:W-:Y:S01]  /*40d0*/  IMAD.MOV.U32 R27, RZ, RZ, R6 ;  /* 0x000000ffff1b7224 */ /* 0x000fe200078e0006 */
[----:B------:R-:W1:Y:S01]  /*40e0*/  LDCU.128 UR12, c[0x0][0x380] ;  /* 0x00007000ff0c77ac */ /* 0x000e620008000c00 */
[----:B------:R-:W-:-:S07]  /*40f0*/  IMAD.MOV.U32 R22, RZ, RZ, R5 ;  /* 0x000000ffff167224 */ /* 0x000fce00078e0005 */
.L_x_542:
[----:B------:R-:W-:-:S04]  /*4100*/  IADD3 R28, P0, PT, R4, R12, RZ ;  /* 0x0000000c041c7210 */ /* 0x000fc80007f1e0ff */
[----:B------:R-:W-:Y:S02]  /*4110*/  LEA.HI.X.SX32 R25, R12, RZ, 0x1, P0 ;  /* 0x000000ff0c197211 */ /* 0x000fe400000f0eff */
[----:B-1----:R-:W-:-:S04]  /*4120*/  LEA R6, P0, R28, UR12, 0x3 ;  /* 0x0000000c1c067c11 */ /* 0x002fc8000f8018ff */
[----:B------:R-:W-:-:S05]  /*4130*/  LEA.HI.X R7, R28, UR13, R25, 0x3, P0 ;  /* 0x0000000d1c077c11 */ /* 0x000fca00080f1c19 */
[----:B------:R-:W2:Y:S04]  /*4140*/  LDG.E.64 R18, desc[UR10][R6.64] ;  /* 0x0000000a06127981 */ /* 0x000ea8000c1e1b00 */
[----:B------:R-:W3:Y:S04]  /*4150*/  LDG.E.64 R16, desc[UR10][R6.64+0x800] ;  /* 0x0008000a06107981 */ /* 0x000ee8000c1e1b00 */
[----:B------:R-:W4:Y:S04]  /*4160*/  LDG.E.64 R12, desc[UR10][R6.64+0x1000] ;  /* 0x0010000a060c7981 */ /* 0x000f28000c1e1b00 */
[----:B------:R-:W4:Y:S01]  /*4170*/  LDG.E.64 R10, desc[UR10][R6.64+0x1800] ;  /* 0x0018000a060a7981 */ /* 0x000f22000c1e1b00 */
[----:B------:R-:W-:-:S03]  /*4180*/  IADD3 R28, P0, PT, R28, UR14, RZ ;  /* 0x0000000e1c1c7c10 */ /* 0x000fc6000ff1e0ff */
[----:B------:R1:W5:Y:S01]  /*4190*/  LDG.E.64 R2, desc[UR10][R6.64+0x2000] ;  /* 0x0020000a06027981 */ /* 0x000362000c1e1b00 */
[----:B------:R-:W-:Y:S01]  /*41a0*/  IADD3.X R25, PT, PT, R25, UR15, RZ, P0, !PT ;  /* 0x0000000f19197c10 */ /* 0x000fe200087fe4ff */
[----:B------:R-:W-:Y:S01]  /*41b0*/  BSSY.RECONVERGENT B2, `(.L_x_540) ;  /* 0x0000038000027945 */ /* 0x000fe20003800200 */
[----:B------:R-:W-:Y:S01]  /*41c0*/  BAR.SYNC.DEFER_BLOCKING 0x0 ;  /* 0x0000000000007b1d */ /* 0x000fe20000010000 */
[C---:B------:R-:W-:Y:S02]  /*41d0*/  IADD3 R24, P4, PT, R28.reuse, 0x200, RZ ;  /* 0x000002001c187810 */ /* 0x040fe40007f9e0ff */
[C---:B------:R-:W-:Y:S02]  /*41e0*/  IADD3 R15, P5, PT, R28.reuse, 0x300, RZ ;  /* 0x000003001c0f7810 */ /* 0x040fe40007fbe0ff */
[C---:B------:R-:W-:Y:S02]  /*41f0*/  IADD3 R23, P3, PT, R28.reuse, 0x100, RZ ;  /* 0x000001001c177810 */ /* 0x040fe40007f7e0ff */
[----:B-1----:R-:W-:-:S02]  /*4200*/  IADD3 R6, P6, PT, R28, 0x400, RZ ;  /* 0x000004001c067810 */ /* 0x002fc40007fde0ff */
[----:B------:R-:W-:Y:S01]  /*4210*/  IADD3.X R26, PT, PT, RZ, R25, RZ, P3, !PT ;  /* 0x00000019ff1a7210 */ /* 0x000fe20001ffe4ff */
[----:B--2---:R-:W-:-:S14]  /*4220*/  DSETP.GEU.AND P2, PT, |R20|, |R18|, PT ;  /* 0x400000121400722a */ /* 0x004fdc0003f4e200 */
[----:B------:R-:W-:-:S04]  /*4230*/  @P2 ISETP.GE.U32.AND P0, PT, R27, R28, PT ;  /* 0x0000001c1b00220c */ /* 0x000fc80003f06070 */
[----:B------:R-:W-:-:S13]  /*4240*/  @P2 ISETP.GE.AND.EX P0, PT, R22, R25, PT, P0 ;  /* 0x000000191600220c */ /* 0x000fda0003f06300 */
[----:B------:R-:W-:-:S06]  /*4250*/  @P2 DSETP.LT.OR P0, PT, |R18|, |R20|, !P0 ;  /* 0x400000141200222a */ /* 0x000fcc0004701600 */
[----:B------:R-:W-:Y:S02]  /*4260*/  @P2 FSEL R5, R20, R18, P0 ;  /* 0x0000001214052208 */ /* 0x000fe40000000000 */
[----:B------:R-:W-:Y:S01]  /*4270*/  @P2 FSEL R20, R21, R19, P0 ;  /* 0x0000001315142208 */ /* 0x000fe20000000000 */
[----:B------:R-:W-:Y:S01]  /*4280*/  IMAD.X R21, RZ, RZ, R25, P4 ;  /* 0x000000ffff157224 */ /* 0x000fe200020e0619 */
[----:B------:R-:W-:Y:S01]  /*4290*/  @P2 SEL R28, R27, R28, P0 ;  /* 0x0000001c1b1c2207 */ /* 0x000fe20000000000 */
[----:B------:R-:W-:Y:S02]  /*42a0*/  @P2 IMAD.MOV.U32 R18, RZ, RZ, R5 ;  /* 0x000000ffff122224 */ /* 0x000fe400078e0005 */
[----:B------:R-:W-:Y:S02]  /*42b0*/  @P2 IMAD.MOV.U32 R19, RZ, RZ, R20 ;  /* 0x000000ffff132224 */ /* 0x000fe400078e0014 */
[--C-:B------:R-:W-:Y:S02]  /*42c0*/  IMAD.X R20, RZ, RZ, R25.reuse, P5 ;  /* 0x000000ffff147224 */ /* 0x100fe400028e0619 */
[----:B------:R-:W-:Y:S01]  /*42d0*/  IMAD.X R5, RZ, RZ, R25, P6 ;  /* 0x000000ffff057224 */ /* 0x000fe200030e0619 */
[----:B------:R-:W-:Y:S01]  /*42e0*/  @P2 SEL R25, R22, R25, P0 ;  /* 0x0000001916192207 */ /* 0x000fe20000000000 */
        /* <DEDUP_REMOVED lines=20> */
[----:B------:R-:W-:-:S05]  /*4430*/  ISETP.NE.AND P2, PT, R4, RZ, PT ;  /* 0x000000ff0400720c */ /* 0x000fca0003f45270 */
[----:B------:R-:W-:-:S14]  /*4440*/  DSETP.GEU.AND P1, PT, |R12|, |R10|, PT ;  /* 0x4000000a0c00722a */ /* 0x000fdc0003f2e200 */
[----:B------:R-:W-:-:S04]  /*4450*/  @P1 ISETP.GE.U32.AND P0, PT, R24, R15, PT ;  /* 0x0000000f1800120c */ /* 0x000fc80003f06070 */
[----:B------:R-:W-:-:S13]  /*4460*/  @P1 ISETP.GE.AND.EX P0, PT, R21, R20, PT, P0 ;  /* 0x000000141500120c */ /* 0x000fda0003f06300 */
[----:B------:R-:W-:-:S06]  /*4470*/  @P1 DSETP.LT.OR P0, PT, |R10|, |R12|, !P0 ;  /* 0x4000000c0a00122a */ /* 0x000fcc0004701600 */
[----:B------:R-:W-:Y:S02]  /*4480*/  @P1 FSEL R16, R12, R10, P0 ;  /* 0x0000000a0c101208 */ /* 0x000fe40000000000 */
[----:B------:R-:W-:Y:S01]  /*4490*/  @P1 FSEL R13, R13, R11, P0 ;  /* 0x0000000b0d0d1208 */ /* 0x000fe20000000000 */
[----:B------:R-:W-:Y:S06]  /*44a0*/  @P2 BRA `(.L_x_541) ;  /* 0x0000000000202947 */ /* 0x000fec0003800000 */
[----:B------:R-:W-:-:S05]  /*44b0*/  IMAD.MOV.U32 R17, RZ, RZ, 0x500 ;  /* 0x00000500ff117424 */ /* 0x000fca00078e00ff */
[----:B------:R-:W2:Y:S01]  /*44c0*/  ATOMG.E.ADD.STRONG.GPU PT, R7, desc[UR10][R8.64], R17 ;  /* 0x80000011080779a8 */ /* 0x000ea200081ef10a */
[----:B------:R-:W1:Y:S01]  /*44d0*/  S2UR UR5, SR_CgaCtaId ;  /* 0x00000000000579c3 */ /* 0x000e620000008800 */
[----:B------:R-:W-:Y:S02]  /*44e0*/  UMOV UR4, 0x400 ;  /* 0x0000040000047882 */ /* 0x000fe40000000000 */
[----:B-1----:R-:W-:-:S06]  /*44f0*/  ULEA UR4, UR5, UR4, 0x18 ;  /* 0x0000000405047291 */ /* 0x002fcc000f8ec0ff */
[----:B------:R-:W-:Y:S02]  /*4500*/  IMAD.U32 R14, RZ, RZ, UR4 ;  /* 0x00000004ff0e7e24 */ /* 0x000fe4000f8e00ff */
[----:B--2---:R-:W-:-:S05]  /*4510*/  VIADD R7, R7, UR6 ;  /* 0x0000000607077c36 */ /* 0x004fca0008000000 */
[----:B------:R1:W-:Y:S02]  /*4520*/  STS [R14+0x98], R7 ;  /* 0x000098070e007388 */ /* 0x0003e40000000800 */
.L_x_541:
[----:B0-----:R-:W-:Y:S05]  /*4530*/  BSYNC.RECONVERGENT B2 ;  /* 0x0000000000027941 */ /* 0x001fea0003800200 */
.L_x_540:
[----:B------:R-:W-:Y:S01]  /*4540*/  BAR.SYNC.DEFER_BLOCKING 0x0 ;  /* 0x0000000000007b1d */ /* 0x000fe20000010000 */
[----:B------:R-:W-:Y:S01]  /*4550*/  @P1 IMAD.MOV.U32 R10, RZ, RZ, R16 ;  /* 0x000000ffff0a1224 */ /* 0x000fe200078e0010 */
[----:B------:R-:W-:Y:S01]  /*4560*/  @P1 SEL R15, R24, R15, P0 ;  /* 0x0000000f180f1207 */ /* 0x000fe20000000000 */
[----:B------:R-:W-:Y:S01]  /*4570*/  @P1 IMAD.MOV.U32 R11, RZ, RZ, R13 ;  /* 0x000000ffff0b1224 */ /* 0x000fe200078e000d */
[----:B------:R-:W-:Y:S01]  /*4580*/  @P1 SEL R20, R21, R20, P0 ;  /* 0x0000001415141207 */ /* 0x000fe20000000000 */
[----:B-1----:R-:W-:-:S04]  /*4590*/  IMAD.U32 R7, RZ, RZ, UR7 ;  /* 0x00000007ff077e24 */ /* 0x002fc8000f8e00ff */
[----:B-----5:R-:W-:-:S14]  /*45a0*/  DSETP.GEU.AND P2, PT, |R10|, |R2|, PT ;  /* 0x400000020a00722a */ /* 0x020fdc0003f4e200 */
[----:B------:R-:W-:Y:S01]  /*45b0*/  @P2 ISETP.GE.U32.AND P0, PT, R15, R6, PT ;  /* 0x000000060f00220c */ /* 0x000fe20003f06070 */
[----:B------:R-:W0:Y:S03]  /*45c0*/  LDS R12, [R14+0x98] ;  /* 0x000098000e0c7984 */ /* 0x000e260000000800 */
        /* <DEDUP_REMOVED lines=9> */
[----:B------:R-:W-:-:S02]  /*4660*/  IMAD.MOV.U32 R22, RZ, RZ, R5 ;  /* 0x000000ffff167224 */ /* 0x000fc400078e0005 */
[----:B------:R-:W-:Y:S02]  /*4670*/  IMAD.MOV.U32 R20, RZ, RZ, R2 ;  /* 0x000000ffff147224 */ /* 0x000fe400078e0002 */
[----:B------:R-:W-:Y:S02]  /*4680*/  IMAD.MOV.U32 R21, RZ, RZ, R3 ;  /* 0x000000ffff157224 */ /* 0x000fe400078e0003 */
[----:B0-----:R-:W-:-:S05]  /*4690*/  VIADD R10, R12, 0x500 ;  /* 0x000005000c0a7836 */ /* 0x001fca0000000000 */
[----:B------:R-:W-:-:S13]  /*46a0*/  ISETP.GT.AND P0, PT, R10, R7, PT ;  /* 0x000000070a00720c */ /* 0x000fda0003f04270 */
[----:B------:R-:W-:Y:S05]  /*46b0*/  @!P0 BRA `(.L_x_542) ;  /* 0xfffffff800908947 */ /* 0x000fea000383ffff */
[----:B------:R-:W-:Y:S05]  /*46c0*/  BSYNC.RECONVERGENT B1 ;  /* 0x0000000000017941 */ /* 0x000fea0003800200 */
.L_x_539:
[----:B------:R-:W-:Y:S01]  /*46d0*/  ISETP.GE.AND P0, PT, R12, R7, PT ;  /* 0x000000070c00720c */ /* 0x000fe20003f06270 */
[----:B------:R-:W0:Y:S01]  /*46e0*/  LDCU.64 UR6, c[0x0][0x388] ;  /* 0x00007100ff0677ac */ /* 0x000e220008000a00 */
[----:B------:R-:W-:Y:S01]  /*46f0*/  BSSY.RECONVERGENT B1, `(.L_x_536) ;  /* 0x00000ac000017945 */ /* 0x000fe20003800200 */
[----:B------:R-:W1:Y:S10]  /*4700*/  LDCU.64 UR4, c[0x0][0x388] ;  /* 0x00007100ff0477ac */ /* 0x000e740008000a00 */
[----:B------:R-:W-:Y:S05]  /*4710*/  @P0 BRA `(.L_x_543) ;  /* 0x0000000800a40947 */ /* 0x000fea0003800000 */
[----:B------:R-:W-:-:S05]  /*4720*/  IMAD.IADD R9, R7, 0x1, -R12 ;  /* 0x0000000107097824 */ /* 0x000fca00078e0a0c */
[----:B------:R-:W-:-:S13]  /*4730*/  ISETP.GE.AND P0, PT, R4, R9, PT ;  /* 0x000000090400720c */ /* 0x000fda0003f06270 */
[----:B------:R-:W-:Y:S05]  /*4740*/  @P0 BRA `(.L_x_543) ;  /* 0x0000000800980947 */ /* 0x000fea0003800000 */
[----:B------:R-:W-:Y:S01]  /*4750*/  LOP3.LUT R8, RZ, R4, RZ, 0x33, !PT ;  /* 0x00000004ff087212 */ /* 0x000fe200078e33ff */
[----:B------:R-:W-:Y:S03]  /*4760*/  BSSY.RECONVERGENT B2, `(.L_x_544) ;  /* 0x000002f000027945 */ /* 0x000fe60003800200 */
[----:B------:R-:W-:Y:S01]  /*4770*/  IADD3 R18, PT, PT, -R12, R7, R8 ;  /* 0x000000070c127210 */ /* 0x000fe20007ffe108 */
[----:B------:R-:W-:-:S03]  /*4780*/  IMAD.MOV.U32 R8, RZ, RZ, R4 ;  /* 0x000000ffff087224 */ /* 0x000fc600078e0004 */
[----:B------:R-:W-:-:S04]  /*4790*/  LOP3.LUT R7, R18, 0x300, RZ, 0xc0, !PT ;  /* 0x0000030012077812 */ /* 0x000fc800078ec0ff */
[----:B------:R-:W-:-:S13]  /*47a0*/  ISETP.NE.AND P0, PT, R7, 0x300, PT ;  /* 0x000003000700780c */ /* 0x000fda0003f05270 */
[----:B------:R-:W-:Y:S05]  /*47b0*/  @!P0 BRA `(.L_x_545) ;  /* 0x0000000000a48947 */ /* 0x000fea0003800000 */
[----:B------:R-:W2:Y:S01]  /*47c0*/  LDC.64 R10, c[0x0][0x380] ;  /* 0x0000e000ff0a7b82 */ /* 0x000ea20000000a00 */
[----:B------:R-:W-:Y:S01]  /*47d0*/  LEA.HI R7, R18, 0x1, RZ, 0x18 ;  /* 0x0000000112077811 */ /* 0x000fe200078fc0ff */
[----:B------:R-:W-:Y:S02]  /*47e0*/  IMAD.IADD R13, R4, 0x1, R12 ;  /* 0x00000001040d7824 */ /* 0x000fe400078e020c */
[----:B------:R-:W-:Y:S01]  /*47f0*/  IMAD.MOV.U32 R8, RZ, RZ, R4 ;  /* 0x000000ffff087224 */ /* 0x000fe200078e0004 */
[----:B------:R-:W-:-:S05]  /*4800*/  LOP3.LUT R7, R7, 0x3, RZ, 0xc0, !PT ;  /* 0x0000000307077812 */ /* 0x000fca00078ec0ff */
[----:B------:R-:W-:-:S07]  /*4810*/  IMAD.MOV R7, RZ, RZ, -R7 ;  /* 0x000000ffff077224 */ /* 0x000fce00078e0a07 */
.L_x_548:
[----:B--2---:R-:W-:-:S06]  /*4820*/  IMAD.WIDE R14, R13, 0x8, R10 ;  /* 0x000000080d0e7825 */ /* 0x004fcc00078e020a */
[----:B------:R-:W2:Y:S01]  /*4830*/  LDG.E.64 R14, desc[UR10][R14.64] ;  /* 0x0000000a0e0e7981 */ /* 0x000ea2000c1e1b00 */
[----:B-1----:R-:W-:Y:S01]  /*4840*/  IADD3 R22, P1, PT, R13, UR4, RZ ;  /* 0x000000040d167c10 */ /* 0x002fe2000ff3e0ff */
[----:B------:R-:W-:Y:S01]  /*4850*/  VIADD R7, R7, 0x1 ;  /* 0x0000000107077836 */ /* 0x000fe20000000000 */
[----:B------:R-:W-:Y:S01]  /*4860*/  BSSY.RECONVERGENT B3, `(.L_x_546) ;  /* 0x000001b000037945 */ /* 0x000fe20003800200 */
[----:B------:R-:W-:Y:S01]  /*4870*/  IMAD.MOV.U32 R19, RZ, RZ, R6 ;  /* 0x000000ffff137224 */ /* 0x000fe200078e0006 */
[----:B------:R-:W-:Y:S01]  /*4880*/  LEA.HI.X.SX32 R21, R13, UR5, 0x1, P1 ;  /* 0x000000050d157c11 */ /* 0x000fe200088f0eff */
[----:B------:R-:W-:Y:S01]  /*4890*/  IMAD.MOV.U32 R20, RZ, RZ, R5 ;  /* 0x000000ffff147224 */ /* 0x000fe200078e0005 */
[----:B------:R-:W-:Y:S01]  /*48a0*/  MOV R16, R2 ;  /* 0x0000000200107202 */ /* 0x000fe20000000f00 */
[----:B------:R-:W-:Y:S01]  /*48b0*/  IMAD.MOV.U32 R17, RZ, RZ, R3 ;  /* 0x000000ffff117224 */ /* 0x000fe200078e0003 */
[----:B------:R-:W-:Y:S01]  /*48c0*/  ISETP.NE.AND P2, PT, R7, RZ, PT ;  /* 0x000000ff0700720c */ /* 0x000fe20003f45270 */
        /* <DEDUP_REMOVED lines=20> */
.L_x_547:
[----:B0-----:R-:W-:Y:S05]  /*4a10*/  BSYNC.RECONVERGENT B3 ;  /* 0x0000000000037941 */ /* 0x001fea0003800200 */
.L_x_546:
[----:B------:R-:W-:Y:S02]  /*4a20*/  VIADD R8, R8, 0x100 ;  /* 0x0000010008087836 */ /* 0x000fe40000000000 */
[----:B------:R-:W-:Y:S01]  /*4a30*/  VIADD R13, R13, 0x100 ;  /* 0x000001000d0d7836 */ /* 0x000fe20000000000 */
[----:B------:R-:W-:Y:S06]  /*4a40*/  @P2 BRA `(.L_x_548) ;  /* 0xfffffffc00742947 */ /* 0x000fec000383ffff */
.L_x_545:
[----:B01----:R-:W-:Y:S05]  /*4a50*/  BSYNC.RECONVERGENT B2 ;  /* 0x0000000000027941 */ /* 0x003fea0003800200 */
.L_x_544:
        /* <DEDUP_REMOVED lines=9> */
.L_x_557:
[----:B------:R-:W-:-:S05]  /*4af0*/  IMAD.WIDE R22, R7, 0x8, R10 ;  /* 0x0000000807167825 */ /* 0x000fca00078e020a */
[----:B------:R-:W2:Y:S04]  /*4b00*/  LDG.E.64 R20, desc[UR10][R22.64+-0x1000] ;  /* 0xfff0000a16147981 */ /* 0x000ea8000c1e1b00 */
[----:B------:R0:W5:Y:S04]  /*4b10*/  LDG.E.64 R16, desc[UR10][R22.64+-0x800] ;  /* 0xfff8000a16107981 */ /* 0x000168000c1e1b00 */
[----:B------:R0:W5:Y:S04]  /*4b20*/  LDG.E.64 R14, desc[UR10][R22.64] ;  /* 0x0000000a160e7981 */ /* 0x000168000c1e1b00 */
[----:B------:R0:W5:Y:S01]  /*4b30*/  LDG.E.64 R12, desc[UR10][R22.64+0x800] ;  /* 0x0008000a160c7981 */ /* 0x000162000c1e1b00 */
[C---:B------:R-:W-:Y:S01]  /*4b40*/  IADD3 R29, P1, PT, R7.reuse, UR6, RZ ;  /* 0x00000006071d7c10 */ /* 0x040fe2000ff3e0ff */
[----:B------:R-:W-:Y:S03]  /*4b50*/  BSSY.RECONVERGENT B2, `(.L_x_549) ;  /* 0x0000016000027945 */ /* 0x000fe60003800200 */
[----:B------:R-:W-:Y:S01]  /*4b60*/  LEA.HI.X.SX32 R30, R7, UR7, 0x1, P1 ;  /* 0x00000007071e7c11 */ /* 0x000fe200088f0eff */
        /* <DEDUP_REMOVED lines=20> */
.L_x_550:
[----:B------:R-:W-:Y:S05]  /*4cb0*/  BSYNC.RECONVERGENT B2 ;  /* 0x0000000000027941 */ /* 0x000fea0003800200 */
.L_x_549:
        /* <DEDUP_REMOVED lines=23> */
.L_x_552:
[----:B------:R-:W-:Y:S05]  /*4e30*/  BSYNC.RECONVERGENT B2 ;  /* 0x0000000000027941 */ /* 0x000fea0003800200 */
.L_x_551:
        /* <DEDUP_REMOVED lines=24> */
.L_x_554:
[----:B------:R-:W-:Y:S05]  /*4fc0*/  BSYNC.RECONVERGENT B2 ;  /* 0x0000000000027941 */ /* 0x000fea0003800200 */
.L_x_553:
        /* <DEDUP_REMOVED lines=22> */
.L_x_556:
[----:B------:R-:W-:Y:S05]  /*5130*/  BSYNC.RECONVERGENT B2 ;  /* 0x0000000000027941 */ /* 0x000fea0003800200 */
.L_x_555:
[----:B------:R-:W-:Y:S02]  /*5140*/  VIADD R8, R8, 0x400 ;  /* 0x0000040008087836 */ /* 0x000fe40000000000 */
[----:B------:R-:W-:Y:S02]  /*5150*/  VIADD R27, R27, 0x400 ;  /* 0x000004001b1b7836 */ /* 0x000fe40000000000 */
[----:B------:R-:W-:Y:S01]  /*5160*/  VIADD R26, R26, 0x400 ;  /* 0x000004001a1a7836 */ /* 0x000fe20000000000 */
[----:B------:R-:W-:Y:S01]  /*5170*/  ISETP.GE.AND P0, PT, R8, R9, PT ;  /* 0x000000090800720c */ /* 0x000fe20003f06270 */
[----:B------:R-:W-:Y:S02]  /*5180*/  VIADD R25, R25, 0x400 ;  /* 0x0000040019197836 */ /* 0x000fe40000000000 */
[----:B------:R-:W-:-:S10]  /*5190*/  VIADD R7, R7, 0x400 ;  /* 0x0000040007077836 */ /* 0x000fd40000000000 */
[----:B------:R-:W-:Y:S05]  /*51a0*/  @!P0 BRA `(.L_x_557) ;  /* 0xfffffff800508947 */ /* 0x000fea000383ffff */
.L_x_543:
[----:B01----:R-:W-:Y:S05]  /*51b0*/  BSYNC.RECONVERGENT B1 ;  /* 0x0000000000017941 */ /* 0x003fea0003800200 */
.L_x_536:
        /* <DEDUP_REMOVED lines=13> */
[----:B------:R-:W-:Y:S01]  /*5290*/  MOV R12, R7 ;  /* 0x00000007000c7202 */ /* 0x000fe20000000f00 */
[----:B------:R-:W-:Y:S02]  /*52a0*/  IMAD.MOV.U32 R13, RZ, RZ, R16 ;  /* 0x000000ffff0d7224 */ /* 0x000fe400078e0010 */
        /* <DEDUP_REMOVED lines=17> */
.L_x_559:
[----:B------:R-:W-:Y:S05]  /*53c0*/  BSYNC.RECONVERGENT B1 ;  /* 0x0000000000017941 */ /* 0x000fea0003800200 */
.L_x_558:
        /* <DEDUP_REMOVED lines=31> */
.L_x_561:
[----:B------:R-:W-:Y:S05]  /*55c0*/  BSYNC.RECONVERGENT B1 ;  /* 0x0000000000017941 */ /* 0x000fea0003800200 */
.L_x_560:
[----:B------:R-:W-:Y:S01]  /*55d0*/  ISETP.GT.AND P0, PT, R14, 0x1b, PT ;  /* 0x0000001b0e00780c */ /* 0x000fe20003f04270 */
[----:B0-----:R0:W0:Y:S01]  /*55e0*/  SHFL.DOWN PT, R8, R2, 0x4, 0x1f ;  /* 0x08801f0002087f89 */ /* 0x00102200000e0000 */
[----:B------:R-:W-:Y:S01]  /*55f0*/  BSSY.RECONVERGENT B1, `(.L_x_562) ;  /* 0x000001d000017945 */ /* 0x000fe20003800200 */
[----:B---3--:R-:W-:Y:S02]  /*5600*/  IMAD.MOV.U32 R11, RZ, RZ, R5 ;  /* 0x000000ffff0b7224 */ /* 0x008fe400078e0005 */
[----:B------:R3:W0:Y:S01]  /*5610*/  SHFL.DOWN PT, R9, R3, 0x4, 0x1f ;  /* 0x08801f0003097f89 */ /* 0x00062200000e0000 */
[----:B------:R-:W-:Y:S02]  /*5620*/  IMAD.MOV.U32 R12, RZ, RZ, R10 ;  /* 0x000000ffff0c7224 */ /* 0x000fe400078e000a */
[----:B-1----:R-:W-:Y:S01]  /*5630*/  IMAD.MOV.U32 R6, RZ, RZ, R2 ;  /* 0x000000ffff067224 */ /* 0x002fe200078e0002 */
[----:B----4-:R3:W1:Y:S01]  /*5640*/  SHFL.DOWN PT, R16, R5, 0x4, 0x1f ;  /* 0x08801f0005107f89 */ /* 0x01066200000e0000 */
[----:B--2---:R-:W-:-:S03]  /*5650*/  IMAD.MOV.U32 R7, RZ, RZ, R3 ;  /* 0x000000ffff077224 */ /* 0x004fc600078e0003 */
[----:B------:R3:W2:Y:S01]  /*5660*/  SHFL.DOWN PT, R13, R10, 0x4, 0x1f ;  /* 0x08801f000a0d7f89 */ /* 0x0006a200000e0000 */
[----:B------:R-:W-:Y:S05]  /*5670*/  @P0 BRA `(.L_x_563) ;  /* 0x0000000000500947 */ /* 0x000fea0003800000 */
[----:B0-----:R-:W-:Y:S01]  /*5680*/  DSETP.GEU.AND P0, PT, |R2|, |R8|, PT ;  /* 0x400000080200722a */ /* 0x001fe20003f0e200 */
[----:B-1----:R-:W-:Y:S02]  /*5690*/  IMAD.MOV.U32 R11, RZ, RZ, R16 ;  /* 0x000000ffff0b7224 */ /* 0x002fe400078e0010 */
[----:B--2---:R-:W-:Y:S02]  /*56a0*/  IMAD.MOV.U32 R12, RZ, RZ, R13 ;  /* 0x000000ffff0c7224 */ /* 0x004fe400078e000d */
        /* <DEDUP_REMOVED lines=17> */
.L_x_563:
[----:B------:R-:W-:Y:S05]  /*57c0*/  BSYNC.RECONVERGENT B1 ;  /* 0x0000000000017941 */ /* 0x000fea0003800200 */
.L_x_562:
[----:B------:R-:W-:Y:S01]  /*57d0*/  ISETP.GT.AND P0, PT, R14, 0x17, PT ;  /* 0x000000170e00780c */ /* 0x000fe20003f04270 */
[----:B0-----:R0:W4:Y:S01]  /*57e0*/  SHFL.DOWN PT, R8, R6, 0x8, 0x1f ;  /* 0x09001f0006087f89 */ /* 0x00112200000e0000 */
[----:B------:R-:W-:Y:S01]  /*57f0*/  BSSY.RECONVERGENT B1, `(.L_x_564) ;  /* 0x000001d000017945 */ /* 0x000fe20003800200 */
[----:B---3--:R-:W-:Y:S02]  /*5800*/  IMAD.MOV.U32 R5, RZ, RZ, R11 ;  /* 0x000000ffff057224 */ /* 0x008fe400078e000b */
[----:B------:R0:W3:Y:S01]  /*5810*/  SHFL.DOWN PT, R9, R7, 0x8, 0x1f ;  /* 0x09001f0007097f89 */ /* 0x0000e200000e0000 */
[----:B------:R-:W-:Y:S02]  /*5820*/  IMAD.MOV.U32 R10, RZ, RZ, R12 ;  /* 0x000000ffff0a7224 */ /* 0x000fe400078e000c */
[----:B------:R-:W-:Y:S01]  /*5830*/  IMAD.MOV.U32 R2, RZ, RZ, R6 ;  /* 0x000000ffff027224 */ /* 0x000fe200078e0006 */
[----:B-1----:R0:W1:Y:S01]  /*5840*/  SHFL.DOWN PT, R16, R11, 0x8, 0x1f ;  /* 0x09001f000b107f89 */ /* 0x00206200000e0000 */
[----:B------:R-:W-:-:S03]  /*5850*/  IMAD.MOV.U32 R3, RZ, RZ, R7 ;  /* 0x000000ffff037224 */ /* 0x000fc600078e0007 */
[----:B--2---:R0:W2:Y:S01]  /*5860*/  SHFL.DOWN PT, R13, R12, 0x8, 0x1f ;  /* 0x09001f000c0d7f89 */ /* 0x0040a200000e0000 */
[----:B------:R-:W-:Y:S05]  /*5870*/  @P0 BRA `(.L_x_565) ;  /* 0x0000000000500947 */ /* 0x000fea0003800000 */
[----:B---34-:R-:W-:Y:S01]  /*5880*/  DSETP.GEU.AND P0, PT, |R6|, |R8|, PT ;  /* 0x400000080600722a */ /* 0x018fe20003f0e200 */
[----:B-1----:R-:W-:Y:S02]  /*5890*/  IMAD.MOV.U32 R5, RZ, RZ, R16 ;  /* 0x000000ffff057224 */ /* 0x002fe400078e0010 */
        /* <DEDUP_REMOVED lines=18> */
.L_x_565:
[----:B------:R-:W-:Y:S05]  /*59c0*/  BSYNC.RECONVERGENT B1 ;  /* 0x0000000000017941 */ /* 0x000fea0003800200 */
.L_x_564:
[----:B------:R-:W-:Y:S01]  /*59d0*/  ISETP.GT.AND P0, PT, R14, 0xf, PT ;  /* 0x0000000f0e00780c */ /* 0x000fe20003f04270 */
[----:B0-----:R0:W0:Y:S01]  /*59e0*/  SHFL.DOWN PT, R6, R2, 0x10, 0x1f ;  /* 0x0a001f0002067f89 */ /* 0x00102200000e0000 */
[----:B------:R-:W-:Y:S01]  /*59f0*/  BSSY.RECONVERGENT B1, `(.L_x_566) ;  /* 0x000001d000017945 */ /* 0x000fe20003800200 */
[----:B------:R-:W-:Y:S02]  /*5a00*/  IMAD.MOV.U32 R17, RZ, RZ, R5 ;  /* 0x000000ffff117224 */ /* 0x000fe400078e0005 */
[----:B------:R0:W0:Y:S01]  /*5a10*/  SHFL.DOWN PT, R7, R3, 0x10, 0x1f ;  /* 0x0a001f0003077f89 */ /* 0x00002200000e0000 */
[----:B------:R-:W-:Y:S02]  /*5a20*/  IMAD.MOV.U32 R19, RZ, RZ, R10 ;  /* 0x000000ffff137224 */ /* 0x000fe400078e000a */
[----:B------:R-:W-:Y:S01]  /*5a30*/  IMAD.MOV.U32 R12, RZ, RZ, R2 ;  /* 0x000000ffff0c7224 */ /* 0x000fe200078e0002 */
[----:B----4-:R4:W0:Y:S01]  /*5a40*/  SHFL.DOWN PT, R8, R5, 0x10, 0x1f ;  /* 0x0a001f0005087f89 */ /* 0x01082200000e0000 */
[----:B--2---:R-:W-:-:S03]  /*5a50*/  IMAD.MOV.U32 R13, RZ, RZ, R3 ;  /* 0x000000ffff0d7224 */ /* 0x004fc600078e0003 */
[----:B---3--:R4:W2:Y:S01]  /*5a60*/  SHFL.DOWN PT, R9, R10, 0x10, 0x1f ;  /* 0x0a001f000a097f89 */ /* 0x0088a200000e0000 */
[----:B------:R-:W-:Y:S05]  /*5a70*/  @P0 BRA `(.L_x_567) ;  /* 0x0000000000500947 */ /* 0x000fea0003800000 */
[----:B0-----:R-:W-:Y:S01]  /*5a80*/  DSETP.GEU.AND P0, PT, |R2|, |R6|, PT ;  /* 0x400000060200722a */ /* 0x001fe20003f0e200 */
[----:B------:R-:W-:Y:S02]  /*5a90*/  IMAD.MOV.U32 R17, RZ, RZ, R8 ;  /* 0x000000ffff117224 */ /* 0x000fe400078e0008 */
        /* <DEDUP_REMOVED lines=18> */
.L_x_567:
[----:B------:R-:W-:Y:S05]  /*5bc0*/  BSYNC.RECONVERGENT B1 ;  /* 0x0000000000017941 */ /* 0x000fea0003800200 */
.L_x_566:
[----:B------:R-:W-:Y:S01]  /*5bd0*/  ISETP.NE.AND P0, PT, R14, RZ, PT ;  /* 0x000000ff0e00720c */ /* 0x000fe20003f05270 */
[----:B------:R-:W-:-:S12]  /*5be0*/  BSSY.RECONVERGENT B1, `(.L_x_568) ;  /* 0x000000b000017945 */ /* 0x000fd80003800200 */
[----:B------:R-:W-:Y:S05]  /*5bf0*/  @P0 BRA `(.L_x_569) ;  /* 0x0000000000240947 */ /* 0x000fea0003800000 */
[----:B0-----:R-:W0:Y:S01]  /*5c00*/  S2R R6, SR_CgaCtaId ;  /* 0x0000000000067919 */ /* 0x001e220000008800 */
[----:B------:R-:W-:Y:S01]  /*5c10*/  MOV R3, 0x400 ;  /* 0x0000040000037802 */ /* 0x000fe20000000f00 */
[----:B------:R-:W-:Y:S01]  /*5c20*/  IMAD.MOV.U32 R18, RZ, RZ, R17 ;  /* 0x000000ffff127224 */ /* 0x000fe200078e0011 */
[----:B------:R-:W-:-:S04]  /*5c30*/  SHF.R.U32.HI R2, RZ, 0x1, R4 ;  /* 0x00000001ff027819 */ /* 0x000fc80000011604 */
[----:B------:R-:W-:Y:S02]  /*5c40*/  LOP3.LUT R2, R2, 0x1f0, RZ, 0xc0, !PT ;  /* 0x000001f002027812 */ /* 0x000fe400078ec0ff */
[----:B0-----:R-:W-:-:S05]  /*5c50*/  LEA R3, R6, R3, 0x18 ;  /* 0x0000000306037211 */ /* 0x001fca00078ec0ff */
[----:B------:R-:W-:-:S05]  /*5c60*/  IMAD.IADD R3, R2, 0x1, R3 ;  /* 0x0000000102037824 */ /* 0x000fca00078e0203 */
[----:B------:R3:W-:Y:S04]  /*5c70*/  STS.64 [R3+0x10], R18 ;  /* 0x0000101203007388 */ /* 0x0007e80000000a00 */
[----:B------:R3:W-:Y:S02]  /*5c80*/  STS.64 [R3+0x8], R12 ;  /* 0x0000080c03007388 */ /* 0x0007e40000000a00 */
.L_x_569:
[----:B------:R-:W-:Y:S05]  /*5c90*/  BSYNC.RECONVERGENT B1 ;  /* 0x0000000000017941 */ /* 0x000fea0003800200 */
.L_x_568:
[----:B------:R-:W-:Y:S01]  /*5ca0*/  BAR.SYNC.DEFER_BLOCKING 0x0 ;  /* 0x0000000000007b1d */ /* 0x000fe20000010000 */
[----:B------:R-:W-:-:S13]  /*5cb0*/  ISETP.NE.AND P1, PT, R4, RZ, PT ;  /* 0x000000ff0400720c */ /* 0x000fda0003f25270 */
[----:B------:R-:W-:Y:S05]  /*5cc0*/  @P1 BRA `(.L_x_497) ;  /* 0x00000008008c1947 */ /* 0x000fea0003800000 */
[----:B0--3--:R-:W0:Y:S01]  /*5cd0*/  S2R R3, SR_CgaCtaId ;  /* 0x0000000000037919 */ /* 0x009e220000008800 */
[----:B------:R-:W-:Y:S01]  /*5ce0*/  MOV R2, 0x400 ;  /* 0x0000040000027802 */ /* 0x000fe20000000f00 */
[----:B------:R-:W-:Y:S03]  /*5cf0*/  BSSY.RECONVERGENT B1, `(.L_x_570) ;  /* 0x000001a000017945 */ /* 0x000fe60003800200 */
[----:B0-----:R-:W-:-:S05]  /*5d00*/  LEA R30, R3, R2, 0x18 ;  /* 0x00000002031e7211 */ /* 0x001fca00078ec0ff */
[----:B------:R-:W0:Y:S04]  /*5d10*/  LDS.64 R14, [R30+0x18] ;  /* 0x000018001e0e7984 */ /* 0x000e280000000a00 */
[----:B----4-:R-:W3:Y:S04]  /*5d20*/  LDS.128 R4, [R30+0x20] ;  /* 0x000020001e047984 */ /* 0x010ee80000000c00 */
[----:B------:R4:W1:Y:S04]  /*5d30*/  LDS.64 R28, [R30+0x80] ;  /* 0x000080001e1c7984 */ /* 0x0008680000000a00 */
[----:B--2---:R4:W2:Y:S01]  /*5d40*/  LDS.128 R8, [R30+0x30] ;  /* 0x000030001e087984 */ /* 0x0048a20000000c00 */
[----:B0-----:R-:W-:Y:S01]  /*5d50*/  DSETP.GEU.AND P0, PT, |R12|, |R14|, PT ;  /* 0x4000000e0c00722a */ /* 0x001fe20003f0e200 */
[----:B------:R-:W-:Y:S01]  /*5d60*/  MOV R2, R14 ;  /* 0x0000000e00027202 */ /* 0x000fe20000000f00 */
[----:B------:R-:W-:-:S02]  /*5d70*/  IMAD.MOV.U32 R3, RZ, RZ, R15 ;  /* 0x000000ffff037224 */ /* 0x000fc400078e000f */
[----:B---3--:R-:W-:Y:S02]  /*5d80*/  IMAD.MOV.U32 R31, RZ, RZ, R4 ;  /* 0x000000ffff1f7224 */ /* 0x008fe400078e0004 */
[----:B------:R-:W-:-:S08]  /*5d90*/  IMAD.MOV.U32 R33, RZ, RZ, R5 ;  /* 0x000000ffff217224 */ /* 0x000fd000078e0005 */
[----:B-12-4-:R-:W-:Y:S05]  /*5da0*/  @!P0 BRA `(.L_x_571) ;  /* 0x0000000000388947 */ /* 0x016fea0003800000 */
        /* <DEDUP_REMOVED lines=14> */
.L_x_571:
[----:B------:R-:W-:Y:S05]  /*5e90*/  BSYNC.RECONVERGENT B1 ;  /* 0x0000000000017941 */ /* 0x000fea0003800200 */
.L_x_570:
        /* <DEDUP_REMOVED lines=25> */
.L_x_573:
[----:B------:R-:W-:Y:S05]  /*6030*/  BSYNC.RECONVERGENT B1 ;  /* 0x0000000000017941 */ /* 0x000fea0003800200 */
.L_x_572:
        /* <DEDUP_REMOVED lines=21> */
.L_x_575:
[----:B------:R-:W-:Y:S05]  /*6190*/  BSYNC.RECONVERGENT B1 ;  /* 0x0000000000017941 */ /* 0x000fea0003800200 */
.L_x_574:
        /* <DEDUP_REMOVED lines=21> */
.L_x_577:
[----:B------:R-:W-:Y:S05]  /*62f0*/  BSYNC.RECONVERGENT B1 ;  /* 0x0000000000017941 */ /* 0x000fea0003800200 */
.L_x_576:
        /* <DEDUP_REMOVED lines=21> */
.L_x_579:
[----:B------:R-:W-:Y:S05]  /*6450*/  BSYNC.RECONVERGENT B1 ;  /* 0x0000000000017941 */ /* 0x000fea0003800200 */
.L_x_578:
        /* <DEDUP_REMOVED lines=21> */
.L_x_581:
[----:B------:R-:W-:Y:S05]  /*65b0*/  BSYNC.RECONVERGENT B1 ;  /* 0x0000000000017941 */ /* 0x000fea0003800200 */
.L_x_580:
        /* <DEDUP_REMOVED lines=20> */
.L_x_497:
[----:B------:R-:W-:Y:S05]  /*6700*/  BSYNC.RECONVERGENT B0 ;  /* 0x0000000000007941 */ /* 0x000fea0003800200 */
.L_x_464:
[----:B------:R-:W-:Y:S05]  /*6710*/  @P1 EXIT ;  /* 0x000000000000194d */ /* 0x000fea0003800000 */
[----:B01-3--:R-:W0:Y:S01]  /*6720*/  LDC.64 R2, c[0x0][0x390] ;  /* 0x0000e400ff027b82 */ /* 0x00be220000000a00 */
[----:B------:R-:W-:Y:S02]  /*6730*/  IMAD.MOV.U32 R18, RZ, RZ, R17 ;  /* 0x000000ffff127224 */ /* 0x000fe400078e0011 */
[----:B0-----:R-:W-:-:S05]  /*6740*/  IMAD.WIDE.U32 R2, R0, 0x10, R2 ;  /* 0x0000001000027825 */ /* 0x001fca00078e0002 */
[----:B------:R-:W-:Y:S04]  /*6750*/  STG.E.64 desc[UR10][R2.64], R12 ;  /* 0x0000000c02007986 */ /* 0x000fe8000c101b0a */
[----:B------:R-:W-:Y:S01]  /*6760*/  STG.E.64 desc[UR10][R2.64+0x8], R18 ;  /* 0x0000081202007986 */ /* 0x000fe2000c101b0a */
[----:B------:R-:W-:Y:S05]  /*6770*/  EXIT ;  /* 0x000000000000794d */ /* 0x000fea0003800000 */
.L_x_582:
        /* <DEDUP_REMOVED lines=16> */
.L_x_737:


//--------------------- .text._ZN6thrust24THRUST_300001_SM_1000_NS8cuda_cub4core6detail13_kernel_agentINS1_8__reduce11ReduceAgentINS0_12zip_iteratorIN4cuda3std3__45tupleIJNS0_10device_ptrIdEENS0_17counting_iteratorIlNS0_11use_defaultESF_SF_EEEEEEEPNSB_IJdlEEESJ_iNS1_9__extrema9arg_max_fIdl10comparatorEEEEJSI_SK_iSO_EEEvDpT0_ --------------------------
	.section	.text._ZN6thrust24THRUST_300001_SM_1000_NS8cuda_cub4core6detail13_kernel_agentINS1_8__reduce11ReduceAgentINS0_12zip_iteratorIN4cuda3std3__45tupleIJNS0_10device_ptrIdEENS0_17counting_iteratorIlNS0_11use_defaultESF_SF_EEEEEEEPNSB_IJdlEEESJ_iNS1_9__extrema9arg_max_fIdl10comparatorEEEEJSI_SK_iSO_EEEvDpT0_,"ax",@progbits
	.align	128
        .global         _ZN6thrust24THRUST_300001_SM_1000_NS8cuda_cub4core6detail13_kernel_agentINS1_8__reduce11ReduceAgentINS0_12zip_iteratorIN4cuda3std3__45tupleIJNS0_10device_ptrIdEENS0_17counting_iteratorIlNS0_11use_defaultESF_SF_EEEEEEEPNSB_IJdlEEESJ_iNS1_9__extrema9arg_max_fIdl10comparatorEEEEJSI_SK_iSO_EEEvDpT0_
        .type           _ZN6thrust24THRUST_300001_SM_1000_NS8cuda_cub4core6detail13_kernel_agentINS1_8__reduce11ReduceAgentINS0_12zip_iteratorIN4cuda3std3__45tupleIJNS0_10device_ptrIdEENS0_17counting_iteratorIlNS0_11use_defaultESF_SF_EEEEEEEPNSB_IJdlEEESJ_iNS1_9__extrema9arg_max_fIdl10comparatorEEEEJSI_SK_iSO_EEEvDpT0_,@function
        .size           _ZN6thrust24THRUST_300001_SM_1000_NS8cuda_cub4core6detail13_kernel_agentINS1_8__reduce11ReduceAgentINS0_12zip_iteratorIN4cuda3std3__45tupleIJNS0_10device_ptrIdEENS0_17counting_iteratorIlNS0_11use_defaultESF_SF_EEEEEEEPNSB_IJdlEEESJ_iNS1_9__extrema9arg_max_fIdl10comparatorEEEEJSI_SK_iSO_EEEvDpT0_,(.L_x_738 - _ZN6thrust24THRUST_300001_SM_1000_NS8cuda_cub4core6detail13_kernel_agentINS1_8__reduce11ReduceAgentINS0_12zip_iteratorIN4cuda3std3__45tupleIJNS0_10device_ptrIdEENS0_17counting_iteratorIlNS0_11use_defaultESF_SF_EEEEEEEPNSB_IJdlEEESJ_iNS1_9__extrema9arg_max_fIdl10comparatorEEEEJSI_SK_iSO_EEEvDpT0_)
        .other          _ZN6thrust24THRUST_300001_SM_1000_NS8cuda_cub4core6detail13_kernel_agentINS1_8__reduce11ReduceAgentINS0_12zip_iteratorIN4cuda3std3__45tupleIJNS0_10device_ptrIdEENS0_17counting_iteratorIlNS0_11use_defaultESF_SF_EEEEEEEPNSB_IJdlEEESJ_iNS1_9__extrema9arg_max_fIdl10comparatorEEEEJSI_SK_iSO_EEEvDpT0_,@"STO_CUDA_ENTRY STV_DEFAULT"
_ZN6thrust24THRUST_300001_SM_1000_NS8cuda_cub4core6detail13_kernel_agentINS1_8__reduce11ReduceAgentINS0_12zip_iteratorIN4cuda3std3__45tupleIJNS0_10device_ptrIdEENS0_17counting_iteratorIlNS0_11use_defaultESF_SF_EEEEEEEPNSB_IJdlEEESJ_iNS1_9__extrema9arg_max_fIdl10comparatorEEEEJSI_SK_iSO_EEEvDpT0_:
.text._ZN6thrust24THRUST_300001_SM_1000_NS8cuda_cub4core6detail13_kernel_agentINS1_8__reduce11ReduceAgentINS0_12zip_iteratorIN4cuda3std3__45tupleIJNS0_10device_ptrIdEENS0_17counting_iteratorIlNS0_11use_defaultESF_SF_EEEEEEEPNSB_IJdlEEESJ_iNS1_9__extrema9arg_max_fIdl10comparatorEEEEJSI_SK_iSO_EEEvDpT0_:
        /* <DEDUP_REMOVED lines=23> */
.L_x_586:
[----:B0-----:R-:W-:Y:S05]  /*0170*/  BSYNC.RECONVERGENT B1 ;  /* 0x0000000000017941 */ /* 0x001fea0003800200 */
.L_x_585:
        /* <DEDUP_REMOVED lines=19> */
.L_x_593:
        /* <DEDUP_REMOVED lines=31> */
.L_x_592:
[----:B------:R-:W-:Y:S05]  /*04a0*/  BSYNC.RECONVERGENT B3 ;  /* 0x0000000000037941 */ /* 0x000fea0003800200 */
.L_x_591:
[----:B------:R-:W-:Y:S01]  /*04b0*/  IADD3 R14, P0, PT, R14, 0x100, RZ ;  /* 0x000001000e0e7810 */ /* 0x000fe20007f1e0ff */
[----:B------:R-:W-:Y:S02]  /*04c0*/  VIADD R10, R10, 0x100 ;  /* 0x000001000a0a7836 */ /* 0x000fe40000000000 */
[----:B------:R-:W-:Y:S02]  /*04d0*/  IMAD.X R13, RZ, RZ, R13, P3 ;  /* 0x000000ffff0d7224 */ /* 0x000fe400018e060d */
[----:B------:R-:W-:Y:S01]  /*04e0*/  IMAD.X R15, RZ, RZ, R15, P0 ;  /* 0x000000ffff0f7224 */ /* 0x000fe200000e060f */
[----:B------:R-:W-:Y:S07]  /*04f0*/  @P2 BRA `(.L_x_593) ;  /* 0xfffffffc006c2947 */ /* 0x000fee000383ffff */
.L_x_590:
[----:B------:R-:W-:Y:S05]  /*0500*/  BSYNC.RECONVERGENT B2 ;  /* 0x0000000000027941 */ /* 0x000fea0003800200 */
.L_x_589:
[----:B------:R-:W-:-:S13]  /*0510*/  ISETP.GE.U32.AND P0, PT, R16, 0x300, PT ;  /* 0x000003001000780c */ /* 0x000fda0003f06070 */
[----:B------:R-:W-:Y:S05]  /*0520*/  @!P0 BRA `(.L_x_588) ;  /* 0x0000000400bc8947 */ /* 0x000fea0003800000 */
[----:B------:R-:W0:Y:S01]  /*0530*/  LDC.64 R4, c[0x0][0x380] ;  /* 0x0000e000ff047b82 */ /* 0x000e220000000a00 */
[----:B------:R-:W-:-:S07]  /*0540*/  VIADD R20, R10, 0x200 ;  /* 0x000002000a147836 */ /* 0x000fce0000000000 */
[----:B------:R-:W1:Y:S02]  /*0550*/  LDC.64 R6, c[0x0][0x388] ;  /* 0x0000e200ff067b82 */ /* 0x000e640000000a00 */
.L_x_602:
        /* <DEDUP_REMOVED lines=30> */
.L_x_595:
[----:B------:R-:W-:Y:S05]  /*0740*/  BSYNC.RECONVERGENT B2 ;  /* 0x0000000000027941 */ /* 0x000fea0003800200 */
.L_x_594:
[----:B-----5:R-:W-:Y:S01]  /*0750*/  DSETP.GEU.AND P0, PT, |R16|, |R14|, PT ;  /* 0x4000000e1000722a */ /* 0x020fe20003f0e200 */
[C---:B------:R-:W-:Y:S01]  /*0760*/  IADD3 R19, P1, PT, R23.reuse, R6, RZ ;  /* 0x0000000617137210 */ /* 0x040fe20007f3e0ff */
[----:B------:R-:W-:Y:S01]  /*0770*/  BSSY.RECONVERGENT B2, `(.L_x_596) ;  /* 0x0000015000027945 */ /* 0x000fe20003800200 */
[----:B------:R-:W-:Y:S02]  /*0780*/  IMAD.MOV.U32 R2, RZ, RZ, R14 ;  /* 0x000000ffff027224 */ /* 0x000fe400078e000e */
[----:B------:R-:W-:Y:S01]  /*0790*/  LEA.HI.X.SX32 R18, R23, R7, 0x1, P1 ;  /* 0x0000000717127211 */ /* 0x000fe200008f0eff */
[----:B------:R-:W-:Y:S02]  /*07a0*/  IMAD.MOV.U32 R9, RZ, RZ, R19 ;  /* 0x000000ffff097224 */ /* 0x000fe400078e0013 */
[----:B------:R-:W-:Y:S02]  /*07b0*/  IMAD.MOV.U32 R3, RZ, RZ, R15 ;  /* 0x000000ffff037224 */ /* 0x000fe400078e000f */
[----:B------:R-:W-:-:S04]  /*07c0*/  IMAD.MOV.U32 R8, RZ, RZ, R18 ;  /* 0x000000ffff087224 */ /* 0x000fc800078e0012 */
        /* <DEDUP_REMOVED lines=15> */
.L_x_597:
[----:B------:R-:W-:Y:S05]  /*08c0*/  BSYNC.RECONVERGENT B2 ;  /* 0x0000000000027941 */ /* 0x000fea0003800200 */
.L_x_596:
        /* <DEDUP_REMOVED lines=25> */
.L_x_599:
[----:B------:R-:W-:Y:S05]  /*0a60*/  BSYNC.RECONVERGENT B2 ;  /* 0x0000000000027941 */ /* 0x000fea0003800200 */
.L_x_598:
        /* <DEDUP_REMOVED lines=22> */
.L_x_601:
[----:B------:R-:W-:Y:S05]  /*0bd0*/  BSYNC.RECONVERGENT B2 ;  /* 0x0000000000027941 */ /* 0x000fea0003800200 */
.L_x_600:
[C---:B------:R-:W-:Y:S01]  /*0be0*/  VIADD R10, R20.reuse, 0x200 ;  /* 0x00000200140a7836 */ /* 0x040fe20000000000 */
[----:B------:R-:W-:-:S04]  /*0bf0*/  IADD3 R20, PT, PT, R20, 0x400, RZ ;  /* 0x0000040014147810 */ /* 0x000fc80007ffe0ff */
[----:B------:R-:W-:-:S13]  /*0c00*/  ISETP.GE.AND P0, PT, R10, UR5, PT ;  /* 0x000000050a007c0c */ /* 0x000fda000bf06270 */
[----:B------:R-:W-:Y:S05]  /*0c10*/  @!P0 BRA `(.L_x_602) ;  /* 0xfffffff800508947 */ /* 0x000fea000383ffff */
.L_x_588:
[----:B------:R-:W-:Y:S05]  /*0c20*/  BSYNC.RECONVERGENT B1 ;  /* 0x0000000000017941 */ /* 0x000fea0003800200 */
.L_x_587:
        /* <DEDUP_REMOVED lines=35> */
.L_x_605:
[----:B------:R-:W-:Y:S05]  /*0e60*/  BSYNC.RECONVERGENT B1 ;  /* 0x0000000000017941 */ /* 0x000fea0003800200 */
.L_x_604:
        /* <DEDUP_REMOVED lines=31> */
.L_x_607:
[----:B------:R-:W-:Y:S05]  /*1060*/  BSYNC.RECONVERGENT B1 ;  /* 0x0000000000017941 */ /* 0x000fea0003800200 */
.L_x_606:
        /* <DEDUP_REMOVED lines=31> */
.L_x_609:
[----:B------:R-:W-:Y:S05]  /*1260*/  BSYNC.RECONVERGENT B1 ;  /* 0x0000000000017941 */ /* 0x000fea0003800200 */
.L_x_608:
[----:B------:R-:W-:Y:S01]  /*1270*/  ISETP.GT.AND P0, PT, R10, 0x17, PT ;  /* 0x000000170a00780c */ /* 0x000fe20003f04270 */
[----:B-1----:R1:W1:Y:S01]  /*1280*/  SHFL.DOWN PT, R2, R4, 0x8, 0x1f ;  /* 0x09001f0004027f89 */ /* 0x00226200000e0000 */
[----:B------:R-:W-:Y:S01]  /*1290*/  BSSY.RECONVERGENT B1, `(.L_x_610) ;  /* 0x000001d000017945 */ /* 0x000fe20003800200 */
[----:B0-----:R-:W-:Y:S02]  /*12a0*/  IMAD.MOV.U32 R8, RZ, RZ, R11 ;  /* 0x000000ffff087224 */ /* 0x001fe400078e000b */
[----:B------:R0:W0:Y:S01]  /*12b0*/  SHFL.DOWN PT, R3, R5, 0x8, 0x1f ;  /* 0x09001f0005037f89 */ /* 0x00002200000e0000 */
[----:B------:R-:W-:Y:S02]  /*12c0*/  IMAD.MOV.U32 R9, RZ, RZ, R12 ;  /* 0x000000ffff097224 */ /* 0x000fe400078e000c */
[----:B------:R-:W-:Y:S01]  /*12d0*/  IMAD.MOV.U32 R6, RZ, RZ, R4 ;  /* 0x000000ffff067224 */ /* 0x000fe200078e0004 */
[----:B---3--:R3:W0:Y:S01]  /*12e0*/  SHFL.DOWN PT, R14, R11, 0x8, 0x1f ;  /* 0x09001f000b0e7f89 */ /* 0x00862200000e0000 */
[----:B--2---:R-:W-:-:S03]  /*12f0*/  IMAD.MOV.U32 R7, RZ, RZ, R5 ;  /* 0x000000ffff077224 */ /* 0x004fc600078e0005 */
[----:B----4-:R3:W2:Y:S01]  /*1300*/  SHFL.DOWN PT, R13, R12, 0x8, 0x1f ;  /* 0x09001f000c0d7f89 */ /* 0x0106a200000e0000 */
[----:B------:R-:W-:Y:S05]  /*1310*/  @P0 BRA `(.L_x_611) ;  /* 0x0000000000500947 */ /* 0x000fea0003800000 */
[----:B01----:R-:W-:Y:S01]  /*1320*/  DSETP.GEU.AND P0, PT, |R4|, |R2|, PT ;  /* 0x400000020400722a */ /* 0x003fe20003f0e200 */
[----:B------:R-:W-:Y:S01]  /*1330*/  IMAD.MOV.U32 R8, RZ, RZ, R14 ;  /* 0x000000ffff087224 */ /* 0x000fe200078e000e */
[----:B--2---:R-:W-:Y:S01]  /*1340*/  MOV R9, R13 ;  /* 0x0000000d00097202 */ /* 0x004fe20000000f00 */
        /* <DEDUP_REMOVED lines=17> */
.L_x_611:
[----:B------:R-:W-:Y:S05]  /*1460*/  BSYNC.RECONVERGENT B1 ;  /* 0x0000000000017941 */ /* 0x000fea0003800200 */
.L_x_610:
[----:B------:R-:W-:Y:S01]  /*1470*/  ISETP.GT.AND P0, PT, R10, 0xf, PT ;  /* 0x0000000f0a00780c */ /* 0x000fe20003f04270 */
[----:B-1----:R1:W4:Y:S01]  /*1480*/  SHFL.DOWN PT, R4, R6, 0x10, 0x1f ;  /* 0x0a001f0006047f89 */ /* 0x00232200000e0000 */
[----:B------:R-:W-:Y:S01]  /*1490*/  BSSY.RECONVERGENT B1, `(.L_x_612) ;  /* 0x000001d000017945 */ /* 0x000fe20003800200 */
[----:B0-----:R-:W-:Y:S02]  /*14a0*/  IMAD.MOV.U32 R14, RZ, RZ, R8 ;  /* 0x000000ffff0e7224 */ /* 0x001fe400078e0008 */
[----:B------:R1:W0:Y:S01]  /*14b0*/  SHFL.DOWN PT, R5, R7, 0x10, 0x1f ;  /* 0x0a001f0007057f89 */ /* 0x00022200000e0000 */
[----:B------:R-:W-:Y:S02]  /*14c0*/  IMAD.MOV.U32 R15, RZ, RZ, R9 ;  /* 0x000000ffff0f7224 */ /* 0x000fe400078e0009 */
[----:B------:R-:W-:Y:S01]  /*14d0*/  IMAD.MOV.U32 R2, RZ, RZ, R6 ;  /* 0x000000ffff027224 */ /* 0x000fe200078e0006 */
[----:B---3--:R1:W3:Y:S01]  /*14e0*/  SHFL.DOWN PT, R11, R8, 0x10, 0x1f ;  /* 0x0a001f00080b7f89 */ /* 0x0082e200000e0000 */
[----:B------:R-:W-:-:S03]  /*14f0*/  IMAD.MOV.U32 R3, RZ, RZ, R7 ;  /* 0x000000ffff037224 */ /* 0x000fc600078e0007 */
[----:B------:R1:W0:Y:S01]  /*1500*/  SHFL.DOWN PT, R12, R9, 0x10, 0x1f ;  /* 0x0a001f00090c7f89 */ /* 0x00022200000e0000 */
[----:B------:R-:W-:Y:S05]  /*1510*/  @P0 BRA `(.L_x_613) ;  /* 0x0000000000500947 */ /* 0x000fea0003800000 */
[----:B0---4-:R-:W-:Y:S01]  /*1520*/  DSETP.GEU.AND P0, PT, |R6|, |R4|, PT ;  /* 0x400000040600722a */ /* 0x011fe20003f0e200 */
[----:B---3--:R-:W-:Y:S02]  /*1530*/  IMAD.MOV.U32 R14, RZ, RZ, R11 ;  /* 0x000000ffff0e7224 */ /* 0x008fe400078e000b */
        /* <DEDUP_REMOVED lines=18> */
.L_x_613:
[----:B------:R-:W-:Y:S05]  /*1660*/  BSYNC.RECONVERGENT B1 ;  /* 0x0000000000017941 */ /* 0x000fea0003800200 */
.L_x_612:
[----:B------:R-:W-:Y:S01]  /*1670*/  ISETP.NE.AND P0, PT, R10, RZ, PT ;  /* 0x000000ff0a00720c */ /* 0x000fe20003f05270 */
[----:B------:R-:W-:-:S12]  /*1680*/  BSSY.RECONVERGENT B1, `(.L_x_614) ;  /* 0x000000a000017945 */ /* 0x000fd80003800200 */
[----:B------:R-:W-:Y:S05]  /*1690*/  @P0 BRA `(.L_x_615) ;  /* 0x0000000000200947 */ /* 0x000fea0003800000 */
[----:B-1----:R-:W1:Y:S01]  /*16a0*/  S2R R6, SR_CgaCtaId ;  /* 0x0000000000067919 */ /* 0x002e620000008800 */
[----:B0-----:R-:W-:Y:S02]  /*16b0*/  MOV R5, 0x400 ;  /* 0x0000040000057802 */ /* 0x001fe40000000f00 */
[----:B----4-:R-:W-:-:S04]  /*16c0*/  SHF.R.U32.HI R4, RZ, 0x1, R0 ;  /* 0x00000001ff047819 */ /* 0x010fc80000011600 */
[----:B------:R-:W-:Y:S02]  /*16d0*/  LOP3.LUT R4, R4, 0x1f0, RZ, 0xc0, !PT ;  /* 0x000001f004047812 */ /* 0x000fe400078ec0ff */
[----:B-1----:R-:W-:-:S05]  /*16e0*/  LEA R5, R6, R5, 0x18 ;  /* 0x0000000506057211 */ /* 0x002fca00078ec0ff */
[----:B------:R-:W-:-:S05]  /*16f0*/  IMAD.IADD R5, R4, 0x1, R5 ;  /* 0x0000000104057824 */ /* 0x000fca00078e0205 */
[----:B------:R0:W-:Y:S04]  /*1700*/  STS.64 [R5+0x10], R14 ;  /* 0x0000100e05007388 */ /* 0x0001e80000000a00 */
[----:B------:R0:W-:Y:S02]  /*1710*/  STS.64 [R5+0x8], R2 ;  /* 0x0000080205007388 */ /* 0x0001e40000000a00 */
.L_x_615:
[----:B------:R-:W-:Y:S05]  /*1720*/  BSYNC.RECONVERGENT B1 ;  /* 0x0000000000017941 */ /* 0x000fea0003800200 */
.L_x_614:
        /* <DEDUP_REMOVED lines=8> */
[----:B-1--4-:R-:W1:Y:S04]  /*17b0*/  LDS.128 R4, [R0+0x20] ;  /* 0x0000200000047984 */ /* 0x012e680000000c00 */
[----:B--2---:R2:W4:Y:S04]  /*17c0*/  LDS.64 R12, [R0+0x80] ;  /* 0x00008000000c7984 */ /* 0x0045280000000a00 */
[----:B---3--:R2:W3:Y:S01]  /*17d0*/  LDS.128 R8, [R0+0x30] ;  /* 0x0000300000087984 */ /* 0x0084e20000000c00 */
[----:B0-----:R-:W-:Y:S01]  /*17e0*/  DSETP.GEU.AND P0, PT, |R2|, |R16|, PT ;  /* 0x400000100200722a */ /* 0x001fe20003f0e200 */
[----:B------:R-:W-:Y:S01]  /*17f0*/  IMAD.MOV.U32 R24, RZ, RZ, R16 ;  /* 0x000000ffff187224 */ /* 0x000fe200078e0010 */
[----:B------:R-:W-:Y:S01]  /*1800*/  MOV R25, R17 ;  /* 0x0000001100197202 */ /* 0x000fe20000000f00 */
[----:B-1----:R-:W-:-:S02]  /*1810*/  IMAD.MOV.U32 R26, RZ, RZ, R4 ;  /* 0x000000ffff1a7224 */ /* 0x002fc400078e0004 */
[----:B------:R-:W-:-:S09]  /*1820*/  IMAD.MOV.U32 R27, RZ, RZ, R5 ;  /* 0x000000ffff1b7224 */ /* 0x000fd200078e0005 */
        /* <DEDUP_REMOVED lines=15> */
.L_x_618:
[----:B------:R-:W-:Y:S05]  /*1920*/  BSYNC.RECONVERGENT B1 ;  /* 0x0000000000017941 */ /* 0x000fea0003800200 */
.L_x_617:
        /* <DEDUP_REMOVED lines=23> */
.L_x_620:
[----:B------:R-:W-:Y:S05]  /*1aa0*/  BSYNC.RECONVERGENT B1 ;  /* 0x0000000000017941 */ /* 0x000fea0003800200 */
.L_x_619:
        /* <DEDUP_REMOVED lines=21> */
.L_x_622:
[----:B------:R-:W-:Y:S05]  /*1c00*/  BSYNC.RECONVERGENT B1 ;  /* 0x0000000000017941 */ /* 0x000fea0003800200 */
.L_x_621:
        /* <DEDUP_REMOVED lines=23> */
.L_x_624:
[----:B------:R-:W-:Y:S05]  /*1d80*/  BSYNC.RECONVERGENT B1 ;  /* 0x0000000000017941 */ /* 0x000fea0003800200 */
.L_x_623:
        /* <DEDUP_REMOVED lines=21> */
.L_x_626:
[----:B------:R-:W-:Y:S05]  /*1ee0*/  BSYNC.RECONVERGENT B1 ;  /* 0x0000000000017941 */ /* 0x000fea0003800200 */
.L_x_625:
[----:B------:R-:W-:Y:S01]  /*1ef0*/  DSETP.GEU.AND P0, PT, |R2|, |R10|, PT ;  /* 0x4000000a0200722a */ /* 0x000fe20003f0e200 */
[----:B------:R-:W-:Y:S01]  /*1f00*/  BSSY.RECONVERGENT B1, `(.L_x_627) ;  /* 0x0000014000017945 */ /* 0x000fe20003800200 */
[----:B------:R-:W-:Y:S01]  /*1f10*/  IMAD.MOV.U32 R8, RZ, RZ, R10 ;  /* 0x000000ffff087224 */ /* 0x000fe200078e000a */
[----:B---3--:R-:W-:Y:S01]  /*1f20*/  MOV R0, R5 ;  /* 0x0000000500007202 */ /* 0x008fe20000000f00 */
        /* <DEDUP_REMOVED lines=17> */
.L_x_628:
[----:B------:R-:W-:Y:S05]  /*2040*/  BSYNC.RECONVERGENT B1 ;  /* 0x0000000000017941 */ /* 0x000fea0003800200 */
.L_x_627:
        /* <DEDUP_REMOVED lines=21> */
.L_x_603:
        /* <DEDUP_REMOVED lines=9> */
[----:B------:R-:W-:Y:S02]  /*2230*/  VIADD R5, R5, UR6 ;  /* 0x0000000605057c36 */ /* 0x000fe40008000000 */
        /* <DEDUP_REMOVED lines=9> */
[----:B----4-:R-:W-:Y:S01]  /*22d0*/  IMAD.MOV.U32 R14, RZ, RZ, R12 ;  /* 0x000000ffff0e7224 */ /* 0x010fe200078e000c */
[----:B------:R-:W-:Y:S01]  /*22e0*/  MOV R6, R10 ;  /* 0x0000000a00067202 */ /* 0x000fe20000000f00 */
[----:B0-----:R-:W-:Y:S02]  /*22f0*/  IMAD.MOV.U32 R16, RZ, RZ, R13 ;  /* 0x000000ffff107224 */ /* 0x001fe400078e000d */
        /* <DEDUP_REMOVED lines=16> */
.L_x_630:
[----:B------:R-:W-:Y:S05]  /*2400*/  BSYNC.RECONVERGENT B1 ;  /* 0x0000000000017941 */ /* 0x000fea0003800200 */
.L_x_629:
        /* <DEDUP_REMOVED lines=32> */
.L_x_632:
[----:B------:R-:W-:Y:S05]  /*2610*/  BSYNC.RECONVERGENT B1 ;  /* 0x0000000000017941 */ /* 0x000fea0003800200 */
.L_x_631:
[----:B-1----:R-:W-:Y:S01]  /*2620*/  VIADD R2, R4, 0x4 ;  /* 0x0000000404027836 */ /* 0x002fe20000000000 */
[----:B------:R1:W4:Y:S01]  /*2630*/  SHFL.DOWN PT, R6, R8, 0x4, R5 ;  /* 0x0880000008067989 */ /* 0x00032200000e0005 */
[----:B------:R-:W-:Y:S01]  /*2640*/  BSSY.RECONVERGENT B1, `(.L_x_633) ;  /* 0x000001e000017945 */ /* 0x000fe20003800200 */
[----:B--2---:R-:W-:Y:S01]  /*2650*/  IMAD.MOV.U32 R14, RZ, RZ, R10 ;  /* 0x000000ffff0e7224 */ /* 0x004fe200078e000a */
[----:B------:R-:W-:Y:S01]  /*2660*/  MOV R16, R12 ;  /* 0x0000000c00107202 */ /* 0x000fe20000000f00 */
[----:B------:R1:W2:Y:S01]  /*2670*/  SHFL.DOWN PT, R7, R9, 0x4, R5 ;  /* 0x0880000009077989 */ /* 0x0002a200000e0005 */
[----:B------:R-:W-:Y:S01]  /*2680*/  ISETP.GT.AND P0, PT, R2, R5, PT ;  /* 0x000000050200720c */ /* 0x000fe20003f04270 */
[----:B------:R-:W-:Y:S02]  /*2690*/  IMAD.MOV.U32 R2, RZ, RZ, R8 ;  /* 0x000000ffff027224 */ /* 0x000fe400078e0008 */
[----:B---3--:R1:W3:Y:S01]  /*26a0*/  SHFL.DOWN PT, R11, R10, 0x4, R5 ;  /* 0x088000000a0b7989 */ /* 0x0082e200000e0005 */
[----:B------:R-:W-:-:S03]  /*26b0*/  IMAD.MOV.U32 R3, RZ, RZ, R9 ;  /* 0x000000ffff037224 */ /* 0x000fc600078e0009 */
[----:B0-----:R1:W0:Y:S06]  /*26c0*/  SHFL.DOWN PT, R13, R12, 0x4, R5 ;  /* 0x088000000c0d7989 */ /* 0x00122c00000e0005 */
        /* <DEDUP_REMOVED lines=21> */
.L_x_634:
[----:B------:R-:W-:Y:S05]  /*2820*/  BSYNC.RECONVERGENT B1 ;  /* 0x0000000000017941 */ /* 0x000fea0003800200 */
.L_x_633:
        /* <DEDUP_REMOVED lines=8> */
[----:B---3--:R3:W1:Y:S01]  /*28b0*/  SHFL.DOWN PT, R11, R14, 0x8, R5 ;  /* 0x090000000e0b7989 */ /* 0x00866200000e0005 */
[----:B--2---:R-:W-:-:S03]  /*28c0*/  IMAD.MOV.U32 R7, RZ, RZ, R3 ;  /* 0x000000ffff077224 */ /* 0x004fc600078e0003 */
[----:B0-----:R3:W0:Y:S04]  /*28d0*/  SHFL.DOWN PT, R13, R16, 0x8, R5 ;  /* 0x09000000100d7989 */ /* 0x00162800000e0005 */
        /* <DEDUP_REMOVED lines=21> */
.L_x_636:
[----:B------:R-:W-:Y:S05]  /*2a30*/  BSYNC.RECONVERGENT B1 ;  /* 0x0000000000017941 */ /* 0x000fea0003800200 */
.L_x_635:
[----:B-1----:R-:W-:Y:S01]  /*2a40*/  VIADD R2, R4, 0x10 ;  /* 0x0000001004027836 */ /* 0x002fe20000000000 */
[----:B----4-:R1:W2:Y:S01]  /*2a50*/  SHFL.DOWN PT, R8, R6, 0x10, R5 ;  /* 0x0a00000006087989 */ /* 0x0102a200000e0005 */
[----:B------:R-:W-:Y:S01]  /*2a60*/  BSSY.RECONVERGENT B1, `(.L_x_637) ;  /* 0x000001e000017945 */ /* 0x000fe20003800200 */
[----:B---3--:R-:W-:Y:S02]  /*2a70*/  IMAD.MOV.U32 R14, RZ, RZ, R10 ;  /* 0x000000ffff0e7224 */ /* 0x008fe400078e000a */
[----:B------:R-:W-:Y:S01]  /*2a80*/  ISETP.GT.AND P0, PT, R2, R5, PT ;  /* 0x000000050200720c */ /* 0x000fe20003f04270 */
[----:B------:R1:W3:Y:S01]  /*2a90*/  SHFL.DOWN PT, R9, R7, 0x10, R5 ;  /* 0x0a00000007097989 */ /* 0x0002e200000e0005 */
[----:B------:R-:W-:Y:S02]  /*2aa0*/  IMAD.MOV.U32 R15, RZ, RZ, R12 ;  /* 0x000000ffff0f7224 */ /* 0x000fe400078e000c */
[----:B------:R-:W-:Y:S01]  /*2ab0*/  IMAD.MOV.U32 R2, RZ, RZ, R6 ;  /* 0x000000ffff027224 */ /* 0x000fe200078e0006 */
[----:B------:R1:W4:Y:S01]  /*2ac0*/  SHFL.DOWN PT, R11, R10, 0x10, R5 ;  /* 0x0a0000000a0b7989 */ /* 0x00032200000e0005 */
        /* <DEDUP_REMOVED lines=23> */
.L_x_638:
[----:B------:R-:W-:Y:S05]  /*2c40*/  BSYNC.RECONVERGENT B1 ;  /* 0x0000000000017941 */ /* 0x000fea0003800200 */
.L_x_637:
        /* <DEDUP_REMOVED lines=11> */
.L_x_640:
[----:B------:R-:W-:Y:S05]  /*2d00*/  BSYNC.RECONVERGENT B1 ;  /* 0x0000000000017941 */ /* 0x000fea0003800200 */
.L_x_639:
[----:B------:R-:W-:Y:S01]  /*2d10*/  BAR.SYNC.DEFER_BLOCKING 0x0 ;  /* 0x0000000000007b1d */ /* 0x000fe20000010000 */
[----:B------:R-:W-:-:S13]  /*2d20*/  ISETP.NE.AND P1, PT, R0, RZ, PT ;  /* 0x000000ff0000720c */ /* 0x000fda0003f25270 */
[----:B------:R-:W-:Y:S05]  /*2d30*/  @P1 BRA `(.L_x_616) ;  /* 0x0000003400d41947 */ /* 0x000fea0003800000 */
[----:B------:R-:W-:Y:S01]  /*2d40*/  UISETP.GE.AND UP0, UPT, UR6, 0x21, UPT ;  /* 0x000000210600788c */ /* 0x000fe2000bf06270 */
[----:B----4-:R-:W-:Y:S02]  /*2d50*/  IMAD.MOV.U32 R11, RZ, RZ, R14 ;  /* 0x000000ffff0b7224 */ /* 0x010fe400078e000e */
[----:B--2---:R-:W-:Y:S02]  /*2d60*/  IMAD.MOV.U32 R8, RZ, RZ, R15 ;  /* 0x000000ffff087224 */ /* 0x004fe400078e000f */
        /* <DEDUP_REMOVED lines=8> */
[----:B0-----:R-:W0:Y:S01]  /*2df0*/  LDS.64 R12, [UR4+0x20] ;  /* 0x00002004ff0c7984 */ /* 0x001e220008000a00 */
[----:B-1----:R-:W-:Y:S01]  /*2e00*/  DSETP.GEU.AND P0, PT, |R2|, |R6|, PT ;  /* 0x400000060200722a */ /* 0x002fe20003f0e200 */
[----:B------:R-:W-:Y:S01]  /*2e10*/  MOV R4, R6 ;  /* 0x0000000600047202 */ /* 0x000fe20000000f00 */
[----:B------:R-:W-:Y:S02]  /*2e20*/  IMAD.MOV.U32 R5, RZ, RZ, R7 ;  /* 0x000000ffff057224 */ /* 0x000fe400078e0007 */
[----:B0-----:R-:W-:Y:S02]  /*2e30*/  IMAD.MOV.U32 R11, RZ, RZ, R12 ;  /* 0x000000ffff0b7224 */ /* 0x001fe400078e000c */
        /* <DEDUP_REMOVED lines=16> */
.L_x_642:
[----:B------:R-:W-:Y:S05]  /*2f40*/  BSYNC.RECONVERGENT B1 ;  /* 0x0000000000017941 */ /* 0x000fea0003800200 */
.L_x_641:
[----:B------:R-:W-:Y:S01]  /*2f50*/  UISETP.GE.AND UP0, UPT, UR6, 0x41, UPT ;  /* 0x000000410600788c */ /* 0x000fe2000bf06270 */
[----:B---3--:R-:W-:Y:S02]  /*2f60*/  IMAD.MOV.U32 R9, RZ, RZ, R11 ;  /* 0x000000ffff097224 */ /* 0x008fe400078e000b */
[----:B------:R-:W-:Y:S02]  /*2f70*/  IMAD.MOV.U32 R0, RZ, RZ, R8 ;  /* 0x000000ffff007224 */ /* 0x000fe400078e0008 */
[----:B------:R-:W-:Y:S02]  /*2f80*/  IMAD.MOV.U32 R2, RZ, RZ, R4 ;  /* 0x000000ffff027224 */ /* 0x000fe400078e0004 */
[----:B------:R-:W-:Y:S02]  /*2f90*/  IMAD.MOV.U32 R3, RZ, RZ, R5 ;  /* 0x000000ffff037224 */ /* 0x000fe400078e0005 */
        /* <DEDUP_REMOVED lines=8> */
[----:B------:R-:W-:Y:S02]  /*3020*/  IMAD.MOV.U32 R2, RZ, RZ, R6 ;  /* 0x000000ffff027224 */ /* 0x000fe400078e0006 */
[----:B------:R-:W-:Y:S02]  /*3030*/  IMAD.MOV.U32 R3, RZ, RZ, R7 ;  /* 0x000000ffff037224 */ /* 0x000fe400078e0007 */
[----:B0-----:R-:W-:-:S02]  /*3040*/  IMAD.MOV.U32 R9, RZ, RZ, R12 ;  /* 0x000000ffff097224 */ /* 0x001fc400078e000c */
        /* <DEDUP_REMOVED lines=16> */
.L_x_644:
[----:B------:R-:W-:Y:S05]  /*3150*/  BSYNC.RECONVERGENT B1 ;  /* 0x0000000000017941 */ /* 0x000fea0003800200 */
.L_x_643:
[----:B------:R-:W-:Y:S01]  /*3160*/  UISETP.GE.AND UP0, UPT, UR6, 0x61, UPT ;  /* 0x000000610600788c */ /* 0x000fe2000bf06270 */
[----:B------:R-:W-:Y:S01]  /*3170*/  IMAD.MOV.U32 R11, RZ, RZ, R9 ;  /* 0x000000ffff0b7224 */ /* 0x000fe200078e0009 */
[----:B------:R-:W-:Y:S01]  /*3180*/  MOV R8, R0 ;  /* 0x0000000000087202 */ /* 0x000fe20000000f00 */
[----:B------:R-:W-:Y:S02]  /*3190*/  IMAD.MOV.U32 R4, RZ, RZ, R2 ;  /* 0x000000ffff047224 */ /* 0x000fe400078e0002 */
[----:B------:R-:W-:-:S04]  /*31a0*/  IMAD.MOV.U32 R5, RZ, RZ, R3 ;  /* 0x000000ffff057224 */ /* 0x000fc800078e0003 */
        /* <DEDUP_REMOVED lines=27> */
.L_x_646:
[----:B------:R-:W-:Y:S05]  /*3360*/  BSYNC.RECONVERGENT B1 ;  /* 0x0000000000017941 */ /* 0x000fea0003800200 */
.L_x_645:
[----:B------:R-:W-:Y:S01]  /*3370*/  UISETP.GE.AND UP0, UPT, UR6, 0x81, UPT ;  /* 0x000000810600788c */ /* 0x000fe2000bf06270 */
[----:B------:R-:W-:Y:S02]  /*3380*/  IMAD.MOV.U32 R9, RZ, RZ, R11 ;  /* 0x000000ffff097224 */ /* 0x000fe400078e000b */
        /* <DEDUP_REMOVED lines=30> */
.L_x_648:
[----:B------:R-:W-:Y:S05]  /*3570*/  BSYNC.RECONVERGENT B1 ;  /* 0x0000000000017941 */ /* 0x000fea0003800200 */
.L_x_647:
        /* <DEDUP_REMOVED lines=32> */
.L_x_650:
[----:B------:R-:W-:Y:S05]  /*3780*/  BSYNC.RECONVERGENT B1 ;  /* 0x0000000000017941 */ /* 0x000fea0003800200 */
.L_x_649:
        /* <DEDUP_REMOVED lines=14> */
[----:B------:R-:W-:Y:S01]  /*3870*/  IMAD.MOV.U32 R7, RZ, RZ, R3 ;  /* 0x000000ffff077224 */ /* 0x000fe200078e0003 */
[----:B0-----:R-:W-:Y:S01]  /*3880*/  MOV R0, R13 ;  /* 0x0000000d00007202 */ /* 0x001fe20000000f00 */
        /* <DEDUP_REMOVED lines=16> */
.L_x_652:
[----:B------:R-:W-:Y:S05]  /*3990*/  BSYNC.RECONVERGENT B1 ;  /* 0x0000000000017941 */ /* 0x000fea0003800200 */
.L_x_651:
[----:B------:R-:W-:Y:S01]  /*39a0*/  UISETP.GE.AND UP0, UPT, UR6, 0xe1, UPT ;  /* 0x000000e10600788c */ /* 0x000fe2000bf06270 */
[----:B------:R-:W-:Y:S02]  /*39b0*/  IMAD.MOV.U32 R14, RZ, RZ, R9 ;  /* 0x000000ffff0e7224 */ /* 0x000fe400078e0009 */
[----:B------:R-:W-:Y:S02]  /*39c0*/  IMAD.MOV.U32 R15, RZ, RZ, R0 ;  /* 0x000000ffff0f7224 */ /* 0x000fe400078e0000 */
[----:B------:R-:W-:Y:S02]  /*39d0*/  IMAD.MOV.U32 R2, RZ, RZ, R6 ;  /* 0x000000ffff027224 */ /* 0x000fe400078e0006 */
[----:B------:R-:W-:Y:S02]  /*39e0*/  IMAD.MOV.U32 R3, RZ, RZ, R7 ;  /* 0x000000ffff037224 */ /* 0x000fe400078e0007 */
[----:B------:R-:W-:Y:S05]  /*39f0*/  BRA.U !UP0, `(.L_x_616) ;  /* 0x0000002908a47547 */ /* 0x000fea000b800000 */
[----:B------:R-:W1:Y:S01]  /*3a00*/  S2UR UR5, SR_CgaCtaId ;  /* 0x00000000000579c3 */ /* 0x000e620000008800 */
[----:B------:R-:W-:Y:S02]  /*3a10*/  UMOV UR4, 0x400 ;  /* 0x0000040000047882 */ /* 0x000fe40000000000 */
[----:B-1----:R-:W-:-:S09]  /*3a20*/  ULEA UR4, UR5, UR4, 0x18 ;  /* 0x0000000405047291 */ /* 0x002fd2000f8ec0ff */
[----:B------:R-:W1:Y:S04]  /*3a30*/  LDS.64 R4, [UR4+0x78] ;  /* 0x00007804ff047984 */ /* 0x000e680008000a00 */
[----:B------:R-:W2:Y:S01]  /*3a40*/  LDS.64 R10, [UR4+0x80] ;  /* 0x00008004ff0a7984 */ /* 0x000ea20008000a00 */
        /* <DEDUP_REMOVED lines=21> */
.L_x_584:
        /* <DEDUP_REMOVED lines=30> */
[----:B------:R-:W-:Y:S02]  /*3d80*/  ISETP.GE.U32.AND.EX P0, PT, RZ, RZ, PT, P0 ;  /* 0x000000ffff00720c */ /* 0x000fe40003f06100 */
[----:B------:R-:W-:-:S11]  /*3d90*/  IADD3.X R7, PT, PT, RZ, UR7, RZ, P1, !PT ;  /* 0x00000007ff077c10 */ /* 0x000fd60008ffe4ff */
[----:B------:R-:W-:-:S06]  /*3da0*/  DSETP.LT.OR P0, PT, |R8|, |R4|, !P0 ;  /* 0x400000040800722a */ /* 0x000fcc0004701600 */
[----:B------:R-:W-:Y:S02]  /*3db0*/  FSEL R8, R4, R8, P0 ;  /* 0x0000000804087208 */ /* 0x000fe40000000000 */
[----:B------:R-:W-:Y:S02]  /*3dc0*/  FSEL R9, R5, R9, P0 ;  /* 0x0000000905097208 */ /* 0x000fe40000000000 */
[----:B------:R-:W-:Y:S02]  /*3dd0*/  SEL R23, R6, R23, P0 ;  /* 0x0000001706177207 */ /* 0x000fe40000000000 */
[----:B------:R-:W-:-:S07]  /*3de0*/  SEL R24, R7, R24, P0 ;  /* 0x0000001807187207 */ /* 0x000fce0000000000 */
.L_x_654:
[----:B------:R-:W-:Y:S05]  /*3df0*/  BSYNC.RECONVERGENT B1 ;  /* 0x0000000000017941 */ /* 0x000fea0003800200 */
.L_x_653:
[----:B------:R-:W-:Y:S01]  /*3e00*/  UISETP.GE.U32.AND UP0, UPT, UR4, 0xa00, UPT ;  /* 0x00000a000400788c */ /* 0x000fe2000bf06070 */
[----:B------:R-:W-:-:S08]  /*3e10*/  IMAD.MOV.U32 R5, RZ, RZ, 0x500 ;  /* 0x00000500ff057424 */ /* 0x000fd000078e00ff */
[----:B------:R-:W-:Y:S05]  /*3e20*/  BRA.U !UP0, `(.L_x_655) ;  /* 0x00000005084c7547 */ /* 0x000fea000b800000 */
[----:B------:R-:W-:Y:S01]  /*3e30*/  IMAD.MOV.U32 R12, RZ, RZ, R8 ;  /* 0x000000ffff0c7224 */ /* 0x000fe200078e0008 */
[----:B------:R-:W0:Y:S01]  /*3e40*/  LDCU UR4, c[0x0][0x398] ;  /* 0x00007300ff0477ac */ /* 0x000e220008000800 */
[----:B------:R-:W-:Y:S02]  /*3e50*/  IMAD.MOV.U32 R13, RZ, RZ, R9 ;  /* 0x000000ffff0d7224 */ /* 0x000fe400078e0009 */
[----:B------:R-:W-:Y:S01]  /*3e60*/  IMAD.MOV.U32 R17, RZ, RZ, 0x500 ;  /* 0x00000500ff117424 */ /* 0x000fe200078e00ff */
[----:B------:R-:W1:Y:S01]  /*3e70*/  LDCU.64 UR6, c[0x0][0x388] ;  /* 0x00007100ff0677ac */ /* 0x000e620008000a00 */
[----:B------:R-:W-:-:S05]  /*3e80*/  NOP ;  /* 0x0000000000007918 */ /* 0x000fca0000000000 */
.L_x_656:
[----:B------:R-:W-:-:S05]  /*3e90*/  IMAD.WIDE.U32 R26, R17, 0x8, R2 ;  /* 0x00000008111a7825 */ /* 0x000fca00078e0002 */
[----:B------:R-:W2:Y:S04]  /*3ea0*/  LDG.E.64 R14, desc[UR8][R26.64] ;  /* 0x000000081a0e7981 */ /* 0x000ea8000c1e1b00 */
[----:B------:R-:W3:Y:S04]  /*3eb0*/  LDG.E.64 R4, desc[UR8][R26.64+0x800] ;  /* 0x000800081a047981 */ /* 0x000ee8000c1e1b00 */
[----:B------:R-:W4:Y:S04]  /*3ec0*/  LDG.E.64 R6, desc[UR8][R26.64+0x1000] ;  /* 0x001000081a067981 */ /* 0x000f28000c1e1b00 */
[----:B------:R-:W5:Y:S04]  /*3ed0*/  LDG.E.64 R10, desc[UR8][R26.64+0x1800] ;  /* 0x001800081a0a7981 */ /* 0x000f68000c1e1b00 */
[----:B------:R-:W5:Y:S01]  /*3ee0*/  LDG.E.64 R8, desc[UR8][R26.64+0x2000] ;  /* 0x002000081a087981 */ /* 0x000f62000c1e1b00 */
[----:B-1----:R-:W-:-:S04]  /*3ef0*/  IADD3 R18, P0, P1, R0, UR6, R17 ;  /* 0x0000000600127c10 */ /* 0x002fc8000f91e011 */
[----:B------:R-:W-:Y:S01]  /*3f00*/  IADD3.X R16, PT, PT, RZ, UR7, RZ, P0, P1 ;  /* 0x00000007ff107c10 */ /* 0x000fe200087e24ff */
[----:B------:R-:W-:Y:S01]  /*3f10*/  IMAD.MOV.U32 R20, RZ, RZ, R18 ;  /* 0x000000ffff147224 */ /* 0x000fe200078e0012 */
[----:B------:R-:W-:-:S03]  /*3f20*/  IADD3 R22, P3, PT, R18, 0x100, RZ ;  /* 0x0000010012167810 */ /* 0x000fc60007f7e0ff */
        /* <DEDUP_REMOVED lines=11> */
[----:B------:R-:W-:Y:S01]  /*3fe0*/  IMAD.X R24, RZ, RZ, R16, P3 ;  /* 0x000000ffff187224 */ /* 0x000fe200018e0610 */
[----:B------:R-:W-:-:S03]  /*3ff0*/  IADD3 R13, P3, PT, R18, 0x200, RZ ;  /* 0x00000200120d7810 */ /* 0x000fc60007f7e0ff */
[----:B---3--:R-:W-:-:S14]  /*4000*/  DSETP.GEU.AND P1, PT, |R14|, |R4|, PT ;  /* 0x400000040e00722a */ /* 0x008fdc0003f2e200 */
[----:B------:R-:W-:-:S04]  /*4010*/  @P1 ISETP.GE.U32.AND P0, PT, R20, R22, PT ;  /* 0x000000161400120c */ /* 0x000fc80003f06070 */
[----:B------:R-:W-:-:S13]  /*4020*/  @P1 ISETP.GE.AND.EX P0, PT, R19, R24, PT, P0 ;  /* 0x000000181300120c */ /* 0x000fda0003f06300 */
[----:B------:R-:W-:-:S06]  /*4030*/  @P1 DSETP.LT.OR P0, PT, |R4|, |R14|, !P0 ;  /* 0x4000000e0400122a */ /* 0x000fcc0004701600 */
[----:B------:R-:W-:Y:S01]  /*4040*/  @P1 FSEL R12, R14, R4, P0 ;  /* 0x000000040e0c1208 */ /* 0x000fe20000000000 */
[----:B------:R-:W-:Y:S01]  /*4050*/  IMAD.X R14, RZ, RZ, R16, P3 ;  /* 0x000000ffff0e7224 */ /* 0x000fe200018e0610 */
[----:B------:R-:W-:Y:S02]  /*4060*/  @P1 FSEL R15, R15, R5, P0 ;  /* 0x000000050f0f1208 */ /* 0x000fe40000000000 */
[----:B------:R-:W-:Y:S01]  /*4070*/  @P1 SEL R22, R20, R22, P0 ;  /* 0x0000001614161207 */ /* 0x000fe20000000000 */
[----:B------:R-:W-:Y:S01]  /*4080*/  @P1 IMAD.MOV.U32 R4, RZ, RZ, R12 ;  /* 0x000000ffff041224 */ /* 0x000fe200078e000c */
[----:B------:R-:W-:Y:S01]  /*4090*/  IADD3 R12, P3, PT, R18, 0x300, RZ ;  /* 0x00000300120c7810 */ /* 0x000fe20007f7e0ff */
[----:B------:R-:W-:Y:S02]  /*40a0*/  @P1 IMAD.MOV.U32 R5, RZ, RZ, R15 ;  /* 0x000000ffff051224 */ /* 0x000fe400078e000f */
[----:B------:R-:W-:Y:S01]  /*40b0*/  IMAD.MOV.U32 R15, RZ, RZ, R24 ;  /* 0x000000ffff0f7224 */ /* 0x000fe200078e0018 */
[----:B------:R-:W-:-:S03]  /*40c0*/  @P1 SEL R15, R19, R24, P0 ;  /* 0x00000018130f1207 */ /* 0x000fc60000000000 */
[----:B----4-:R-:W-:-:S14]  /*40d0*/  DSETP.GEU.AND P2, PT, |R4|, |R6|, PT ;  /* 0x400000060400722a */ /* 0x010fdc0003f4e200 */
[----:B------:R-:W-:-:S04]  /*40e0*/  @P2 ISETP.GE.U32.AND P0, PT, R22, R13, PT ;  /* 0x0000000d1600220c */ /* 0x000fc80003f06070 */
[----:B------:R-:W-:-:S13]  /*40f0*/  @P2 ISETP.GE.AND.EX P0, PT, R15, R14, PT, P0 ;  /* 0x0000000e0f00220c */ /* 0x000fda0003f06300 */
[----:B------:R-:W-:-:S06]  /*4100*/  @P2 DSETP.LT.OR P0, PT, |R6|, |R4|, !P0 ;  /* 0x400000040600222a */ /* 0x000fcc0004701600 */
[----:B------:R-:W-:Y:S02]  /*4110*/  @P2 FSEL R4, R4, R6, P0 ;  /* 0x0000000604042208 */ /* 0x000fe40000000000 */
[----:B------:R-:W-:Y:S02]  /*4120*/  @P2 FSEL R5, R5, R7, P0 ;  /* 0x0000000705052208 */ /* 0x000fe40000000000 */
[----:B------:R-:W-:Y:S01]  /*4130*/  @P2 SEL R14, R15, R14, P0 ;  /* 0x0000000e0f0e2207 */ /* 0x000fe20000000000 */
[----:B------:R-:W-:Y:S02]  /*4140*/  @P2 IMAD.MOV.U32 R6, RZ, RZ, R4 ;  /* 0x000000ffff062224 */ /* 0x000fe400078e0004 */
[----:B------:R-:W-:Y:S02]  /*4150*/  @P2 IMAD.MOV.U32 R7, RZ, RZ, R5 ;  /* 0x000000ffff072224 */ /* 0x000fe400078e0005 */
[----:B------:R-:W-:Y:S01]  /*4160*/  IMAD.MOV.U32 R5, RZ, RZ, R13 ;  /* 0x000000ffff057224 */ /* 0x000fe200078e000d */
[----:B------:R-:W-:Y:S01]  /*4170*/  @P2 SEL R5, R22, R13, P0 ;  /* 0x0000000d16052207 */ /* 0x000fe20000000000 */
        /* <DEDUP_REMOVED lines=13> */
[----:B------:R-:W-:-:S04]  /*4250*/  IADD3 R5, PT, PT, R17, 0xa00, RZ ;  /* 0x00000a0011057810 */ /* 0x000fc80007ffe0ff */
[----:B0-----:R-:W-:Y:S01]  /*4260*/  ISETP.GT.AND P1, PT, R5, UR4, PT ;  /* 0x0000000405007c0c */ /* 0x001fe2000bf24270 */
[----:B------:R-:W-:Y:S01]  /*4270*/  DSETP.GEU.AND P2, PT, |R10|, |R8|, PT ;  /* 0x400000080a00722a */ /* 0x000fe20003f4e200 */
[----:B------:R-:W-:-:S04]  /*4280*/  VIADD R5, R17, 0x500 ;  /* 0x0000050011057836 */ /* 0x000fc80000000000 */
[----:B------:R-:W-:-:S09]  /*4290*/  IMAD.MOV.U32 R17, RZ, RZ, R5 ;  /* 0x000000ffff117224 */ /* 0x000fd200078e0005 */
        /* <DEDUP_REMOVED lines=12> */
.L_x_655:
        /* <DEDUP_REMOVED lines=14> */
[----:B------:R-:W-:Y:S01]  /*4440*/  IMAD.IADD R7, R0, 0x1, R5 ;  /* 0x0000000100077824 */ /* 0x000fe200078e0205 */
[----:B------:R-:W-:-:S04]  /*4450*/  LEA.HI R4, R10, 0x1, RZ, 0x18 ;  /* 0x000000010a047811 */ /* 0x000fc800078fc0ff */
[C---:B------:R-:W-:Y:S02]  /*4460*/  IADD3 R14, P0, PT, R7.reuse, UR6, RZ ;  /* 0x00000006070e7c10 */ /* 0x040fe4000ff1e0ff */
[----:B------:R-:W-:Y:S01]  /*4470*/  LOP3.LUT R6, R4, 0x3, RZ, 0xc0, !PT ;  /* 0x0000000304067812 */ /* 0x000fe200078ec0ff */
[----:B------:R-:W-:Y:S02]  /*4480*/  IMAD.MOV.U32 R4, RZ, RZ, R0 ;  /* 0x000000ffff047224 */ /* 0x000fe400078e0000 */
[----:B------:R-:W-:Y:S02]  /*4490*/  IMAD.X R15, RZ, RZ, UR7, P0 ;  /* 0x00000007ff0f7e24 */ /* 0x000fe400080e06ff */
[----:B------:R-:W-:Y:S02]  /*44a0*/  IMAD.MOV R11, RZ, RZ, -R6 ;  /* 0x000000ffff0b7224 */ /* 0x000fe400078e0a06 */
[----:B0-----:R-:W-:-:S04]  /*44b0*/  IMAD.WIDE.U32 R2, R7, 0x8, R2 ;  /* 0x0000000807027825 */ /* 0x001fc800078e0002 */
[----:B------:R-:W-:Y:S02]  /*44c0*/  IMAD.MOV.U32 R12, RZ, RZ, R2 ;  /* 0x000000ffff0c7224 */ /* 0x000fe400078e0002 */
[----:B------:R-:W-:-:S07]  /*44d0*/  IMAD.MOV.U32 R13, RZ, RZ, R3 ;  /* 0x000000ffff0d7224 */ /* 0x000fce00078e0003 */
.L_x_663:
[----:B------:R-:W-:Y:S02]  /*44e0*/  IMAD.MOV.U32 R2, RZ, RZ, R12 ;  /* 0x000000ffff027224 */ /* 0x000fe400078e000c */
[----:B------:R-:W-:-:S06]  /*44f0*/  IMAD.MOV.U32 R3, RZ, RZ, R13 ;  /* 0x000000ffff037224 */ /* 0x000fcc00078e000d */
[----:B------:R-:W2:Y:S01]  /*4500*/  LDG.E.64 R2, desc[UR8][R2.64] ;  /* 0x0000000802027981 */ /* 0x000ea2000c1e1b00 */
[----:B------:R-:W-:Y:S01]  /*4510*/  VIADD R11, R11, 0x1 ;  /* 0x000000010b0b7836 */ /* 0x000fe20000000000 */
[----:B------:R-:W-:Y:S01]  /*4520*/  BSSY.RECONVERGENT B3, `(.L_x_661) ;  /* 0x000001b000037945 */ /* 0x000fe20003800200 */
[----:B------:R-:W-:Y:S01]  /*4530*/  IMAD.MOV.U32 R19, RZ, RZ, R23 ;  /* 0x000000ffff137224 */ /* 0x000fe200078e0017 */
[----:B------:R-:W-:Y:S01]  /*4540*/  MOV R7, R9 ;  /* 0x0000000900077202 */ /* 0x000fe20000000f00 */
[----:B------:R-:W-:Y:S01]  /*4550*/  IMAD.MOV.U32 R16, RZ, RZ, R24 ;  /* 0x000000ffff107224 */ /* 0x000fe200078e0018 */
[----:B------:R-:W-:Y:S01]  /*4560*/  ISETP.NE.AND P2, PT, R11, RZ, PT ;  /* 0x000000ff0b00720c */ /* 0x000fe20003f45270 */
[----:B------:R-:W-:Y:S01]  /*4570*/  IMAD.MOV.U32 R6, RZ, RZ, R8 ;  /* 0x000000ffff067224 */ /* 0x000fe200078e0008 */
[----:B------:R-:W-:Y:S01]  /*4580*/  IADD3 R12, P3, PT, R12, 0x800, RZ ;  /* 0x000008000c0c7810 */ /* 0x000fe20007f7e0ff */
[----:B------:R-:W-:Y:S02]  /*4590*/  IMAD.MOV.U32 R23, RZ, RZ, R14 ;  /* 0x000000ffff177224 */ /* 0x000fe400078e000e */
[----:B------:R-:W-:Y:S01]  /*45a0*/  IMAD.MOV.U32 R24, RZ, RZ, R15 ;  /* 0x000000ffff187224 */ /* 0x000fe200078e000f */
[----:B--2---:R-:W-:Y:S01]  /*45b0*/  DSETP.GEU.AND P0, PT, |R8|, |R2|, PT ;  /* 0x400000020800722a */ /* 0x004fe20003f0e200 */
[----:B------:R-:W-:-:S02]  /*45c0*/  IMAD.MOV.U32 R8, RZ, RZ, R2 ;  /* 0x000000ffff087224 */ /* 0x000fc400078e0002 */
        /* <DEDUP_REMOVED lines=16> */
.L_x_662:
[----:B------:R-:W-:Y:S05]  /*46d0*/  BSYNC.RECONVERGENT B3 ;  /* 0x0000000000037941 */ /* 0x000fea0003800200 */
.L_x_661:
[----:B------:R-:W-:Y:S01]  /*46e0*/  IADD3 R14, P0, PT, R14, 0x100, RZ ;  /* 0x000001000e0e7810 */ /* 0x000fe20007f1e0ff */
[----:B------:R-:W-:Y:S02]  /*46f0*/  VIADD R4, R4, 0x100 ;  /* 0x0000010004047836 */ /* 0x000fe40000000000 */
[----:B------:R-:W-:Y:S02]  /*4700*/  IMAD.X R13, RZ, RZ, R13, P3 ;  /* 0x000000ffff0d7224 */ /* 0x000fe400018e060d */
[----:B------:R-:W-:Y:S01]  /*4710*/  IMAD.X R15, RZ, RZ, R15, P0 ;  /* 0x000000ffff0f7224 */ /* 0x000fe200000e060f */
[----:B------:R-:W-:Y:S07]  /*4720*/  @P2 BRA `(.L_x_663) ;  /* 0xfffffffc006c2947 */ /* 0x000fee000383ffff */
.L_x_660:
[----:B------:R-:W-:Y:S05]  /*4730*/  BSYNC.RECONVERGENT B2 ;  /* 0x0000000000027941 */ /* 0x000fea0003800200 */
.L_x_659:
[----:B------:R-:W-:-:S13]  /*4740*/  ISETP.GE.U32.AND P0, PT, R10, 0x300, PT ;  /* 0x000003000a00780c */ /* 0x000fda0003f06070 */
[----:B------:R-:W-:Y:S05]  /*4750*/  @!P0 BRA `(.L_x_658) ;  /* 0x0000000400fc8947 */ /* 0x000fea0003800000 */
[----:B------:R-:W0:Y:S01]  /*4760*/  LDCU.128 UR12, c[0x0][0x380] ;  /* 0x00007000ff0c77ac */ /* 0x000e220008000c00 */
[----:B------:R-:W1:Y:S01]  /*4770*/  LDC.64 R20, c[0x0][0x380] ;  /* 0x0000e000ff147b82 */ /* 0x000e620000000a00 */
[C---:B------:R-:W-:Y:S01]  /*4780*/  IADD3 R7, P1, PT, R4.reuse, R5, RZ ;  /* 0x0000000504077210 */ /* 0x040fe20007f3e0ff */
[C---:B------:R-:W-:Y:S02]  /*4790*/  IMAD.IADD R16, R4.reuse, 0x1, R5 ;  /* 0x0000000104107824 */ /* 0x040fe400078e0205 */
[----:B------:R-:W-:Y:S02]  /*47a0*/  VIADD R22, R4, 0x200 ;  /* 0x0000020004167836 */ /* 0x000fe40000000000 */
[----:B------:R-:W-:Y:S02]  /*47b0*/  IMAD.X R10, RZ, RZ, RZ, P1 ;  /* 0x000000ffff0a7224 */ /* 0x000fe400008e06ff */
[----:B------:R-:W2:Y:S01]  /*47c0*/  LDC.64 R2, c[0x0][0x388] ;  /* 0x0000e200ff027b82 */ /* 0x000ea20000000a00 */
[----:B0-----:R-:W-:-:S02]  /*47d0*/  LEA R6, P2, R7, UR12, 0x3 ;  /* 0x0000000c07067c11 */ /* 0x001fc4000f8418ff */
[----:B------:R-:W-:Y:S02]  /*47e0*/  IADD3 R18, P0, PT, R16, UR14, RZ ;  /* 0x0000000e10127c10 */ /* 0x000fe4000ff1e0ff */
[----:B------:R-:W-:Y:S02]  /*47f0*/  IADD3 R6, P1, PT, R6, 0x1800, RZ ;  /* 0x0000180006067810 */ /* 0x000fe40007f3e0ff */
[----:B------:R-:W-:Y:S01]  /*4800*/  LEA.HI.X R5, R7, UR13, R10, 0x3, P2 ;  /* 0x0000000d07057c11 */ /* 0x000fe200090f1c0a */
[----:B-1----:R-:W-:-:S04]  /*4810*/  IMAD.WIDE.U32 R20, R16, 0x8, R20 ;  /* 0x0000000810147825 */ /* 0x002fc800078e0014 */
[----:B------:R-:W-:Y:S02]  /*4820*/  IMAD.X R19, RZ, RZ, UR15, P0 ;  /* 0x0000000fff137e24 */ /* 0x000fe400080e06ff */
[----:B------:R-:W-:-:S07]  /*4830*/  IMAD.X R5, RZ, RZ, R5, P1 ;  /* 0x000000ffff057224 */ /* 0x000fce00008e0605 */
.L_x_672:
[----:B------:R-:W3:Y:S01]  /*4840*/  LDG.E.64 R14, desc[UR8][R20.64] ;  /* 0x00000008140e7981 */ /* 0x000ee2000c1e1b00 */
[----:B------:R-:W-:-:S05]  /*4850*/  IMAD.MOV.U32 R4, RZ, RZ, R6 ;  /* 0x000000ffff047224 */ /* 0x000fca00078e0006 */
[----:B------:R0:W5:Y:S04]  /*4860*/  LDG.E.64 R10, desc[UR8][R4.64+-0x1000] ;  /* 0xfff00008040a7981 */ /* 0x000168000c1e1b00 */
[----:B------:R0:W5:Y:S01]  /*4870*/  LDG.E.64 R6, desc[UR8][R4.64+-0x800] ;  /* 0xfff8000804067981 */ /* 0x000162000c1e1b00 */
[----:B------:R-:W-:Y:S01]  /*4880*/  BSSY.RECONVERGENT B2, `(.L_x_664) ;  /* 0x0000015000027945 */ /* 0x000fe20003800200 */
[----:B------:R-:W-:Y:S02]  /*4890*/  IMAD.MOV.U32 R26, RZ, RZ, R18 ;  /* 0x000000ffff1a7224 */ /* 0x000fe400078e0012 */
[----:B------:R-:W-:Y:S01]  /*48a0*/  IMAD.MOV.U32 R25, RZ, RZ, R19 ;  /* 0x000000ffff197224 */ /* 0x000fe200078e0013 */
[----:B---3--:R-:W-:Y:S01]  /*48b0*/  DSETP.GEU.AND P0, PT, |R8|, |R14|, PT ;  /* 0x4000000e0800722a */ /* 0x008fe20003f0e200 */
[----:B------:R-:W-:Y:S01]  /*48c0*/  MOV R12, R14 ;  /* 0x0000000e000c7202 */ /* 0x000fe20000000f00 */
[----:B------:R-:W-:-:S12]  /*48d0*/  IMAD.MOV.U32 R13, RZ, RZ, R15 ;  /* 0x000000ffff0d7224 */ /* 0x000fd800078e000f */
        /* <DEDUP_REMOVED lines=15> */
.L_x_665:
[----:B------:R-:W-:Y:S05]  /*49d0*/  BSYNC.RECONVERGENT B2 ;  /* 0x0000000000027941 */ /* 0x000fea0003800200 */
.L_x_664:
[----:B-----5:R-:W-:Y:S01]  /*49e0*/  DSETP.GEU.AND P0, PT, |R12|, |R10|, PT ;  /* 0x4000000a0c00722a */ /* 0x020fe20003f0e200 */
[----:B------:R-:W-:Y:S01]  /*49f0*/  VIADD R9, R16, 0x100 ;  /* 0x0000010010097836 */ /* 0x000fe20000000000 */
[----:B------:R-:W-:Y:S01]  /*4a00*/  BSSY.RECONVERGENT B2, `(.L_x_666) ;  /* 0x0000016000027945 */ /* 0x000fe20003800200 */
[----:B------:R-:W-:-:S03]  /*4a10*/  IMAD.MOV.U32 R8, RZ, RZ, R10 ;  /* 0x000000ffff087224 */ /* 0x000fc600078e000a */
[----:B--2---:R-:W-:Y:S01]  /*4a20*/  IADD3 R23, P1, PT, R9, R2, RZ ;  /* 0x0000000209177210 */ /* 0x004fe20007f3e0ff */
[----:B------:R-:W-:-:S04]  /*4a30*/  IMAD.MOV.U32 R9, RZ, RZ, R11 ;  /* 0x000000ffff097224 */ /* 0x000fc800078e000b */
[----:B------:R-:W-:Y:S02]  /*4a40*/  IMAD.X R24, RZ, RZ, R3, P1 ;  /* 0x000000ffff187224 */ /* 0x000fe400008e0603 */
[----:B------:R-:W-:Y:S02]  /*4a50*/  IMAD.MOV.U32 R15, RZ, RZ, R23 ;  /* 0x000000ffff0f7224 */ /* 0x000fe400078e0017 */
[----:B------:R-:W-:Y:S01]  /*4a60*/  IMAD.MOV.U32 R14, RZ, RZ, R24 ;  /* 0x000000ffff0e7224 */ /* 0x000fe200078e0018 */
        /* <DEDUP_REMOVED lines=15> */
.L_x_667:
[----:B------:R-:W-:Y:S05]  /*4b60*/  BSYNC.RECONVERGENT B2 ;  /* 0x0000000000027941 */ /* 0x000fea0003800200 */
.L_x_666:
[----:B------:R0:W5:Y:S01]  /*4b70*/  LDG.E.64 R10, desc[UR8][R4.64] ;  /* 0x00000008040a7981 */ /* 0x000162000c1e1b00 */
[----:B------:R-:W-:Y:S01]  /*4b80*/  DSETP.GEU.AND P0, PT, |R8|, |R6|, PT ;  /* 0x400000060800722a */ /* 0x000fe20003f0e200 */
[----:B------:R-:W-:Y:S01]  /*4b90*/  VIADD R13, R16, 0x200 ;  /* 0x00000200100d7836 */ /* 0x000fe20000000000 */
[----:B------:R-:W-:Y:S01]  /*4ba0*/  BSSY.RECONVERGENT B2, `(.L_x_668) ;  /* 0x0000016000027945 */ /* 0x000fe20003800200 */
[----:B------:R-:W-:-:S03]  /*4bb0*/  MOV R12, R6 ;  /* 0x00000006000c7202 */ /* 0x000fc60000000f00 */
[----:B------:R-:W-:Y:S01]  /*4bc0*/  IADD3 R24, P1, PT, R13, R2, RZ ;  /* 0x000000020d187210 */ /* 0x000fe20007f3e0ff */
[----:B------:R-:W-:-:S04]  /*4bd0*/  IMAD.MOV.U32 R13, RZ, RZ, R7 ;  /* 0x000000ffff0d7224 */ /* 0x000fc800078e0007 */
[----:B------:R-:W-:Y:S02]  /*4be0*/  IMAD.X R23, RZ, RZ, R3, P1 ;  /* 0x000000ffff177224 */ /* 0x000fe400008e0603 */
        /* <DEDUP_REMOVED lines=17> */
.L_x_669:
[----:B------:R-:W-:Y:S05]  /*4d00*/  BSYNC.RECONVERGENT B2 ;  /* 0x0000000000027941 */ /* 0x000fea0003800200 */
.L_x_668:
[----:B-----5:R-:W-:Y:S01]  /*4d10*/  DSETP.GEU.AND P0, PT, |R12|, |R10|, PT ;  /* 0x4000000a0c00722a */ /* 0x020fe20003f0e200 */
[----:B------:R-:W-:Y:S01]  /*4d20*/  VIADD R7, R16, 0x300 ;  /* 0x0000030010077836 */ /* 0x000fe20000000000 */
[----:B------:R-:W-:Y:S01]  /*4d30*/  BSSY.RECONVERGENT B2, `(.L_x_670) ;  /* 0x0000016000027945 */ /* 0x000fe20003800200 */
[----:B------:R-:W-:Y:S02]  /*4d40*/  IMAD.MOV.U32 R8, RZ, RZ, R10 ;  /* 0x000000ffff087224 */ /* 0x000fe400078e000a */
[----:B------:R-:W-:Y:S01]  /*4d50*/  IMAD.MOV.U32 R9, RZ, RZ, R11 ;  /* 0x000000ffff097224 */ /* 0x000fe200078e000b */
[----:B------:R-:W-:-:S05]  /*4d60*/  IADD3 R7, P1, PT, R7, R2, RZ ;  /* 0x0000000207077210 */ /* 0x000fca0007f3e0ff */
        /* <DEDUP_REMOVED lines=18> */
.L_x_671:
[----:B------:R-:W-:Y:S05]  /*4e90*/  BSYNC.RECONVERGENT B2 ;  /* 0x0000000000027941 */ /* 0x000fea0003800200 */
.L_x_670:
[----:B------:R-:W-:Y:S01]  /*4ea0*/  VIADD R10, R22, 0x200 ;  /* 0x00000200160a7836 */ /* 0x000fe20000000000 */
[----:B------:R-:W-:Y:S01]  /*4eb0*/  IADD3 R6, P2, PT, R4, 0x2000, RZ ;  /* 0x0000200004067810 */ /* 0x000fe20007f5e0ff */
[----:B------:R-:W-:Y:S01]  /*4ec0*/  VIADD R22, R22, 0x400 ;  /* 0x0000040016167836 */ /* 0x000fe20000000000 */
[----:B------:R-:W-:Y:S01]  /*4ed0*/  IADD3 R18, P1, PT, R18, 0x400, RZ ;  /* 0x0000040012127810 */ /* 0x000fe20007f3e0ff */
[----:B------:R-:W-:Y:S01]  /*4ee0*/  VIADD R16, R16, 0x400 ;  /* 0x0000040010107836 */ /* 0x000fe20000000000 */
[----:B------:R-:W-:Y:S01]  /*4ef0*/  ISETP.GE.AND P0, PT, R10, R17, PT ;  /* 0x000000110a00720c */ /* 0x000fe20003f06270 */
[----:B------:R-:W-:Y:S01]  /*4f00*/  IMAD.X R5, RZ, RZ, R5, P2 ;  /* 0x000000ffff057224 */ /* 0x000fe200010e0605 */
[----:B------:R-:W-:Y:S02]  /*4f10*/  IADD3 R20, P2, PT, R20, 0x2000, RZ ;  /* 0x0000200014147810 */ /* 0x000fe40007f5e0ff */
[----:B------:R-:W-:-:S03]  /*4f20*/  IADD3.X R19, PT, PT, RZ, R19, RZ, P1, !PT ;  /* 0x00000013ff137210 */ /* 0x000fc60000ffe4ff */
[----:B------:R-:W-:-:S06]  /*4f30*/  IMAD.X R21, RZ, RZ, R21, P2 ;  /* 0x000000ffff157224 */ /* 0x000fcc00010e0615 */
[----:B------:R-:W-:Y:S05]  /*4f40*/  @!P0 BRA `(.L_x_672) ;  /* 0xfffffff8003c8947 */ /* 0x000fea000383ffff */
.L_x_658:
[----:B------:R-:W-:Y:S05]  /*4f50*/  BSYNC.RECONVERGENT B1 ;  /* 0x0000000000017941 */ /* 0x000fea0003800200 */
.L_x_657:
        /* <DEDUP_REMOVED lines=32> */
.L_x_674:
[----:B------:R-:W-:Y:S05]  /*5160*/  BSYNC.RECONVERGENT B1 ;  /* 0x0000000000017941 */ /* 0x000fea0003800200 */
.L_x_673:
        /* <DEDUP_REMOVED lines=31> */
.L_x_676:
[----:B------:R-:W-:Y:S05]  /*5360*/  BSYNC.RECONVERGENT B1 ;  /* 0x0000000000017941 */ /* 0x000fea0003800200 */
.L_x_675:
        /* <DEDUP_REMOVED lines=31> */
.L_x_678:
[----:B------:R-:W-:Y:S05]  /*5560*/  BSYNC.RECONVERGENT B1 ;  /* 0x0000000000017941 */ /* 0x000fea0003800200 */
.L_x_677:
[----:B------:R-:W-:Y:S01]  /*5570*/  ISETP.GT.AND P0, PT, R10, 0x17, PT ;  /* 0x000000170a00780c */ /* 0x000fe20003f04270 */
[----:B-1----:R1:W1:Y:S01]  /*5580*/  SHFL.DOWN PT, R6, R2, 0x8, 0x1f ;  /* 0x09001f0002067f89 */ /* 0x00226200000e0000 */
[----:B------:R-:W-:Y:S01]  /*5590*/  BSSY.RECONVERGENT B1, `(.L_x_679) ;  /* 0x000001d000017945 */ /* 0x000fe20003800200 */
[----:B0-----:R-:W-:Y:S01]  /*55a0*/  IMAD.MOV.U32 R8, RZ, RZ, R11 ;  /* 0x000000ffff087224 */ /* 0x001fe200078e000b */
[----:B------:R-:W-:Y:S01]  /*55b0*/  MOV R4, R2 ;  /* 0x0000000200047202 */ /* 0x000fe20000000f00 */
[----:B--2---:R0:W2:Y:S01]  /*55c0*/  SHFL.DOWN PT, R7, R3, 0x8, 0x1f ;  /* 0x09001f0003077f89 */ /* 0x0040a200000e0000 */
[----:B------:R-:W-:Y:S02]  /*55d0*/  IMAD.MOV.U32 R9, RZ, RZ, R12 ;  /* 0x000000ffff097224 */ /* 0x000fe400078e000c */
[----:B------:R-:W-:Y:S01]  /*55e0*/  IMAD.MOV.U32 R5, RZ, RZ, R3 ;  /* 0x000000ffff057224 */ /* 0x000fe200078e0003 */
[----:B---3--:R0:W3:Y:S04]  /*55f0*/  SHFL.DOWN PT, R14, R11, 0x8, 0x1f ;  /* 0x09001f000b0e7f89 */ /* 0x0080e800000e0000 */
        /* <DEDUP_REMOVED lines=22> */
.L_x_680:
[----:B------:R-:W-:Y:S05]  /*5760*/  BSYNC.RECONVERGENT B1 ;  /* 0x0000000000017941 */ /* 0x000fea0003800200 */
.L_x_679:
        /* <DEDUP_REMOVED lines=31> */
.L_x_682:
[----:B------:R-:W-:Y:S05]  /*5960*/  BSYNC.RECONVERGENT B1 ;  /* 0x0000000000017941 */ /* 0x000fea0003800200 */
.L_x_681:
        /* <DEDUP_REMOVED lines=11> */
.L_x_684:
[----:B------:R-:W-:Y:S05]  /*5a20*/  BSYNC.RECONVERGENT B1 ;  /* 0x0000000000017941 */ /* 0x000fea0003800200 */
.L_x_683:
        /* <DEDUP_REMOVED lines=31> */
.L_x_686:
[----:B------:R-:W-:Y:S05]  /*5c20*/  BSYNC.RECONVERGENT B1 ;  /* 0x0000000000017941 */ /* 0x000fea0003800200 */
.L_x_685:
        /* <DEDUP_REMOVED lines=23> */
.L_x_688:
[----:B------:R-:W-:Y:S05]  /*5da0*/  BSYNC.RECONVERGENT B1 ;  /* 0x0000000000017941 */ /* 0x000fea0003800200 */
.L_x_687:
[----:B------:R-:W-:Y:S01]  /*5db0*/  DSETP.GEU.AND P0, PT, |R4|, |R10|, PT ;  /* 0x4000000a0400722a */ /* 0x000fe20003f0e200 */
[----:B------:R-:W-:Y:S01]  /*5dc0*/  BSSY.RECONVERGENT B1, `(.L_x_689) ;  /* 0x0000014000017945 */ /* 0x000fe20003800200 */
[----:B------:R-:W-:Y:S01]  /*5dd0*/  IMAD.MOV.U32 R2, RZ, RZ, R10 ;  /* 0x000000ffff027224 */ /* 0x000fe200078e000a */
[----:B------:R-:W-:Y:S01]  /*5de0*/  MOV R3, R11 ;  /* 0x0000000b00037202 */ /* 0x000fe20000000f00 */
        /* <DEDUP_REMOVED lines=17> */
.L_x_690:
[----:B------:R-:W-:Y:S05]  /*5f00*/  BSYNC.RECONVERGENT B1 ;  /* 0x0000000000017941 */ /* 0x000fea0003800200 */
.L_x_689:
        /* <DEDUP_REMOVED lines=23> */
.L_x_692:
[----:B------:R-:W-:Y:S05]  /*6080*/  BSYNC.RECONVERGENT B1 ;  /* 0x0000000000017941 */ /* 0x000fea0003800200 */
.L_x_691:
        /* <DEDUP_REMOVED lines=21> */
.L_x_694:
[----:B------:R-:W-:Y:S05]  /*61e0*/  BSYNC.RECONVERGENT B1 ;  /* 0x0000000000017941 */ /* 0x000fea0003800200 */
.L_x_693:
        /* <DEDUP_REMOVED lines=21> */
.L_x_696:
[----:B------:R-:W-:Y:S05]  /*6340*/  BSYNC.RECONVERGENT B1 ;  /* 0x0000000000017941 */ /* 0x000fea0003800200 */
.L_x_695:
        /* <DEDUP_REMOVED lines=20> */
.L_x_616:
[----:B------:R-:W-:Y:S05]  /*6490*/  BSYNC.RECONVERGENT B0 ;  /* 0x0000000000007941 */ /* 0x000fea0003800200 */
.L_x_583:
[----:B------:R-:W-:Y:S05]  /*64a0*/  @P1 EXIT ;  /* 0x000000000000194d */ /* 0x000fea0003800000 */
[----:B012-4-:R-:W0:Y:S02]  /*64b0*/  LDC.64 R4, c[0x0][0x390] ;  /* 0x0000e400ff047b82 */ /* 0x017e240000000a00 */
[----:B0-----:R-:W-:Y:S04]  /*64c0*/  STG.E.64 desc[UR8][R4.64], R2 ;  /* 0x0000000204007986 */ /* 0x001fe8000c101b08 */
[----:B------:R-:W-:Y:S01]  /*64d0*/  STG.E.64 desc[UR8][R4.64+0x8], R14 ;  /* 0x0000080e04007986 */ /* 0x000fe2000c101b08 */
[----:B------:R-:W-:Y:S05]  /*64e0*/  EXIT ;  /* 0x000000000000794d */ /* 0x000fea0003800000 */
.L_x_697:
        /* <DEDUP_REMOVED lines=9> */
.L_x_738:


//--------------------- .text._Z6kernelPdiiii     --------------------------
	.section	.text._Z6kernelPdiiii,"ax",@progbits
	.align	128
        .global         _Z6kernelPdiiii
        .type           _Z6kernelPdiiii,@function
        .size           _Z6kernelPdiiii,(.L_x_729 - _Z6kernelPdiiii)
        .other          _Z6kernelPdiiii,@"STO_CUDA_ENTRY STV_DEFAULT"
_Z6kernelPdiiii:
.text._Z6kernelPdiiii:
[----:B------:R-:W-:Y:S01]  /*0000*/  LDC R1, c[0x0][0x37c] ;  /* 0x0000df00ff017b82 */ /* 0x000fe20000000800 */
[----:B------:R-:W0:Y:S01]  /*0010*/  S2R R6, SR_CTAID.Y ;  /* 0x0000000000067919 */ /* 0x000e220000002600 */
[----:B------:R-:W1:Y:S01]  /*0020*/  LDCU UR4, c[0x0][0x360] ;  /* 0x00006c00ff0477ac */ /* 0x000e620008000800 */
[----:B------:R-:W0:Y:S01]  /*0030*/  S2R R3, SR_TID.Y ;  /* 0x0000000000037919 */ /* 0x000e220000002200 */
[----:B------:R-:W0:Y:S04]  /*0040*/  LDCU UR5, c[0x0][0x364] ;  /* 0x00006c80ff0577ac */ /* 0x000e280008000800 */
[----:B------:R-:W2:Y:S01]  /*0050*/  LDC R0, c[0x0][0x370] ;  /* 0x0000dc00ff007b82 */ /* 0x000ea20000000800 */
[----:B------:R-:W3:Y:S01]  /*0060*/  LDCU UR8, c[0x0][0x38c] ;  /* 0x00007180ff0877ac */ /* 0x000ee20008000800 */
[----:B------:R-:W4:Y:S01]  /*0070*/  LDCU UR6, c[0x0][0x394] ;  /* 0x00007280ff0677ac */ /* 0x000f220008000800 */
[----:B0-----:R-:W-:-:S05]  /*0080*/  IMAD R6, R6, UR5, R3 ;  /* 0x0000000506067c24 */ /* 0x001fca000f8e0203 */
[----:B---3--:R-:W-:-:S04]  /*0090*/  IADD3.X R6, PT, PT, R6, UR8, RZ, PT, !PT ;  /* 0x0000000806067c10 */ /* 0x008fc8000bffe4ff */
[----:B----4-:R-:W-:-:S13]  /*00a0*/  ISETP.GE.AND P0, PT, R6, UR6, PT ;  /* 0x0000000606007c0c */ /* 0x010fda000bf06270 */
[----:B-12---:R-:W-:Y:S05]  /*00b0*/  @P0 EXIT ;  /* 0x000000000000094d */ /* 0x006fea0003800000 */
[----:B------:R-:W0:Y:S01]  /*00c0*/  S2R R9, SR_CTAID.X ;  /* 0x0000000000097919 */ /* 0x000e220000002500 */
[----:B------:R-:W-:Y:S01]  /*00d0*/  IMAD R10, R0, UR4, RZ ;  /* 0x00000004000a7c24 */ /* 0x000fe2000f8e02ff */
[----:B------:R-:W1:Y:S01]  /*00e0*/  LDC R11, c[0x0][0x388] ;  /* 0x0000e200ff0b7b82 */ /* 0x000e620000000800 */
[----:B------:R-:W2:Y:S01]  /*00f0*/  LDCU.64 UR6, c[0x0][0x358] ;  /* 0x00006b00ff0677ac */ /* 0x000ea20008000a00 */
[----:B------:R-:W1:Y:S01]  /*0100*/  S2R R12, SR_TID.X ;  /* 0x00000000000c7919 */ /* 0x000e620000002100 */
[----:B------:R-:W3:Y:S01]  /*0110*/  I2F.U32.RP R7, R10 ;  /* 0x0000000a00077306 */ /* 0x000ee20000209000 */
[----:B------:R-:W-:-:S04]  /*0120*/  ISETP.NE.U32.AND P3, PT, R10, RZ, PT ;  /* 0x000000ff0a00720c */ /* 0x000fc80003f65070 */
[----:B------:R-:W4:Y:S08]  /*0130*/  LDC R13, c[0x0][0x390] ;  /* 0x0000e400ff0d7b82 */ /* 0x000f300000000800 */
[----:B------:R-:W5:Y:S01]  /*0140*/  LDC.64 R18, c[0x0][0x380] ;  /* 0x0000e000ff127b82 */ /* 0x000f620000000a00 */
[----:B---3--:R-:W3:Y:S01]  /*0150*/  MUFU.RCP R7, R7 ;  /* 0x0000000700077308 */ /* 0x008ee20000001000 */
[----:B0-----:R-:W-:-:S04]  /*0160*/  IMAD.IADD R3, R0, 0x1, R9 ;  /* 0x0000000100037824 */ /* 0x001fc800078e0209 */
[----:B------:R-:W-:Y:S02]  /*0170*/  IMAD R3, R3, UR4, RZ ;  /* 0x0000000403037c24 */ /* 0x000fe4000f8e02ff */
[----:B-1----:R-:W-:Y:S02]  /*0180*/  IMAD.IADD R0, R12, 0x1, R11 ;  /* 0x000000010c007824 */ /* 0x002fe400078e020b */
[----:B---3--:R-:W-:Y:S01]  /*0190*/  VIADD R8, R7, 0xffffffe ;  /* 0x0ffffffe07087836 */ /* 0x008fe20000000000 */
[----:B------:R-:W-:Y:S01]  /*01a0*/  LOP3.LUT R4, RZ, R3, RZ, 0x33, !PT ;  /* 0x00000003ff047212 */ /* 0x000fe200078e33ff */
[----:B------:R-:W-:Y:S01]  /*01b0*/  IMAD.MOV R7, RZ, RZ, -R10 ;  /* 0x000000ffff077224 */ /* 0x000fe200078e0a0a */
[----:B------:R-:W-:Y:S01]  /*01c0*/  IADD3 R2, PT, PT, R0, 0x1, R3 ;  /* 0x0000000100027810 */ /* 0x000fe20007ffe003 */
[----:B------:R-:W-:Y:S01]  /*01d0*/  IMAD R9, R9, UR4, R12 ;  /* 0x0000000409097c24 */ /* 0x000fe2000f8e020c */
[----:B------:R0:W1:Y:S02]  /*01e0*/  F2I.FTZ.U32.TRUNC.NTZ R3, R8 ;  /* 0x0000000800037305 */ /* 0x000064000021f000 */
[----:B----4-:R-:W-:Y:S01]  /*01f0*/  VIMNMX R5, PT, PT, R2, R13, !PT ;  /* 0x0000000d02057248 */ /* 0x010fe20007fe0100 */
[----:B------:R-:W-:Y:S01]  /*0200*/  IMAD.MOV.U32 R2, RZ, RZ, RZ ;  /* 0x000000ffff027224 */ /* 0x000fe200078e00ff */
[----:B------:R-:W-:-:S02]  /*0210*/  IADD3 R9, PT, PT, R9, 0x1, RZ ;  /* 0x0000000109097810 */ /* 0x000fc40007ffe0ff */
[----:B------:R-:W-:-:S03]  /*0220*/  IADD3 R4, PT, PT, -R0, R5, R4 ;  /* 0x0000000500047210 */ /* 0x000fc60007ffe104 */
[----:B0-----:R-:W-:Y:S01]  /*0230*/  IMAD.IADD R8, R9, 0x1, R11 ;  /* 0x0000000109087824 */ /* 0x001fe200078e020b */
[C---:B------:R-:W-:Y:S01]  /*0240*/  ISETP.NE.AND P0, PT, R4.reuse, RZ, PT ;  /* 0x000000ff0400720c */ /* 0x040fe20003f05270 */
[----:B------:R-:W-:Y:S02]  /*0250*/  VIADD R5, R4, 0xffffffff ;  /* 0xffffffff04057836 */ /* 0x000fe40000000000 */
[----:B-1----:R-:W-:-:S04]  /*0260*/  IMAD R7, R7, R3, RZ ;  /* 0x0000000307077224 */ /* 0x002fc800078e02ff */
[----:B------:R-:W-:-:S06]  /*0270*/  IMAD.HI.U32 R2, R3, R7, R2 ;  /* 0x0000000703027227 */ /* 0x000fcc00078e0002 */
[----:B------:R-:W-:Y:S02]  /*0280*/  @!P0 IMAD.MOV R5, RZ, RZ, R4 ;  /* 0x000000ffff058224 */ /* 0x000fe400078e0204 */
[----:B------:R-:W-:Y:S01]  /*0290*/  IMAD R3, R13, UR8, R11 ;  /* 0x000000080d037c24 */ /* 0x000fe2000f8e020b */
[----:B------:R-:W0:Y:S01]  /*02a0*/  LDCU UR8, c[0x0][0x390] ;  /* 0x00007200ff0877ac */ /* 0x000e220008000800 */
[----:B------:R-:W-:-:S04]  /*02b0*/  IMAD.HI.U32 R2, R2, R5, RZ ;  /* 0x0000000502027227 */ /* 0x000fc800078e00ff */
[----:B------:R-:W-:Y:S02]  /*02c0*/  IMAD.MOV R0, RZ, RZ, -R2 ;  /* 0x000000ffff007224 */ /* 0x000fe400078e0a02 */
[----:B-----5:R-:W-:-:S04]  /*02d0*/  IMAD.WIDE R18, R3, 0x8, R18 ;  /* 0x0000000803127825 */ /* 0x020fc800078e0212 */
[C---:B------:R-:W-:Y:S02]  /*02e0*/  IMAD R5, R10.reuse, R0, R5 ;  /* 0x000000000a057224 */ /* 0x040fe400078e0205 */
[----:B------:R-:W-:Y:S02]  /*02f0*/  IMAD.IADD R7, R10, 0x1, R8 ;  /* 0x000000010a077824 */ /* 0x000fe400078e0208 */
[----:B------:R-:W-:Y:S01]  /*0300*/  IMAD.WIDE R16, R9, 0x8, R18 ;  /* 0x0000000809107825 */ /* 0x000fe200078e0212 */
[----:B------:R-:W-:-:S03]  /*0310*/  ISETP.GE.U32.AND P1, PT, R5, R10, PT ;  /* 0x0000000a0500720c */ /* 0x000fc60003f26070 */
[----:B------:R-:W-:-:S10]  /*0320*/  IMAD.IADD R4, R10, 0x1, R7 ;  /* 0x000000010a047824 */ /* 0x000fd400078e0207 */
[----:B------:R-:W-:Y:S02]  /*0330*/  @P1 IMAD.IADD R5, R5, 0x1, -R10 ;  /* 0x0000000105051824 */ /* 0x000fe400078e0a0a */
[----:B------:R-:W-:-:S03]  /*0340*/  @P1 VIADD R2, R2, 0x1 ;  /* 0x0000000102021836 */ /* 0x000fc60000000000 */
[----:B------:R-:W-:Y:S02]  /*0350*/  ISETP.GE.U32.AND P2, PT, R5, R10, PT ;  /* 0x0000000a0500720c */ /* 0x000fe40003f46070 */
[----:B------:R-:W-:-:S11]  /*0360*/  SEL R5, RZ, 0x1, !P0 ;  /* 0x00000001ff057807 */ /* 0x000fd60004000000 */
[----:B------:R-:W-:Y:S01]  /*0370*/  @P2 VIADD R2, R2, 0x1 ;  /* 0x0000000102022836 */ /* 0x000fe20000000000 */
[----:B------:R-:W-:-:S05]  /*0380*/  @!P3 LOP3.LUT R2, RZ, R10, RZ, 0x33, !PT ;  /* 0x0000000aff02b212 */ /* 0x000fca00078e33ff */
[----:B0-2---:R-:W-:-:S07]  /*0390*/  IMAD.IADD R5, R5, 0x1, R2 ;  /* 0x0000000105057824 */ /* 0x005fce00078e0202 */
.L_x_717:
[----:B0-----:R-:W0:Y:S01]  /*03a0*/  LDC R11, c[0x0][0x390] ;  /* 0x0000e400ff0b7b82 */ /* 0x001e220000000800 */
[----:B------:R-:W-:Y:S01]  /*03b0*/  BSSY.RECONVERGENT B0, `(.L_x_698) ;  /* 0x00000d3000007945 */ /* 0x000fe20003800200 */
[----:B0-----:R-:W-:-:S13]  /*03c0*/  ISETP.GE.AND P0, PT, R8, R11, PT ;  /* 0x0000000b0800720c */ /* 0x001fda0003f06270 */
[----:B-123--:R-:W-:Y:S05]  /*03d0*/  @P0 BRA `(.L_x_699) ;  /* 0x0000000c00400947 */ /* 0x00efea0003800000 */
[----:B------:R-:W0:Y:S01]  /*03e0*/  LDC.64 R14, c[0x0][0x380] ;  /* 0x0000e000ff0e7b82 */ /* 0x000e220000000a00 */
[----:B------:R-:W1:Y:S01]  /*03f0*/  LDCU UR4, c[0x0][0x388] ;  /* 0x00007100ff0477ac */ /* 0x000e620008000800 */
[----:B------:R-:W-:Y:S01]  /*0400*/  LOP3.LUT R30, R5, 0x3, RZ, 0xc0, !PT ;  /* 0x00000003051e7812 */ /* 0x000fe200078ec0ff */
[----:B------:R-:W-:Y:S01]  /*0410*/  BSSY.RECONVERGENT B1, `(.L_x_700) ;  /* 0x000005a000017945 */ /* 0x000fe20003800200 */
[----:B------:R-:W-:Y:S02]  /*0420*/  IMAD.MOV.U32 R3, RZ, RZ, R8 ;  /* 0x000000ffff037224 */ /* 0x000fe400078e0008 */
[----:B------:R-:W-:Y:S01]  /*0430*/  ISETP.NE.AND P0, PT, R30, 0x3, PT ;  /* 0x000000031e00780c */ /* 0x000fe20003f05270 */
[----:B-1----:R-:W-:-:S04]  /*0440*/  IMAD R11, R6, R11, UR4 ;  /* 0x00000004060b7e24 */ /* 0x002fc8000f8e020b */
[----:B0-----:R-:W-:-:S08]  /*0450*/  IMAD.WIDE R14, R11, 0x8, R14 ;  /* 0x000000080b0e7825 */ /* 0x001fd000078e020e */
[----:B------:R-:W-:Y:S05]  /*0460*/  @!P0 BRA `(.L_x_701) ;  /* 0x0000000400508947 */ /* 0x000fea0003800000 */
[----:B------:R-:W2:Y:S04]  /*0470*/  LDG.E.64 R24, desc[UR6][R18.64] ;  /* 0x0000000612187981 */ /* 0x000ea8000c1e1b00 */
[----:B------:R-:W3:Y:S01]  /*0480*/  LDG.E.64 R20, desc[UR6][R16.64] ;  /* 0x0000000610147981 */ /* 0x000ee2000c1e1b00 */
[----:B------:R-:W-:Y:S01]  /*0490*/  IMAD.MOV.U32 R2, RZ, RZ, 0x1 ;  /* 0x00000001ff027424 */ /* 0x000fe200078e00ff */
[----:B------:R-:W-:Y:S01]  /*04a0*/  BSSY.RECONVERGENT B2, `(.L_x_702) ;  /* 0x0000010000027945 */ /* 0x000fe20003800200 */
[----:B--2---:R-:W0:Y:S01]  /*04b0*/  MUFU.RCP64H R3, R25 ;  /* 0x0000001900037308 */ /* 0x004e220000001800 */
[----:B---3--:R-:W-:-:S03]  /*04c0*/  FSETP.GEU.AND P1, PT, |R21|, 6.5827683646048100446e-37, PT ;  /* 0x036000001500780b */ /* 0x008fc60003f2e200 */
[----:B0-----:R-:W-:-:S08]  /*04d0*/  DFMA R12, -R24, R2, 1 ;  /* 0x3ff00000180c742b */ /* 0x001fd00000000102 */
[----:B------:R-:W-:-:S08]  /*04e0*/  DFMA R12, R12, R12, R12 ;  /* 0x0000000c0c0c722b */ /* 0x000fd0000000000c */
[----:B------:R-:W-:-:S08]  /*04f0*/  DFMA R12, R2, R12, R2 ;  /* 0x0000000c020c722b */ /* 0x000fd00000000002 */
[----:B------:R-:W-:-:S08]  /*0500*/  DFMA R2, -R24, R12, 1 ;  /* 0x3ff000001802742b */ /* 0x000fd0000000010c */
[----:B------:R-:W-:-:S08]  /*0510*/  DFMA R2, R12, R2, R12 ;  /* 0x000000020c02722b */ /* 0x000fd0000000000c */
[----:B------:R-:W-:-:S08]  /*0520*/  DMUL R36, R20, R2 ;  /* 0x0000000214247228 */ /* 0x000fd00000000000 */
[----:B------:R-:W-:-:S08]  /*0530*/  DFMA R12, -R24, R36, R20 ;  /* 0x00000024180c722b */ /* 0x000fd00000000114 */
[----:B------:R-:W-:-:S10]  /*0540*/  DFMA R36, R2, R12, R36 ;  /* 0x0000000c0224722b */ /* 0x000fd40000000024 */
[----:B------:R-:W-:-:S05]  /*0550*/  FFMA R0, RZ, R25, R37 ;  /* 0x00000019ff007223 */ /* 0x000fca0000000025 */
[----:B------:R-:W-:-:S13]  /*0560*/  FSETP.GT.AND P0, PT, |R0|, 1.469367938527859385e-39, PT ;  /* 0x001000000000780b */ /* 0x000fda0003f04200 */
[----:B------:R-:W-:Y:S05]  /*0570*/  @P0 BRA P1, `(.L_x_703) ;  /* 0x0000000000080947 */ /* 0x000fea0000800000 */
[----:B------:R-:W-:-:S07]  /*0580*/  MOV R28, 0x5a0 ;  /* 0x000005a0001c7802 */ /* 0x000fce0000000f00 */
[----:B------:R-:W-:Y:S05]  /*0590*/  CALL.REL.NOINC `($__internal_0_$__cuda_sm20_div_rn_f64_full) ;  /* 0x0000000800ec7944 */ /* 0x000fea0003c00000 */
.L_x_703:
[----:B------:R-:W-:Y:S05]  /*05a0*/  BSYNC.RECONVERGENT B2 ;  /* 0x0000000000027941 */ /* 0x000fea0003800200 */
.L_x_702:
[----:B------:R-:W-:Y:S01]  /*05b0*/  IMAD.WIDE R26, R9, 0x8, R14 ;  /* 0x00000008091a7825 */ /* 0x000fe200078e020e */
[----:B------:R-:W2:Y:S04]  /*05c0*/  LDG.E.64 R2, desc[UR6][R14.64] ;  /* 0x000000060e027981 */ /* 0x000ea8000c1e1b00 */
[----:B------:R-:W2:Y:S01]  /*05d0*/  LDG.E.64 R12, desc[UR6][R26.64] ;  /* 0x000000061a0c7981 */ /* 0x000ea2000c1e1b00 */
[----:B------:R-:W-:Y:S01]  /*05e0*/  ISETP.NE.AND P0, PT, R30, RZ, PT ;  /* 0x000000ff1e00720c */ /* 0x000fe20003f05270 */
[----:B--2---:R-:W-:Y:S01]  /*05f0*/  DFMA R12, R2, -R36, R12 ;  /* 0x80000024020c722b */ /* 0x004fe2000000000c */
[----:B------:R-:W-:-:S06]  /*0600*/  IMAD.MOV.U32 R3, RZ, RZ, R7 ;  /* 0x000000ffff037224 */ /* 0x000fcc00078e0007 */
[----:B------:R0:W-:Y:S05]  /*0610*/  STG.E.64 desc[UR6][R26.64], R12 ;  /* 0x0000000c1a007986 */ /* 0x0001ea000c101b06 */
[----:B------:R-:W-:Y:S05]  /*0620*/  @!P0 BRA `(.L_x_701) ;  /* 0x0000000000e08947 */ /* 0x000fea0003800000 */
[----:B------:R-:W2:Y:S01]  /*0630*/  LDG.E.64 R24, desc[UR6][R18.64] ;  /* 0x0000000612187981 */ /* 0x000ea2000c1e1b00 */
[----:B0-----:R-:W-:-:S05]  /*0640*/  IMAD.WIDE R12, R10, 0x8, R16 ;  /* 0x000000080a0c7825 */ /* 0x001fca00078e0210 */
[----:B------:R-:W3:Y:S01]  /*0650*/  LDG.E.64 R20, desc[UR6][R12.64] ;  /* 0x000000060c147981 */ /* 0x000ee2000c1e1b00 */
[----:B------:R-:W-:Y:S01]  /*0660*/  MOV R2, 0x1 ;  /* 0x0000000100027802 */ /* 0x000fe20000000f00 */
        /* <DEDUP_REMOVED lines=16> */
.L_x_705:
[----:B------:R-:W-:Y:S05]  /*0770*/  BSYNC.RECONVERGENT B2 ;  /* 0x0000000000027941 */ /* 0x000fea0003800200 */
.L_x_704:
[----:B------:R-:W-:Y:S01]  /*0780*/  IMAD.WIDE R26, R10, 0x8, R26 ;  /* 0x000000080a1a7825 */ /* 0x000fe200078e021a */
[----:B------:R-:W2:Y:S04]  /*0790*/  LDG.E.64 R2, desc[UR6][R14.64] ;  /* 0x000000060e027981 */ /* 0x000ea8000c1e1b00 */
[----:B------:R-:W2:Y:S01]  /*07a0*/  LDG.E.64 R20, desc[UR6][R26.64] ;  /* 0x000000061a147981 */ /* 0x000ea2000c1e1b00 */
[----:B------:R-:W-:Y:S01]  /*07b0*/  ISETP.NE.AND P0, PT, R30, 0x1, PT ;  /* 0x000000011e00780c */ /* 0x000fe20003f05270 */
[----:B--2---:R-:W-:Y:S01]  /*07c0*/  DFMA R20, R2, -R36, R20 ;  /* 0x800000240214722b */ /* 0x004fe20000000014 */
[----:B------:R-:W-:-:S06]  /*07d0*/  IMAD.MOV.U32 R3, RZ, RZ, R4 ;  /* 0x000000ffff037224 */ /* 0x000fcc00078e0004 */
[----:B------:R1:W-:Y:S05]  /*07e0*/  STG.E.64 desc[UR6][R26.64], R20 ;  /* 0x000000141a007986 */ /* 0x0003ea000c101b06 */
[----:B------:R-:W-:Y:S05]  /*07f0*/  @!P0 BRA `(.L_x_701) ;  /* 0x00000000006c8947 */ /* 0x000fea0003800000 */
[----:B------:R-:W2:Y:S01]  /*0800*/  LDG.E.64 R24, desc[UR6][R18.64] ;  /* 0x0000000612187981 */ /* 0x000ea2000c1e1b00 */
[----:B-1----:R-:W-:-:S06]  /*0810*/  IMAD.WIDE R20, R10, 0x8, R12 ;  /* 0x000000080a147825 */ /* 0x002fcc00078e020c */
        /* <DEDUP_REMOVED lines=12> */
[----:B------:R-:W-:Y:S01]  /*08e0*/  DFMA R36, R2, R12, R36 ;  /* 0x0000000c0224722b */ /* 0x000fe20000000024 */
[----:B------:R-:W-:-:S09]  /*08f0*/  IMAD.IADD R3, R10, 0x1, R4 ;  /* 0x000000010a037824 */ /* 0x000fd200078e0204 */
[----:B------:R-:W-:-:S05]  /*0900*/  FFMA R0, RZ, R25, R37 ;  /* 0x00000019ff007223 */ /* 0x000fca0000000025 */
[----:B------:R-:W-:-:S13]  /*0910*/  FSETP.GT.AND P0, PT, |R0|, 1.469367938527859385e-39, PT ;  /* 0x001000000000780b */ /* 0x000fda0003f04200 */
[----:B------:R-:W-:Y:S05]  /*0920*/  @P0 BRA P1, `(.L_x_707) ;  /* 0x0000000000080947 */ /* 0x000fea0000800000 */
[----:B------:R-:W-:-:S07]  /*0930*/  MOV R28, 0x950 ;  /* 0x00000950001c7802 */ /* 0x000fce0000000f00 */
[----:B------:R-:W-:Y:S05]  /*0940*/  CALL.REL.NOINC `($__internal_0_$__cuda_sm20_div_rn_f64_full) ;  /* 0x0000000800007944 */ /* 0x000fea0003c00000 */
.L_x_707:
[----:B------:R-:W-:Y:S05]  /*0950*/  BSYNC.RECONVERGENT B2 ;  /* 0x0000000000027941 */ /* 0x000fea0003800200 */
.L_x_706:
[----:B------:R-:W-:Y:S01]  /*0960*/  IMAD.WIDE R26, R10, 0x8, R26 ;  /* 0x000000080a1a7825 */ /* 0x000fe200078e021a */
[----:B------:R-:W2:Y:S04]  /*0970*/  LDG.E.64 R12, desc[UR6][R14.64] ;  /* 0x000000060e0c7981 */ /* 0x000ea8000c1e1b00 */
[----:B------:R-:W2:Y:S02]  /*0980*/  LDG.E.64 R20, desc[UR6][R26.64] ;  /* 0x000000061a147981 */ /* 0x000ea4000c1e1b00 */
[----:B--2---:R-:W-:-:S07]  /*0990*/  DFMA R12, R12, -R36, R20 ;  /* 0x800000240c0c722b */ /* 0x004fce0000000014 */
[----:B------:R2:W-:Y:S04]  /*09a0*/  STG.E.64 desc[UR6][R26.64], R12 ;  /* 0x0000000c1a007986 */ /* 0x0005e8000c101b06 */
.L_x_701:
[----:B------:R-:W-:Y:S05]  /*09b0*/  BSYNC.RECONVERGENT B1 ;  /* 0x0000000000017941 */ /* 0x000fea0003800200 */
.L_x_700:
[----:B------:R-:W-:-:S13]  /*09c0*/  ISETP.GE.U32.AND P0, PT, R5, 0x3, PT ;  /* 0x000000030500780c */ /* 0x000fda0003f06070 */
[----:B------:R-:W-:Y:S05]  /*09d0*/  @!P0 BRA `(.L_x_699) ;  /* 0x0000000400c08947 */ /* 0x000fea0003800000 */
.L_x_716:
[----:B---3--:R-:W3:Y:S01]  /*09e0*/  LDG.E.64 R24, desc[UR6][R18.64] ;  /* 0x0000000612187981 */ /* 0x008ee2000c1e1b00 */
[----:B------:R-:W4:Y:S08]  /*09f0*/  LDC R0, c[0x0][0x38c] ;  /* 0x0000e300ff007b82 */ /* 0x000f300000000800 */
[----:B0-2---:R-:W0:Y:S01]  /*0a00*/  LDC.64 R12, c[0x0][0x380] ;  /* 0x0000e000ff0c7b82 */ /* 0x005e220000000a00 */
[----:B----4-:R-:W-:-:S04]  /*0a10*/  IMAD R11, R0, UR8, R3 ;  /* 0x00000008000b7c24 */ /* 0x010fc8000f8e0203 */
[----:B0-----:R-:W-:-:S05]  /*0a20*/  IMAD.WIDE R12, R11, 0x8, R12 ;  /* 0x000000080b0c7825 */ /* 0x001fca00078e020c */
[----:B-1----:R-:W2:Y:S01]  /*0a30*/  LDG.E.64 R20, desc[UR6][R12.64] ;  /* 0x000000060c147981 */ /* 0x002ea2000c1e1b00 */
[----:B------:R-:W-:Y:S01]  /*0a40*/  IMAD.MOV.U32 R22, RZ, RZ, 0x1 ;  /* 0x00000001ff167424 */ /* 0x000fe200078e00ff */
[----:B------:R-:W-:Y:S01]  /*0a50*/  BSSY.RECONVERGENT B1, `(.L_x_708) ;  /* 0x0000010000017945 */ /* 0x000fe20003800200 */
[----:B---3--:R-:W0:Y:S04]  /*0a60*/  MUFU.RCP64H R23, R25 ;  /* 0x0000001900177308 */ /* 0x008e280000001800 */
[----:B0-----:R-:W-:-:S08]  /*0a70*/  DFMA R26, -R24, R22, 1 ;  /* 0x3ff00000181a742b */ /* 0x001fd00000000116 */
[----:B------:R-:W-:-:S08]  /*0a80*/  DFMA R26, R26, R26, R26 ;  /* 0x0000001a1a1a722b */ /* 0x000fd0000000001a */
[----:B------:R-:W-:Y:S01]  /*0a90*/  DFMA R26, R22, R26, R22 ;  /* 0x0000001a161a722b */ /* 0x000fe20000000016 */
[----:B--2---:R-:W-:-:S07]  /*0aa0*/  FSETP.GEU.AND P1, PT, |R21|, 6.5827683646048100446e-37, PT ;  /* 0x036000001500780b */ /* 0x004fce0003f2e200 */
        /* <DEDUP_REMOVED lines=10> */
.L_x_709:
[----:B------:R-:W-:Y:S05]  /*0b50*/  BSYNC.RECONVERGENT B1 ;  /* 0x0000000000017941 */ /* 0x000fea0003800200 */
.L_x_708:
[----:B------:R-:W0:Y:S01]  /*0b60*/  LDC.64 R26, c[0x0][0x380] ;  /* 0x0000e000ff1a7b82 */ /* 0x000e220000000a00 */
[----:B------:R-:W-:Y:S01]  /*0b70*/  IMAD R11, R6, UR8, R3 ;  /* 0x00000008060b7c24 */ /* 0x000fe2000f8e0203 */
[----:B------:R-:W2:Y:S03]  /*0b80*/  LDG.E.64 R20, desc[UR6][R14.64] ;  /* 0x000000060e147981 */ /* 0x000ea6000c1e1b00 */
[----:B0-----:R-:W-:-:S05]  /*0b90*/  IMAD.WIDE R26, R11, 0x8, R26 ;  /* 0x000000080b1a7825 */ /* 0x001fca00078e021a */
[----:B------:R-:W2:Y:S01]  /*0ba0*/  LDG.E.64 R22, desc[UR6][R26.64] ;  /* 0x000000061a167981 */ /* 0x000ea2000c1e1b00 */
[----:B------:R-:W-:Y:S01]  /*0bb0*/  IMAD.WIDE R12, R10, 0x8, R12 ;  /* 0x000000080a0c7825 */ /* 0x000fe200078e020c */
[----:B--2---:R-:W-:-:S07]  /*0bc0*/  DFMA R22, R20, -R36, R22 ;  /* 0x800000241416722b */ /* 0x004fce0000000016 */
[----:B------:R0:W-:Y:S04]  /*0bd0*/  STG.E.64 desc[UR6][R26.64], R22 ;  /* 0x000000161a007986 */ /* 0x0001e8000c101b06 */
[----:B------:R-:W2:Y:S04]  /*0be0*/  LDG.E.64 R24, desc[UR6][R18.64] ;  /* 0x0000000612187981 */ /* 0x000ea8000c1e1b00 */
[----:B------:R-:W3:Y:S01]  /*0bf0*/  LDG.E.64 R20, desc[UR6][R12.64] ;  /* 0x000000060c147981 */ /* 0x000ee2000c1e1b00 */
[----:B------:R-:W-:Y:S01]  /*0c00*/  IMAD.MOV.U32 R28, RZ, RZ, 0x1 ;  /* 0x00000001ff1c7424 */ /* 0x000fe200078e00ff */
[----:B------:R-:W-:Y:S01]  /*0c10*/  BSSY.RECONVERGENT B1, `(.L_x_710) ;  /* 0x0000010000017945 */ /* 0x000fe20003800200 */
[----:B--2---:R-:W1:Y:S04]  /*0c20*/  MUFU.RCP64H R29, R25 ;  /* 0x00000019001d7308 */ /* 0x004e680000001800 */
[----:B-1----:R-:W-:-:S08]  /*0c30*/  DFMA R30, -R24, R28, 1 ;  /* 0x3ff00000181e742b */ /* 0x002fd0000000011c */
[----:B------:R-:W-:-:S08]  /*0c40*/  DFMA R30, R30, R30, R30 ;  /* 0x0000001e1e1e722b */ /* 0x000fd0000000001e */
[----:B------:R-:W-:-:S08]  /*0c50*/  DFMA R30, R28, R30, R28 ;  /* 0x0000001e1c1e722b */ /* 0x000fd0000000001c */
[----:B------:R-:W-:-:S08]  /*0c60*/  DFMA R28, -R24, R30, 1 ;  /* 0x3ff00000181c742b */ /* 0x000fd0000000011e */
[----:B------:R-:W-:-:S08]  /*0c70*/  DFMA R28, R30, R28, R30 ;  /* 0x0000001c1e1c722b */ /* 0x000fd0000000001e */
[----:B---3--:R-:W-:-:S08]  /*0c80*/  DMUL R36, R20, R28 ;  /* 0x0000001c14247228 */ /* 0x008fd00000000000 */
[----:B0-----:R-:W-:-:S08]  /*0c90*/  DFMA R22, -R24, R36, R20 ;  /* 0x000000241816722b */ /* 0x001fd00000000114 */
[----:B------:R-:W-:Y:S01]  /*0ca0*/  DFMA R36, R28, R22, R36 ;  /* 0x000000161c24722b */ /* 0x000fe20000000024 */
[----:B------:R-:W-:-:S09]  /*0cb0*/  FSETP.GEU.AND P1, PT, |R21|, 6.5827683646048100446e-37, PT ;  /* 0x036000001500780b */ /* 0x000fd20003f2e200 */
[----:B------:R-:W-:-:S05]  /*0cc0*/  FFMA R0, RZ, R25, R37 ;  /* 0x00000019ff007223 */ /* 0x000fca0000000025 */
[----:B------:R-:W-:-:S13]  /*0cd0*/  FSETP.GT.AND P0, PT, |R0|, 1.469367938527859385e-39, PT ;  /* 0x001000000000780b */ /* 0x000fda0003f04200 */
[----:B------:R-:W-:Y:S05]  /*0ce0*/  @P0 BRA P1, `(.L_x_711) ;  /* 0x0000000000080947 */ /* 0x000fea0000800000 */
[----:B------:R-:W-:-:S07]  /*0cf0*/  MOV R28, 0xd10 ;  /* 0x00000d10001c7802 */ /* 0x000fce0000000f00 */
[----:B------:R-:W-:Y:S05]  /*0d00*/  CALL.REL.NOINC `($__internal_0_$__cuda_sm20_div_rn_f64_full) ;  /* 0x0000000400107944 */ /* 0x000fea0003c00000 */
.L_x_711:
[----:B------:R-:W-:Y:S05]  /*0d10*/  BSYNC.RECONVERGENT B1 ;  /* 0x0000000000017941 */ /* 0x000fea0003800200 */
.L_x_710:
[C---:B------:R-:W-:Y:S01]  /*0d20*/  IMAD.WIDE R26, R10.reuse, 0x8, R26 ;  /* 0x000000080a1a7825 */ /* 0x040fe200078e021a */
[----:B------:R-:W2:Y:S04]  /*0d30*/  LDG.E.64 R20, desc[UR6][R14.64] ;  /* 0x000000060e147981 */ /* 0x000ea8000c1e1b00 */
        /* <DEDUP_REMOVED lines=8> */
[----:B--2---:R-:W1:Y:S01]  /*0dc0*/  MUFU.RCP64H R29, R25 ;  /* 0x00000019001d7308 */ /* 0x004e620000001800 */
[----:B---3--:R-:W-:-:S03]  /*0dd0*/  FSETP.GEU.AND P1, PT, |R21|, 6.5827683646048100446e-37, PT ;  /* 0x036000001500780b */ /* 0x008fc60003f2e200 */
[----:B-1----:R-:W-:-:S08]  /*0de0*/  DFMA R30, -R24, R28, 1 ;  /* 0x3ff00000181e742b */ /* 0x002fd0000000011c */
[----:B------:R-:W-:-:S08]  /*0df0*/  DFMA R30, R30, R30, R30 ;  /* 0x0000001e1e1e722b */ /* 0x000fd0000000001e */
[----:B------:R-:W-:-:S08]  /*0e00*/  DFMA R30, R28, R30, R28 ;  /* 0x0000001e1c1e722b */ /* 0x000fd0000000001c */
[----:B------:R-:W-:-:S08]  /*0e10*/  DFMA R28, -R24, R30, 1 ;  /* 0x3ff00000181c742b */ /* 0x000fd0000000011e */
[----:B------:R-:W-:-:S08]  /*0e20*/  DFMA R28, R30, R28, R30 ;  /* 0x0000001c1e1c722b */ /* 0x000fd0000000001e */
[----:B------:R-:W-:-:S08]  /*0e30*/  DMUL R36, R20, R28 ;  /* 0x0000001c14247228 */ /* 0x000fd00000000000 */
[----:B0-----:R-:W-:-:S08]  /*0e40*/  DFMA R22, -R24, R36, R20 ;  /* 0x000000241816722b */ /* 0x001fd00000000114 */
[----:B------:R-:W-:-:S10]  /*0e50*/  DFMA R36, R28, R22, R36 ;  /* 0x000000161c24722b */ /* 0x000fd40000000024 */
[----:B------:R-:W-:-:S05]  /*0e60*/  FFMA R0, RZ, R25, R37 ;  /* 0x00000019ff007223 */ /* 0x000fca0000000025 */
[----:B------:R-:W-:-:S13]  /*0e70*/  FSETP.GT.AND P0, PT, |R0|, 1.469367938527859385e-39, PT ;  /* 0x001000000000780b */ /* 0x000fda0003f04200 */
[----:B------:R-:W-:Y:S05]  /*0e80*/  @P0 BRA P1, `(.L_x_713) ;  /* 0x0000000000080947 */ /* 0x000fea0000800000 */
[----:B------:R-:W-:-:S07]  /*0e90*/  MOV R28, 0xeb0 ;  /* 0x00000eb0001c7802 */ /* 0x000fce0000000f00 */
[----:B------:R-:W-:Y:S05]  /*0ea0*/  CALL.REL.NOINC `($__internal_0_$__cuda_sm20_div_rn_f64_full) ;  /* 0x0000000000a87944 */ /* 0x000fea0003c00000 */
.L_x_713:
[----:B------:R-:W-:Y:S05]  /*0eb0*/  BSYNC.RECONVERGENT B1 ;  /* 0x0000000000017941 */ /* 0x000fea0003800200 */
.L_x_712:
[----:B------:R-:W-:Y:S01]  /*0ec0*/  IMAD.WIDE R26, R10, 0x8, R26 ;  /* 0x000000080a1a7825 */ /* 0x000fe200078e021a */
[----:B------:R-:W2:Y:S04]  /*0ed0*/  LDG.E.64 R20, desc[UR6][R14.64] ;  /* 0x000000060e147981 */ /* 0x000ea8000c1e1b00 */
[----:B------:R-:W2:Y:S02]  /*0ee0*/  LDG.E.64 R22, desc[UR6][R26.64] ;  /* 0x000000061a167981 */ /* 0x000ea4000c1e1b00 */
[----:B--2---:R-:W-:-:S07]  /*0ef0*/  DFMA R22, R20, -R36, R22 ;  /* 0x800000241416722b */ /* 0x004fce0000000016 */
[----:B------:R0:W-:Y:S04]  /*0f00*/  STG.E.64 desc[UR6][R26.64], R22 ;  /* 0x000000161a007986 */ /* 0x0001e8000c101b06 */
[----:B------:R-:W2:Y:S01]  /*0f10*/  LDG.E.64 R24, desc[UR6][R18.64] ;  /* 0x0000000612187981 */ /* 0x000ea2000c1e1b00 */
[----:B------:R-:W-:-:S06]  /*0f20*/  IMAD.WIDE R20, R10, 0x8, R12 ;  /* 0x000000080a147825 */ /* 0x000fcc00078e020c */
        /* <DEDUP_REMOVED lines=18> */
.L_x_715:
[----:B------:R-:W-:Y:S05]  /*1050*/  BSYNC.RECONVERGENT B1 ;  /* 0x0000000000017941 */ /* 0x000fea0003800200 */
.L_x_714:
[C---:B------:R-:W-:Y:S01]  /*1060*/  IMAD.WIDE R26, R10.reuse, 0x8, R26 ;  /* 0x000000080a1a7825 */ /* 0x040fe200078e021a */
[----:B------:R-:W2:Y:S04]  /*1070*/  LDG.E.64 R12, desc[UR6][R14.64] ;  /* 0x000000060e0c7981 */ /* 0x000ea8000c1e1b00 */
[----:B------:R-:W2:Y:S01]  /*1080*/  LDG.E.64 R20, desc[UR6][R26.64] ;  /* 0x000000061a147981 */ /* 0x000ea2000c1e1b00 */
[----:B------:R-:W-:-:S05]  /*1090*/  IMAD R3, R10, 0x4, R3 ;  /* 0x000000040a037824 */ /* 0x000fca00078e0203 */
[----:B------:R-:W-:Y:S01]  /*10a0*/  ISETP.GE.AND P0, PT, R3, UR8, PT ;  /* 0x0000000803007c0c */ /* 0x000fe2000bf06270 */
[----:B--2---:R-:W-:-:S07]  /*10b0*/  DFMA R12, R12, -R36, R20 ;  /* 0x800000240c0c722b */ /* 0x004fce0000000014 */
[----:B------:R3:W-:Y:S05]  /*10c0*/  STG.E.64 desc[UR6][R26.64], R12 ;  /* 0x0000000c1a007986 */ /* 0x0007ea000c101b06 */
[----:B------:R-:W-:Y:S05]  /*10d0*/  @!P0 BRA `(.L_x_716) ;  /* 0xfffffff800408947 */ /* 0x000fea000383ffff */
.L_x_699:
[----:B------:R-:W-:Y:S05]  /*10e0*/  BSYNC.RECONVERGENT B0 ;  /* 0x0000000000007941 */ /* 0x000fea0003800200 */
.L_x_698:
[----:B------:R-:W4:Y:S01]  /*10f0*/  LDC R3, c[0x0][0x374] ;  /* 0x0000dd00ff037b82 */ /* 0x000f220000000800 */
[----:B------:R-:W5:Y:S01]  /*1100*/  LDCU UR4, c[0x0][0x394] ;  /* 0x00007280ff0477ac */ /* 0x000f620008000800 */
[----:B----4-:R-:W-:-:S05]  /*1110*/  IMAD R6, R3, UR5, R6 ;  /* 0x0000000503067c24 */ /* 0x010fca000f8e0206 */
[----:B-----5:R-:W-:-:S13]  /*1120*/  ISETP.GE.AND P0, PT, R6, UR4, PT ;  /* 0x0000000406007c0c */ /* 0x020fda000bf06270 */
[----:B------:R-:W-:Y:S05]  /*1130*/  @!P0 BRA `(.L_x_717) ;  /* 0xfffffff000988947 */ /* 0x000fea000383ffff */
[----:B------:R-:W-:Y:S05]  /*1140*/  EXIT ;  /* 0x000000000000794d */ /* 0x000fea0003800000 */
        .weak           $__internal_0_$__cuda_sm20_div_rn_f64_full
        .type           $__internal_0_$__cuda_sm20_div_rn_f64_full,@function
        .size           $__internal_0_$__cuda_sm20_div_rn_f64_full,(.L_x_729 - $__internal_0_$__cuda_sm20_div_rn_f64_full)
$__internal_0_$__cuda_sm20_div_rn_f64_full:
[----:B------:R-:W-:Y:S01]  /*1150*/  FSETP.GEU.AND P2, PT, |R21|, 1.469367938527859385e-39, PT ;  /* 0x001000001500780b */ /* 0x000fe20003f4e200 */
[----:B------:R-:W-:Y:S01]  /*1160*/  IMAD.MOV.U32 R0, RZ, RZ, 0x1ca00000 ;  /* 0x1ca00000ff007424 */ /* 0x000fe200078e00ff */
[C---:B------:R-:W-:Y:S01]  /*1170*/  FSETP.GEU.AND P0, PT, |R25|.reuse, 1.469367938527859385e-39, PT ;  /* 0x001000001900780b */ /* 0x040fe20003f0e200 */
[----:B------:R-:W-:Y:S01]  /*1180*/  IMAD.MOV.U32 R32, RZ, RZ, R20 ;  /* 0x000000ffff207224 */ /* 0x000fe200078e0014 */
[----:B------:R-:W-:Y:S01]  /*1190*/  LOP3.LUT R22, R25, 0x800fffff, RZ, 0xc0, !PT ;  /* 0x800fffff19167812 */ /* 0x000fe200078ec0ff */
[----:B------:R-:W-:Y:S01]  /*11a0*/  IMAD.MOV.U32 R34, RZ, RZ, 0x1 ;  /* 0x00000001ff227424 */ /* 0x000fe200078e00ff */
[----:B------:R-:W-:Y:S01]  /*11b0*/  LOP3.LUT R2, R21, 0x7ff00000, RZ, 0xc0, !PT ;  /* 0x7ff0000015027812 */ /* 0x000fe200078ec0ff */
[----:B------:R-:W-:Y:S01]  /*11c0*/  BSSY.RECONVERGENT B3, `(.L_x_718) ;  /* 0x0000051000037945 */ /* 0x000fe20003800200 */
[----:B------:R-:W-:Y:S02]  /*11d0*/  LOP3.LUT R23, R22, 0x3ff00000, RZ, 0xfc, !PT ;  /* 0x3ff0000016177812 */ /* 0x000fe400078efcff */
[----:B------:R-:W-:-:S02]  /*11e0*/  MOV R22, R24 ;  /* 0x0000001800167202 */ /* 0x000fc40000000f00 */
[C---:B------:R-:W-:Y:S01]  /*11f0*/  LOP3.LUT R11, R25.reuse, 0x7ff00000, RZ, 0xc0, !PT ;  /* 0x7ff00000190b7812 */ /* 0x040fe200078ec0ff */
[----:B------:R-:W-:Y:S01]  /*1200*/  @!P2 IMAD.MOV.U32 R36, RZ, RZ, RZ ;  /* 0x000000ffff24a224 */ /* 0x000fe200078e00ff */
[----:B------:R-:W-:Y:S01]  /*1210*/  @!P2 LOP3.LUT R29, R25, 0x7ff00000, RZ, 0xc0, !PT ;  /* 0x7ff00000191da812 */ /* 0x000fe200078ec0ff */
[----:B------:R-:W-:Y:S01]  /*1220*/  @!P0 DMUL R22, R24, 8.98846567431157953865e+307 ;  /* 0x7fe0000018168828 */ /* 0x000fe20000000000 */
[C---:B------:R-:W-:Y:S02]  /*1230*/  ISETP.GE.U32.AND P1, PT, R2.reuse, R11, PT ;  /* 0x0000000b0200720c */ /* 0x040fe40003f26070 */
[----:B------:R-:W-:Y:S02]  /*1240*/  @!P2 ISETP.GE.U32.AND P3, PT, R2, R29, PT ;  /* 0x0000001d0200a20c */ /* 0x000fe40003f66070 */
[C---:B------:R-:W-:Y:S01]  /*1250*/  SEL R29, R0.reuse, 0x63400000, !P1 ;  /* 0x63400000001d7807 */ /* 0x040fe20004800000 */
[----:B------:R-:W0:Y:S01]  /*1260*/  MUFU.RCP64H R35, R23 ;  /* 0x0000001700237308 */ /* 0x000e220000001800 */
[----:B------:R-:W-:-:S02]  /*1270*/  @!P2 SEL R31, R0, 0x63400000, !P3 ;  /* 0x63400000001fa807 */ /* 0x000fc40005800000 */
[--C-:B------:R-:W-:Y:S01]  /*1280*/  LOP3.LUT R33, R29, 0x800fffff, R21.reuse, 0xf8, !PT ;  /* 0x800fffff1d217812 */ /* 0x100fe200078ef815 */
[----:B------:R-:W-:Y:S01]  /*1290*/  IMAD.MOV.U32 R29, RZ, RZ, R2 ;  /* 0x000000ffff1d7224 */ /* 0x000fe200078e0002 */
[----:B------:R-:W-:Y:S02]  /*12a0*/  @!P2 LOP3.LUT R31, R31, 0x80000000, R21, 0xf8, !PT ;  /* 0x800000001f1fa812 */ /* 0x000fe400078ef815 */
[----:B------:R-:W-:Y:S02]  /*12b0*/  @!P0 LOP3.LUT R11, R23, 0x7ff00000, RZ, 0xc0, !PT ;  /* 0x7ff00000170b8812 */ /* 0x000fe400078ec0ff */
[----:B------:R-:W-:-:S06]  /*12c0*/  @!P2 LOP3.LUT R37, R31, 0x100000, RZ, 0xfc, !PT ;  /* 0x001000001f25a812 */ /* 0x000fcc00078efcff */
[----:B------:R-:W-:Y:S02]  /*12d0*/  @!P2 DFMA R32, R32, 2, -R36 ;  /* 0x400000002020a82b */ /* 0x000fe40000000824 */
[----:B0-----:R-:W-:-:S08]  /*12e0*/  DFMA R36, R34, -R22, 1 ;  /* 0x3ff000002224742b */ /* 0x001fd00000000816 */
[----:B------:R-:W-:Y:S01]  /*12f0*/  DFMA R36, R36, R36, R36 ;  /* 0x000000242424722b */ /* 0x000fe20000000024 */
[----:B------:R-:W-:-:S05]  /*1300*/  @!P2 LOP3.LUT R29, R33, 0x7ff00000, RZ, 0xc0, !PT ;  /* 0x7ff00000211da812 */ /* 0x000fca00078ec0ff */
[----:B------:R-:W-:Y:S02]  /*1310*/  VIADD R31, R29, 0xffffffff ;  /* 0xffffffff1d1f7836 */ /* 0x000fe40000000000 */
[----:B------:R-:W-:-:S03]  /*1320*/  DFMA R34, R34, R36, R34 ;  /* 0x000000242222722b */ /* 0x000fc60000000022 */
[----:B------:R-:W-:Y:S01]  /*1330*/  ISETP.GT.U32.AND P0, PT, R31, 0x7feffffe, PT ;  /* 0x7feffffe1f00780c */ /* 0x000fe20003f04070 */
[----:B------:R-:W-:-:S04]  /*1340*/  VIADD R31, R11, 0xffffffff ;  /* 0xffffffff0b1f7836 */ /* 0x000fc80000000000 */
[----:B------:R-:W-:Y:S01]  /*1350*/  DFMA R38, R34, -R22, 1 ;  /* 0x3ff000002226742b */ /* 0x000fe20000000816 */
[----:B------:R-:W-:-:S07]  /*1360*/  ISETP.GT.U32.OR P0, PT, R31, 0x7feffffe, P0 ;  /* 0x7feffffe1f00780c */ /* 0x000fce0000704470 */
[----:B------:R-:W-:-:S08]  /*1370*/  DFMA R38, R34, R38, R34 ;  /* 0x000000262226722b */ /* 0x000fd00000000022 */
[----:B------:R-:W-:-:S08]  /*1380*/  DMUL R36, R38, R32 ;  /* 0x0000002026247228 */ /* 0x000fd00000000000 */
[----:B------:R-:W-:-:S08]  /*1390*/  DFMA R34, R36, -R22, R32 ;  /* 0x800000162422722b */ /* 0x000fd00000000020 */
[----:B------:R-:W-:Y:S01]  /*13a0*/  DFMA R34, R38, R34, R36 ;  /* 0x000000222622722b */ /* 0x000fe20000000024 */
[----:B------:R-:W-:Y:S10]  /*13b0*/  @P0 BRA `(.L_x_719) ;  /* 0x0000000000700947 */ /* 0x000ff40003800000 */
[----:B------:R-:W-:-:S04]  /*13c0*/  LOP3.LUT R11, R25, 0x7ff00000, RZ, 0xc0, !PT ;  /* 0x7ff00000190b7812 */ /* 0x000fc800078ec0ff */
[CC--:B------:R-:W-:Y:S02]  /*13d0*/  VIADDMNMX R20, R2.reuse, -R11.reuse, 0xb9600000, !PT ;  /* 0xb960000002147446 */ /* 0x0c0fe4000780090b */
[----:B------:R-:W-:Y:S02]  /*13e0*/  ISETP.GE.U32.AND P0, PT, R2, R11, PT ;  /* 0x0000000b0200720c */ /* 0x000fe40003f06070 */
[----:B------:R-:W-:Y:S02]  /*13f0*/  VIMNMX R20, PT, PT, R20, 0x46a00000, PT ;  /* 0x46a0000014147848 */ /* 0x000fe40003fe0100 */
[----:B------:R-:W-:-:S04]  /*1400*/  SEL R11, R0, 0x63400000, !P0 ;  /* 0x63400000000b7807 */ /* 0x000fc80004000000 */
[----:B------:R-:W-:Y:S01]  /*1410*/  IADD3 R11, PT, PT, -R11, R20, RZ ;  /* 0x000000140b0b7210 */ /* 0x000fe20007ffe1ff */
[----:B------:R-:W-:-:S04]  /*1420*/  IMAD.MOV.U32 R20, RZ, RZ, RZ ;  /* 0x000000ffff147224 */ /* 0x000fc800078e00ff */
[----:B------:R-:W-:-:S06]  /*1430*/  VIADD R21, R11, 0x7fe00000 ;  /* 0x7fe000000b157836 */ /* 0x000fcc0000000000 */
[----:B------:R-:W-:-:S10]  /*1440*/  DMUL R36, R34, R20 ;  /* 0x0000001422247228 */ /* 0x000fd40000000000 */
[----:B------:R-:W-:-:S13]  /*1450*/  FSETP.GTU.AND P0, PT, |R37|, 1.469367938527859385e-39, PT ;  /* 0x001000002500780b */ /* 0x000fda0003f0c200 */
[----:B------:R-:W-:Y:S05]  /*1460*/  @P0 BRA `(.L_x_720) ;  /* 0x0000000000980947 */ /* 0x000fea0003800000 */
[----:B------:R-:W-:-:S06]  /*1470*/  DFMA R22, R34, -R22, R32 ;  /* 0x800000162216722b */ /* 0x000fcc0000000020 */
[----:B------:R-:W-:-:S04]  /*1480*/  IMAD.MOV.U32 R22, RZ, RZ, RZ ;  /* 0x000000ffff167224 */ /* 0x000fc800078e00ff */
[C---:B------:R-:W-:Y:S02]  /*1490*/  FSETP.NEU.AND P0, PT, R23.reuse, RZ, PT ;  /* 0x000000ff1700720b */ /* 0x040fe40003f0d000 */
[----:B------:R-:W-:-:S04]  /*14a0*/  LOP3.LUT R24, R23, 0x80000000, R25, 0x48, !PT ;  /* 0x8000000017187812 */ /* 0x000fc800078e4819 */
[----:B------:R-:W-:-:S07]  /*14b0*/  LOP3.LUT R23, R24, R21, RZ, 0xfc, !PT ;  /* 0x0000001518177212 */ /* 0x000fce00078efcff */
[----:B------:R-:W-:Y:S05]  /*14c0*/  @!P0 BRA `(.L_x_720) ;  /* 0x0000000000808947 */ /* 0x000fea0003800000 */
[----:B------:R-:W-:Y:S01]  /*14d0*/  IMAD.MOV R21, RZ, RZ, -R11 ;  /* 0x000000ffff157224 */ /* 0x000fe200078e0a0b */
[----:B------:R-:W-:Y:S01]  /*14e0*/  IADD3 R11, PT, PT, -R11, -0x43300000, RZ ;  /* 0xbcd000000b0b7810 */ /* 0x000fe20007ffe1ff */
[----:B------:R-:W-:-:S06]  /*14f0*/  IMAD.MOV.U32 R20, RZ, RZ, RZ ;  /* 0x000000ffff147224 */ /* 0x000fcc00078e00ff */
[----:B------:R-:W-:Y:S02]  /*1500*/  DFMA R20, R36, -R20, R34 ;  /* 0x800000142414722b */ /* 0x000fe40000000022 */
[----:B------:R-:W-:-:S08]  /*1510*/  DMUL.RP R34, R34, R22 ;  /* 0x0000001622227228 */ /* 0x000fd00000008000 */
[----:B------:R-:W-:Y:S02]  /*1520*/  FSETP.NEU.AND P0, PT, |R21|, R11, PT ;  /* 0x0000000b1500720b */ /* 0x000fe40003f0d200 */
[----:B------:R-:W-:Y:S02]  /*1530*/  LOP3.LUT R24, R35, R24, RZ, 0x3c, !PT ;  /* 0x0000001823187212 */ /* 0x000fe400078e3cff */
[----:B------:R-:W-:Y:S02]  /*1540*/  FSEL R0, R34, R36, !P0 ;  /* 0x0000002422007208 */ /* 0x000fe40004000000 */
[----:B------:R-:W-:-:S03]  /*1550*/  FSEL R37, R24, R37, !P0 ;  /* 0x0000002518257208 */ /* 0x000fc60004000000 */
[----:B------:R-:W-:Y:S01]  /*1560*/  IMAD.MOV.U32 R36, RZ, RZ, R0 ;  /* 0x000000ffff247224 */ /* 0x000fe200078e0000 */
[----:B------:R-:W-:Y:S06]  /*1570*/  BRA `(.L_x_720) ;  /* 0x0000000000547947 */ /* 0x000fec0003800000 */
.L_x_719:
[----:B------:R-:W-:-:S14]  /*1580*/  DSETP.NAN.AND P0, PT, R20, R20, PT ;  /* 0x000000141400722a */ /* 0x000fdc0003f08000 */
[----:B------:R-:W-:Y:S05]  /*1590*/  @P0 BRA `(.L_x_721) ;  /* 0x0000000000440947 */ /* 0x000fea0003800000 */
[----:B------:R-:W-:-:S14]  /*15a0*/  DSETP.NAN.AND P0, PT, R24, R24, PT ;  /* 0x000000181800722a */ /* 0x000fdc0003f08000 */
[----:B------:R-:W-:Y:S05]  /*15b0*/  @P0 BRA `(.L_x_722) ;  /* 0x0000000000300947 */ /* 0x000fea0003800000 */
[----:B------:R-:W-:Y:S01]  /*15c0*/  ISETP.NE.AND P0, PT, R29, R11, PT ;  /* 0x0000000b1d00720c */ /* 0x000fe20003f05270 */
[----:B------:R-:W-:Y:S01]  /*15d0*/  IMAD.MOV.U32 R36, RZ, RZ, 0x0 ;  /* 0x00000000ff247424 */ /* 0x000fe200078e00ff */
[----:B------:R-:W-:-:S11]  /*15e0*/  MOV R37, 0xfff80000 ;  /* 0xfff8000000257802 */ /* 0x000fd60000000f00 */
[----:B------:R-:W-:Y:S05]  /*15f0*/  @!P0 BRA `(.L_x_720) ;  /* 0x0000000000348947 */ /* 0x000fea0003800000 */
[----:B------:R-:W-:Y:S02]  /*1600*/  ISETP.NE.AND P0, PT, R29, 0x7ff00000, PT ;  /* 0x7ff000001d00780c */ /* 0x000fe40003f05270 */
[----:B------:R-:W-:Y:S02]  /*1610*/  LOP3.LUT R37, R21, 0x80000000, R25, 0x48, !PT ;  /* 0x8000000015257812 */ /* 0x000fe400078e4819 */
[----:B------:R-:W-:-:S13]  /*1620*/  ISETP.EQ.OR P0, PT, R11, RZ, !P0 ;  /* 0x000000ff0b00720c */ /* 0x000fda0004702670 */
[----:B------:R-:W-:Y:S01]  /*1630*/  @P0 LOP3.LUT R0, R37, 0x7ff00000, RZ, 0xfc, !PT ;  /* 0x7ff0000025000812 */ /* 0x000fe200078efcff */
[----:B------:R-:W-:Y:S02]  /*1640*/  @!P0 IMAD.MOV.U32 R36, RZ, RZ, RZ ;  /* 0x000000ffff248224 */ /* 0x000fe400078e00ff */
[----:B------:R-:W-:Y:S02]  /*1650*/  @P0 IMAD.MOV.U32 R36, RZ, RZ, RZ ;  /* 0x000000ffff240224 */ /* 0x000fe400078e00ff */
[----:B------:R-:W-:Y:S01]  /*1660*/  @P0 IMAD.MOV.U32 R37, RZ, RZ, R0 ;  /* 0x000000ffff250224 */ /* 0x000fe200078e0000 */
[----:B------:R-:W-:Y:S06]  /*1670*/  BRA `(.L_x_720) ;  /* 0x0000000000147947 */ /* 0x000fec0003800000 */
.L_x_722:
[----:B------:R-:W-:Y:S01]  /*1680*/  LOP3.LUT R37, R25, 0x80000, RZ, 0xfc, !PT ;  /* 0x0008000019257812 */ /* 0x000fe200078efcff */
[----:B------:R-:W-:Y:S01]  /*1690*/  IMAD.MOV.U32 R36, RZ, RZ, R24 ;  /* 0x000000ffff247224 */ /* 0x000fe200078e0018 */
[----:B------:R-:W-:Y:S06]  /*16a0*/  BRA `(.L_x_720) ;  /* 0x0000000000087947 */ /* 0x000fec0003800000 */
.L_x_721:
[----:B------:R-:W-:Y:S01]  /*16b0*/  LOP3.LUT R37, R21, 0x80000, RZ, 0xfc, !PT ;  /* 0x0008000015257812 */ /* 0x000fe200078efcff */
[----:B------:R-:W-:-:S07]  /*16c0*/  IMAD.MOV.U32 R36, RZ, RZ, R20 ;  /* 0x000000ffff247224 */ /* 0x000fce00078e0014 */
.L_x_720:
[----:B------:R-:W-:Y:S05]  /*16d0*/  BSYNC.RECONVERGENT B3 ;  /* 0x0000000000037941 */ /* 0x000fea0003800200 */
.L_x_718:
[----:B------:R-:W-:-:S04]  /*16e0*/  IMAD.MOV.U32 R29, RZ, RZ, 0x0 ;  /* 0x00000000ff1d7424 */ /* 0x000fc800078e00ff */
[----:B------:R-:W-:Y:S05]  /*16f0*/  RET.REL.NODEC R28 `(_Z6kernelPdiiii) ;  /* 0xffffffe81c407950 */ /* 0x000fea0003c3ffff */
.L_x_723:
        /* <DEDUP_REMOVED lines=16> */
.L_x_729:


//--------------------- .text._Z16kernel_swap_rowsPdiiii --------------------------
	.section	.text._Z16kernel_swap_rowsPdiiii,"ax",@progbits
	.align	128
        .global         _Z16kernel_swap_rowsPdiiii
        .type           _Z16kernel_swap_rowsPdiiii,@function
        .size           _Z16kernel_swap_rowsPdiiii,(.L_x_740 - _Z16kernel_swap_rowsPdiiii)
        .other          _Z16kernel_swap_rowsPdiiii,@"STO_CUDA_ENTRY STV_DEFAULT"
_Z16kernel_swap_rowsPdiiii:
.text._Z16kernel_swap_rowsPdiiii:
[----:B------:R-:W-:Y:S01]  /*0000*/  LDC R1, c[0x0][0x37c] ;  /* 0x0000df00ff017b82 */ /* 0x000fe20000000800 */
[----:B------:R-:W0:Y:S01]  /*0010*/  S2R R0, SR_CTAID.X ;  /* 0x0000000000007919 */ /* 0x000e220000002500 */
[----:B------:R-:W0:Y:S01]  /*0020*/  LDCU UR4, c[0x0][0x360] ;  /* 0x00006c00ff0477ac */ /* 0x000e220008000800 */
[----:B------:R-:W0:Y:S01]  /*0030*/  S2R R3, SR_TID.X ;  /* 0x0000000000037919 */ /* 0x000e220000002100 */
[----:B------:R-:W1:Y:S01]  /*0040*/  LDCU UR8, c[0x0][0x394] ;  /* 0x00007280ff0877ac */ /* 0x000e620008000800 */
[----:B------:R-:W2:Y:S01]  /*0050*/  LDCU UR5, c[0x0][0x370] ;  /* 0x00006e00ff0577ac */ /* 0x000ea20008000800 */
[----:B0-----:R-:W-:Y:S01]  /*0060*/  IMAD R0, R0, UR4, R3 ;  /* 0x0000000400007c24 */ /* 0x001fe2000f8e0203 */
[----:B--2---:R-:W-:-:S04]  /*0070*/  UIMAD UR4, UR4, UR5, URZ ;  /* 0x00000005040472a4 */ /* 0x004fc8000f8e02ff */
[----:B-1----:R-:W-:-:S13]  /*0080*/  ISETP.GE.AND P0, PT, R0, UR8, PT ;  /* 0x0000000800007c0c */ /* 0x002fda000bf06270 */
[----:B------:R-:W-:Y:S05]  /*0090*/  @P0 EXIT ;  /* 0x000000000000094d */ /* 0x000fea0003800000 */
[----:B------:R-:W0:Y:S01]  /*00a0*/  I2F.U32.RP R7, UR4 ;  /* 0x0000000400077d06 */ /* 0x000e220008209000 */
[----:B------:R-:W-:Y:S01]  /*00b0*/  IADD3 R4, PT, PT, R0, UR4, RZ ;  /* 0x0000000400047c10 */ /* 0x000fe2000fffe0ff */
[----:B------:R-:W1:Y:S01]  /*00c0*/  LDCU UR5, c[0x0][0x390] ;  /* 0x00007200ff0577ac */ /* 0x000e620008000800 */
[----:B------:R-:W-:Y:S01]  /*00d0*/  IADD3 R9, PT, PT, RZ, -UR4, RZ ;  /* 0x80000004ff097c10 */ /* 0x000fe2000fffe0ff */
[----:B------:R-:W-:Y:S01]  /*00e0*/  BSSY.RECONVERGENT B0, `(.L_x_724) ;  /* 0x0000031000007945 */ /* 0x000fe20003800200 */
[C---:B------:R-:W-:Y:S01]  /*00f0*/  ISETP.GE.AND P0, PT, R4.reuse, UR8, PT ;  /* 0x0000000804007c0c */ /* 0x040fe2000bf06270 */
[----:B------:R-:W2:Y:S01]  /*0100*/  LDCU.64 UR6, c[0x0][0x358] ;  /* 0x00006b00ff0677ac */ /* 0x000ea20008000a00 */
[----:B------:R-:W-:Y:S02]  /*0110*/  VIMNMX R5, PT, PT, R4, UR8, !PT ;  /* 0x0000000804057c48 */ /* 0x000fe4000ffe0100 */
[----:B------:R-:W-:Y:S02]  /*0120*/  SEL R6, RZ, 0x1, P0 ;  /* 0x00000001ff067807 */ /* 0x000fe40000000000 */
[----:B------:R-:W-:-:S02]  /*0130*/  ISETP.NE.U32.AND P2, PT, RZ, UR4, PT ;  /* 0x00000004ff007c0c */ /* 0x000fc4000bf45070 */
[----:B------:R-:W-:Y:S01]  /*0140*/  IADD3 R5, PT, PT, R5, -R4, -R6 ;  /* 0x8000000405057210 */ /* 0x000fe20007ffe806 */
[----:B0-----:R-:W0:Y:S02]  /*0150*/  MUFU.RCP R7, R7 ;  /* 0x0000000700077308 */ /* 0x001e240000001000 */
[----:B0-----:R-:W-:-:S06]  /*0160*/  IADD3 R2, PT, PT, R7, 0xffffffe, RZ ;  /* 0x0ffffffe07027810 */ /* 0x001fcc0007ffe0ff */
[----:B------:R0:W3:Y:S02]  /*0170*/  F2I.FTZ.U32.TRUNC.NTZ R3, R2 ;  /* 0x0000000200037305 */ /* 0x0000e4000021f000 */
[----:B0-----:R-:W-:Y:S02]  /*0180*/  HFMA2 R2, -RZ, RZ, 0, 0 ;  /* 0x00000000ff027431 */ /* 0x001fe400000001ff */
[----:B---3--:R-:W-:-:S04]  /*0190*/  IMAD R9, R9, R3, RZ ;  /* 0x0000000309097224 */ /* 0x008fc800078e02ff */
[----:B------:R-:W-:-:S06]  /*01a0*/  IMAD.HI.U32 R8, R3, R9, R2 ;  /* 0x0000000903087227 */ /* 0x000fcc00078e0002 */
[----:B------:R-:W-:-:S05]  /*01b0*/  IMAD.HI.U32 R7, R8, R5, RZ ;  /* 0x0000000508077227 */ /* 0x000fca00078e00ff */
[----:B------:R-:W-:-:S05]  /*01c0*/  IADD3 R2, PT, PT, -R7, RZ, RZ ;  /* 0x000000ff07027210 */ /* 0x000fca0007ffe1ff */
[----:B------:R-:W-:Y:S02]  /*01d0*/  IMAD R5, R2, UR4, R5 ;  /* 0x0000000402057c24 */ /* 0x000fe4000f8e0205 */
[----:B------:R-:W0:Y:S03]  /*01e0*/  LDC.64 R2, c[0x0][0x380] ;  /* 0x0000e000ff027b82 */ /* 0x000e260000000a00 */
[----:B------:R-:W-:-:S13]  /*01f0*/  ISETP.GE.U32.AND P0, PT, R5, UR4, PT ;  /* 0x0000000405007c0c */ /* 0x000fda000bf06070 */
[----:B------:R-:W-:Y:S02]  /*0200*/  @P0 IADD3 R5, PT, PT, R5, -UR4, RZ ;  /* 0x8000000405050c10 */ /* 0x000fe4000fffe0ff */
[----:B------:R-:W-:Y:S02]  /*0210*/  @P0 IADD3 R7, PT, PT, R7, 0x1, RZ ;  /* 0x0000000107070810 */ /* 0x000fe40007ffe0ff */
[----:B------:R-:W-:Y:S02]  /*0220*/  ISETP.GE.U32.AND P1, PT, R5, UR4, PT ;  /* 0x0000000405007c0c */ /* 0x000fe4000bf26070 */
[----:B------:R-:W3:Y:S11]  /*0230*/  LDC.64 R4, c[0x0][0x388] ;  /* 0x0000e200ff047b82 */ /* 0x000ef60000000a00 */
[----:B------:R-:W-:Y:S01]  /*0240*/  @P1 VIADD R7, R7, 0x1 ;  /* 0x0000000107071836 */ /* 0x000fe20000000000 */
[----:B------:R-:W-:-:S04]  /*0250*/  @!P2 LOP3.LUT R7, RZ, UR4, RZ, 0x33, !PT ;  /* 0x00000004ff07ac12 */ /* 0x000fc8000f8e33ff */
[----:B------:R-:W-:-:S04]  /*0260*/  IADD3 R8, PT, PT, R6, R7, RZ ;  /* 0x0000000706087210 */ /* 0x000fc80007ffe0ff */
[C---:B------:R-:W-:Y:S02]  /*0270*/  LOP3.LUT R6, R8.reuse, 0x3, RZ, 0xc0, !PT ;  /* 0x0000000308067812 */ /* 0x040fe400078ec0ff */
[----:B------:R-:W-:Y:S02]  /*0280*/  ISETP.GE.U32.AND P1, PT, R8, 0x3, PT ;  /* 0x000000030800780c */ /* 0x000fe40003f26070 */
[----:B------:R-:W-:-:S13]  /*0290*/  ISETP.NE.AND P0, PT, R6, 0x3, PT ;  /* 0x000000030600780c */ /* 0x000fda0003f05270 */
[----:B012---:R-:W-:Y:S05]  /*02a0*/  @!P0 BRA `(.L_x_725) ;  /* 0x0000000000508947 */ /* 0x007fea0003800000 */
[----:B------:R-:W0:Y:S01]  /*02b0*/  LDC R18, c[0x0][0x390] ;  /* 0x0000e400ff127b82 */ /* 0x000e220000000800 */
[----:B------:R-:W0:Y:S01]  /*02c0*/  LDCU.64 UR10, c[0x0][0x388] ;  /* 0x00007100ff0a77ac */ /* 0x000e220008000a00 */
[----:B------:R-:W-:-:S04]  /*02d0*/  IADD3 R8, PT, PT, R8, 0x1, RZ ;  /* 0x0000000108087810 */ /* 0x000fc80007ffe0ff */
[----:B------:R-:W-:Y:S02]  /*02e0*/  LOP3.LUT R8, R8, 0x3, RZ, 0xc0, !PT ;  /* 0x0000000308087812 */ /* 0x000fe400078ec0ff */
[----:B------:R-:W1:Y:S02]  /*02f0*/  LDC.64 R6, c[0x0][0x380] ;  /* 0x0000e000ff067b82 */ /* 0x000e640000000a00 */
[----:B------:R-:W-:Y:S01]  /*0300*/  IADD3 R16, PT, PT, -R8, RZ, RZ ;  /* 0x000000ff08107210 */ /* 0x000fe20007ffe1ff */
[CC--:B0-----:R-:W-:Y:S02]  /*0310*/  IMAD R17, R0.reuse, R18.reuse, UR11 ;  /* 0x0000000b00117e24 */ /* 0x0c1fe4000f8e0212 */
[----:B------:R-:W-:-:S07]  /*0320*/  IMAD R19, R0, R18, UR10 ;  /* 0x0000000a00137e24 */ /* 0x000fce000f8e0212 */
.L_x_726:
[----:B01----:R-:W-:-:S04]  /*0330*/  IMAD.WIDE R12, R17, 0x8, R6 ;  /* 0x00000008110c7825 */ /* 0x003fc800078e0206 */
[----:B------:R-:W-:Y:S01]  /*0340*/  IMAD.WIDE R8, R19, 0x8, R6 ;  /* 0x0000000813087825 */ /* 0x000fe200078e0206 */
[----:B------:R-:W2:Y:S04]  /*0350*/  LDG.E.64 R14, desc[UR6][R12.64] ;  /* 0x000000060c0e7981 */ /* 0x000ea8000c1e1b00 */
[----:B------:R-:W4:Y:S01]  /*0360*/  LDG.E.64 R10, desc[UR6][R8.64] ;  /* 0x00000006080a7981 */ /* 0x000f22000c1e1b00 */
[----:B------:R-:W-:Y:S01]  /*0370*/  IADD3 R16, PT, PT, R16, 0x1, RZ ;  /* 0x0000000110107810 */ /* 0x000fe20007ffe0ff */
[----:B------:R-:W-:Y:S02]  /*0380*/  VIADD R0, R0, UR4 ;  /* 0x0000000400007c36 */ /* 0x000fe40008000000 */
[----:B------:R-:W-:Y:S01]  /*0390*/  IMAD R17, R18, UR4, R17 ;  /* 0x0000000412117c24 */ /* 0x000fe2000f8e0211 */
[----:B------:R-:W-:Y:S01]  /*03a0*/  ISETP.NE.AND P0, PT, R16, RZ, PT ;  /* 0x000000ff1000720c */ /* 0x000fe20003f05270 */
[----:B------:R-:W-:Y:S01]  /*03b0*/  IMAD R19, R18, UR4, R19 ;  /* 0x0000000412137c24 */ /* 0x000fe2000f8e0213 */
[----:B--2---:R0:W-:Y:S04]  /*03c0*/  STG.E.64 desc[UR6][R8.64], R14 ;  /* 0x0000000e08007986 */ /* 0x0041e8000c101b06 */
[----:B----4-:R0:W-:Y:S07]  /*03d0*/  STG.E.64 desc[UR6][R12.64], R10 ;  /* 0x0000000a0c007986 */ /* 0x0101ee000c101b06 */
[----:B------:R-:W-:Y:S05]  /*03e0*/  @P0 BRA `(.L_x_726) ;  /* 0xfffffffc00d00947 */ /* 0x000fea000383ffff */
.L_x_725:
[----:B------:R-:W-:Y:S05]  /*03f0*/  BSYNC.RECONVERGENT B0 ;  /* 0x0000000000007941 */ /* 0x000fea0003800200 */
.L_x_724:
[----:B------:R-:W-:Y:S05]  /*0400*/  @!P1 EXIT ;  /* 0x000000000000994d */ /* 0x000fea0003800000 */
.L_x_727:
[C---:B-1-3--:R-:W-:Y:S02]  /*0410*/  IMAD R19, R0.reuse, UR5, R5 ;  /* 0x0000000500137c24 */ /* 0x04afe4000f8e0205 */
[----:B0-----:R-:W-:Y:S02]  /*0420*/  IMAD R15, R0, UR5, R4 ;  /* 0x00000005000f7c24 */ /* 0x001fe4000f8e0204 */
[----:B------:R-:W-:-:S04]  /*0430*/  IMAD.WIDE R18, R19, 0x8, R2 ;  /* 0x0000000813127825 */ /* 0x000fc800078e0202 */
[----:B------:R-:W-:Y:S01]  /*0440*/  IMAD.WIDE R14, R15, 0x8, R2 ;  /* 0x000000080f0e7825 */ /* 0x000fe200078e0202 */
[----:B------:R-:W2:Y:S04]  /*0450*/  LDG.E.64 R20, desc[UR6][R18.64] ;  /* 0x0000000612147981 */ /* 0x000ea8000c1e1b00 */
[----:B------:R-:W3:Y:S01]  /*0460*/  LDG.E.64 R16, desc[UR6][R14.64] ;  /* 0x000000060e107981 */ /* 0x000ee2000c1e1b00 */
[----:B------:R-:W-:-:S05]  /*0470*/  IADD3 R0, PT, PT, R0, UR4, RZ ;  /* 0x0000000400007c10 */ /* 0x000fca000fffe0ff */
[C---:B------:R-:W-:Y:S02]  /*0480*/  IMAD R7, R0.reuse, UR5, R5 ;  /* 0x0000000500077c24 */ /* 0x040fe4000f8e0205 */
[----:B------:R-:W-:Y:S02]  /*0490*/  IMAD R9, R0, UR5, R4 ;  /* 0x0000000500097c24 */ /* 0x000fe4000f8e0204 */
[----:B------:R-:W-:-:S04]  /*04a0*/  IMAD.WIDE R6, R7, 0x8, R2 ;  /* 0x0000000807067825 */ /* 0x000fc800078e0202 */
[----:B------:R-:W-:Y:S01]  /*04b0*/  IMAD.WIDE R8, R9, 0x8, R2 ;  /* 0x0000000809087825 */ /* 0x000fe200078e0202 */
[----:B--2---:R0:W-:Y:S04]  /*04c0*/  STG.E.64 desc[UR6][R14.64], R20 ;  /* 0x000000140e007986 */ /* 0x0041e8000c101b06 */
[----:B---3--:R1:W-:Y:S04]  /*04d0*/  STG.E.64 desc[UR6][R18.64], R16 ;  /* 0x0000001012007986 */ /* 0x0083e8000c101b06 */
        /* <DEDUP_REMOVED lines=9> */
[----:B0-----:R-:W4:Y:S04]  /*0570*/  LDG.E.64 R20, desc[UR6][R10.64] ;  /* 0x000000060a147981 */ /* 0x001f28000c1e1b00 */
[----:B------:R-:W5:Y:S01]  /*0580*/  LDG.E.64 R14, desc[UR6][R12.64] ;  /* 0x000000060c0e7981 */ /* 0x000f62000c1e1b00 */
[----:B------:R-:W-:-:S05]  /*0590*/  IADD3 R0, PT, PT, R0, UR4, RZ ;  /* 0x0000000400007c10 */ /* 0x000fca000fffe0ff */
[C---:B-1----:R-:W-:Y:S02]  /*05a0*/  IMAD R19, R0.reuse, UR5, R5 ;  /* 0x0000000500137c24 */ /* 0x042fe4000f8e0205 */
[----:B------:R-:W-:Y:S02]  /*05b0*/  IMAD R17, R0, UR5, R4 ;  /* 0x0000000500117c24 */ /* 0x000fe4000f8e0204 */
[----:B------:R-:W-:-:S04]  /*05c0*/  IMAD.WIDE R18, R19, 0x8, R2 ;  /* 0x0000000813127825 */ /* 0x000fc800078e0202 */
[----:B------:R-:W-:Y:S01]  /*05d0*/  IMAD.WIDE R16, R17, 0x8, R2 ;  /* 0x0000000811107825 */ /* 0x000fe200078e0202 */
[----:B----4-:R1:W-:Y:S04]  /*05e0*/  STG.E.64 desc[UR6][R12.64], R20 ;  /* 0x000000140c007986 */ /* 0x0103e8000c101b06 */
[----:B-----5:R1:W-:Y:S04]  /*05f0*/  STG.E.64 desc[UR6][R10.64], R14 ;  /* 0x0000000e0a007986 */ /* 0x0203e8000c101b06 */
[----:B--2---:R-:W2:Y:S04]  /*0600*/  LDG.E.64 R8, desc[UR6][R18.64] ;  /* 0x0000000612087981 */ /* 0x004ea8000c1e1b00 */
[----:B---3--:R-:W3:Y:S01]  /*0610*/  LDG.E.64 R6, desc[UR6][R16.64] ;  /* 0x0000000610067981 */ /* 0x008ee2000c1e1b00 */
[----:B------:R-:W-:-:S04]  /*0620*/  IADD3 R0, PT, PT, R0, UR4, RZ ;  /* 0x0000000400007c10 */ /* 0x000fc8000fffe0ff */
[----:B------:R-:W-:Y:S01]  /*0630*/  ISETP.GE.AND P0, PT, R0, UR8, PT ;  /* 0x0000000800007c0c */ /* 0x000fe2000bf06270 */
[----:B--2---:R1:W-:Y:S04]  /*0640*/  STG.E.64 desc[UR6][R16.64], R8 ;  /* 0x0000000810007986 */ /* 0x0043e8000c101b06 */
[----:B---3--:R1:W-:Y:S08]  /*0650*/  STG.E.64 desc[UR6][R18.64], R6 ;  /* 0x0000000612007986 */ /* 0x0083f0000c101b06 */
[----:B------:R-:W-:Y:S05]  /*0660*/  @!P0 BRA `(.L_x_727) ;  /* 0xfffffffc00688947 */ /* 0x000fea000383ffff */
[----:B------:R-:W-:Y:S05]  /*0670*/  EXIT ;  /* 0x000000000000794d */ /* 0x000fea0003800000 */
.L_x_728:
        /* <DEDUP_REMOVED lines=16> */
.L_x_740:


//--------------------- .nv.shared._ZN3cub18CUB_300001_SM_10006detail11EmptyKernelIvEEvv --------------------------
	.section	.nv.shared._ZN3cub18CUB_300001_SM_10006detail11EmptyKernelIvEEvv,"aw",@nobits
	.sectionflags	@""
	.align	16
	.zero		1024


//--------------------- .nv.shared.reserved.0     --------------------------
	.section	.nv.shared.reserved.0,"aw",@nobits
	.weak		__nv_reservedSMEM_offset_0_alias
	.size		__nv_reservedSMEM_offset_0_alias, 0, 64
	.other		__nv_reservedSMEM_offset_0_alias,@"STO_CUDA_RESERVED_SHARED STV_DEFAULT"
__nv_reservedSMEM_offset_0_alias:
	.zero		0
	.zero		64


//--------------------- .nv.global                --------------------------
	.section	.nv.global,"aw",@nobits
.nv.global:
	.type		_ZN34_INTERNAL_e4e35869_4_k_cu_e7a25f9c6thrust24THRUST_300001_SM_1000_NS12placeholders2_8E,@object
	.size		_ZN34_INTERNAL_e4e35869_4_k_cu_e7a25f9c6thrust24THRUST_300001_SM_1000_NS12placeholders2_8E,(_ZN34_INTERNAL_e4e35869_4_k_cu_e7a25f9c4cuda3std3__436_GLOBAL__N__e4e35869_4_k_cu_e7a25f9c6ignoreE - _ZN34_INTERNAL_e4e35869_4_k_cu_e7a25f9c6thrust24THRUST_300001_SM_1000_NS12placeholders2_8E)
_ZN34_INTERNAL_e4e35869_4_k_cu_e7a25f9c6thrust24THRUST_300001_SM_1000_NS12placeholders2_8E:
	.zero		1
	.type		_ZN34_INTERNAL_e4e35869_4_k_cu_e7a25f9c4cuda3std3__436_GLOBAL__N__e4e35869_4_k_cu_e7a25f9c6ignoreE,@object
	.size		_ZN34_INTERNAL_e4e35869_4_k_cu_e7a25f9c4cuda3std3__436_GLOBAL__N__e4e35869_4_k_cu_e7a25f9c6ignoreE,(_ZN34_INTERNAL_e4e35869_4_k_cu_e7a25f9c4cuda3std6ranges3__45__cpo4dataE - _ZN34_INTERNAL_e4e35869_4_k_cu_e7a25f9c4cuda3std3__436_GLOBAL__N__e4e35869_4_k_cu_e7a25f9c6ignoreE)
_ZN34_INTERNAL_e4e35869_4_k_cu_e7a25f9c4cuda3std3__436_GLOBAL__N__e4e35869_4_k_cu_e7a25f9c6ignoreE:
	.zero		1
	.type		_ZN34_INTERNAL_e4e35869_4_k_cu_e7a25f9c4cuda3std6ranges3__45__cpo4dataE,@object
	.size		_ZN34_INTERNAL_e4e35869_4_k_cu_e7a25f9c4cuda3std6ranges3__45__cpo4dataE,(_ZN34_INTERNAL_e4e35869_4_k_cu_e7a25f9c6thrust24THRUST_300001_SM_1000_NS6system3cpp3parE - _ZN34_INTERNAL_e4e35869_4_k_cu_e7a25f9c4cuda3std6ranges3__45__cpo4dataE)
_ZN34_INTERNAL_e4e35869_4_k_cu_e7a25f9c4cuda3std6ranges3__45__cpo4dataE:
	.zero		1
	.type		_ZN34_INTERNAL_e4e35869_4_k_cu_e7a25f9c6thrust24THRUST_300001_SM_1000_NS6system3cpp3parE,@object
	.size		_ZN34_INTERNAL_e4e35869_4_k_cu_e7a25f9c6thrust24THRUST_300001_SM_1000_NS6system3cpp3parE,(_ZN34_INTERNAL_e4e35869_4_k_cu_e7a25f9c4cuda3std3__45__cpo5beginE - _ZN34_INTERNAL_e4e35869_4_k_cu_e7a25f9c6thrust24THRUST_300001_SM_1000_NS6system3cpp3parE)
_ZN34_INTERNAL_e4e35869_4_k_cu_e7a25f9c6thrust24THRUST_300001_SM_1000_NS6system3cpp3parE:
	.zero		1
	.type		_ZN34_INTERNAL_e4e35869_4_k_cu_e7a25f9c4cuda3std3__45__cpo5beginE,@object
	.size		_ZN34_INTERNAL_e4e35869_4_k_cu_e7a25f9c4cuda3std3__45__cpo5beginE,(_ZN34_INTERNAL_e4e35869_4_k_cu_e7a25f9c4cuda3std6ranges3__45__cpo5beginE - _ZN34_INTERNAL_e4e35869_4_k_cu_e7a25f9c4cuda3std3__45__cpo5beginE)
_ZN34_INTERNAL_e4e35869_4_k_cu_e7a25f9c4cuda3std3__45__cpo5beginE:
	.zero		1
	.type		_ZN34_INTERNAL_e4e35869_4_k_cu_e7a25f9c4cuda3std6ranges3__45__cpo5beginE,@object
	.size		_ZN34_INTERNAL_e4e35869_4_k_cu_e7a25f9c4cuda3std6ranges3__45__cpo5beginE,(_ZN34_INTERNAL_e4e35869_4_k_cu_e7a25f9c6thrust24THRUST_300001_SM_1000_NS6deviceE - _ZN34_INTERNAL_e4e35869_4_k_cu_e7a25f9c4cuda3std6ranges3__45__cpo5beginE)
_ZN34_INTERNAL_e4e35869_4_k_cu_e7a25f9c4cuda3std6ranges3__45__cpo5beginE:
	.zero		1
	.type		_ZN34_INTERNAL_e4e35869_4_k_cu_e7a25f9c6thrust24THRUST_300001_SM_1000_NS6deviceE,@object
	.size		_ZN34_INTERNAL_e4e35869_4_k_cu_e7a25f9c6thrust24THRUST_300001_SM_1000_NS6deviceE,(_ZN34_INTERNAL_e4e35869_4_k_cu_e7a25f9c4cuda3std3__47nulloptE - _ZN34_INTERNAL_e4e35869_4_k_cu_e7a25f9c6thrust24THRUST_300001_SM_1000_NS6deviceE)
_ZN34_INTERNAL_e4e35869_4_k_cu_e7a25f9c6thrust24THRUST_300001_SM_1000_NS6deviceE:
	.zero		1
	.type		_ZN34_INTERNAL_e4e35869_4_k_cu_e7a25f9c4cuda3std3__47nulloptE,@object
	.size		_ZN34_INTERNAL_e4e35869_4_k_cu_e7a25f9c4cuda3std3__47nulloptE,(_ZN34_INTERNAL_e4e35869_4_k_cu_e7a25f9c4cuda3std6ranges3__45__cpo8distanceE - _ZN34_INTERNAL_e4e35869_4_k_cu_e7a25f9c4cuda3std3__47nulloptE)
_ZN34_INTERNAL_e4e35869_4_k_cu_e7a25f9c4cuda3std3__47nulloptE:
	.zero		1
	.type		_ZN34_INTERNAL_e4e35869_4_k_cu_e7a25f9c4cuda3std6ranges3__45__cpo8distanceE,@object
	.size		_ZN34_INTERNAL_e4e35869_4_k_cu_e7a25f9c4cuda3std6ranges3__45__cpo8distanceE,(_ZN34_INTERNAL_e4e35869_4_k_cu_e7a25f9c6thrust24THRUST_300001_SM_1000_NS12placeholders2_4E - _ZN34_INTERNAL_e4e35869_4_k_cu_e7a25f9c4cuda3std6ranges3__45__cpo8distanceE)
_ZN34_INTERNAL_e4e35869_4_k_cu_e7a25f9c4cuda3std6ranges3__45__cpo8distanceE:
	.zero		1
	.type		_ZN34_INTERNAL_e4e35869_4_k_cu_e7a25f9c6thrust24THRUST_300001_SM_1000_NS12placeholders2_4E,@object
	.size		_ZN34_INTERNAL_e4e35869_4_k_cu_e7a25f9c6thrust24THRUST_300001_SM_1000_NS12placeholders2_4E,(_ZN34_INTERNAL_e4e35869_4_k_cu_e7a25f9c4cuda3std3__45__cpo6rbeginE - _ZN34_INTERNAL_e4e35869_4_k_cu_e7a25f9c6thrust24THRUST_300001_SM_1000_NS12placeholders2_4E)
_ZN34_INTERNAL_e4e35869_4_k_cu_e7a25f9c6thrust24THRUST_300001_SM_1000_NS12placeholders2_4E:
	.zero		1
	.type		_ZN34_INTERNAL_e4e35869_4_k_cu_e7a25f9c4cuda3std3__45__cpo6rbeginE,@object
	.size		_ZN34_INTERNAL_e4e35869_4_k_cu_e7a25f9c4cuda3std3__45__cpo6rbeginE,(_ZN34_INTERNAL_e4e35869_4_k_cu_e7a25f9c4cuda3std6ranges3__45__cpo7advanceE - _ZN34_INTERNAL_e4e35869_4_k_cu_e7a25f9c4cuda3std3__45__cpo6rbeginE)
_ZN34_INTERNAL_e4e35869_4_k_cu_e7a25f9c4cuda3std3__45__cpo6rbeginE:
	.zero		1
	.type		_ZN34_INTERNAL_e4e35869_4_k_cu_e7a25f9c4cuda3std6ranges3__45__cpo7advanceE,@object
	.size		_ZN34_INTERNAL_e4e35869_4_k_cu_e7a25f9c4cuda3std6ranges3__45__cpo7advanceE,(_ZN34_INTERNAL_e4e35869_4_k_cu_e7a25f9c6thrust24THRUST_300001_SM_1000_NS12placeholders3_10E - _ZN34_INTERNAL_e4e35869_4_k_cu_e7a25f9c4cuda3std6ranges3__45__cpo7advanceE)
_ZN34_INTERNAL_e4e35869_4_k_cu_e7a25f9c4cuda3std6ranges3__45__cpo7advanceE:
	.zero		1
	.type		_ZN34_INTERNAL_e4e35869_4_k_cu_e7a25f9c6thrust24THRUST_300001_SM_1000_NS12placeholders3_10E,@object
	.size		_ZN34_INTERNAL_e4e35869_4_k_cu_e7a25f9c6thrust24THRUST_300001_SM_1000_NS12placeholders3_10E,(_ZN34_INTERNAL_e4e35869_4_k_cu_e7a25f9c4cuda3std3__48in_placeE - _ZN34_INTERNAL_e4e35869_4_k_cu_e7a25f9c6thrust24THRUST_300001_SM_1000_NS12placeholders3_10E)
_ZN34_INTERNAL_e4e35869_4_k_cu_e7a25f9c6thrust24THRUST_300001_SM_1000_NS12placeholders3_10E:
	.zero		1
	.type		_ZN34_INTERNAL_e4e35869_4_k_cu_e7a25f9c4cuda3std3__48in_placeE,@object
	.size		_ZN34_INTERNAL_e4e35869_4_k_cu_e7a25f9c4cuda3std3__48in_placeE,(_ZN34_INTERNAL_e4e35869_4_k_cu_e7a25f9c4cuda3std6ranges3__45__cpo4sizeE - _ZN34_INTERNAL_e4e35869_4_k_cu_e7a25f9c4cuda3std3__48in_placeE)
_ZN34_INTERNAL_e4e35869_4_k_cu_e7a25f9c4cuda3std3__48in_placeE:
	.zero		1
	.type		_ZN34_INTERNAL_e4e35869_4_k_cu_e7a25f9c4cuda3std6ranges3__45__cpo4sizeE,@object
	.size		_ZN34_INTERNAL_e4e35869_4_k_cu_e7a25f9c4cuda3std6ranges3__45__cpo4sizeE,(_ZN34_INTERNAL_e4e35869_4_k_cu_e7a25f9c6thrust24THRUST_300001_SM_1000_NS12placeholders2_2E - _ZN34_INTERNAL_e4e35869_4_k_cu_e7a25f9c4cuda3std6ranges3__45__cpo4sizeE)
_ZN34_INTERNAL_e4e35869_4_k_cu_e7a25f9c4cuda3std6ranges3__45__cpo4sizeE:
	.zero		1
	.type		_ZN34_INTERNAL_e4e35869_4_k_cu_e7a25f9c6thrust24THRUST_300001_SM_1000_NS12placeholders2_2E,@object
	.size		_ZN34_INTERNAL_e4e35869_4_k_cu_e7a25f9c6thrust24THRUST_300001_SM_1000_NS12placeholders2_2E,(_ZN34_INTERNAL_e4e35869_4_k_cu_e7a25f9c4cuda3std3__45__cpo6cbeginE - _ZN34_INTERNAL_e4e35869_4_k_cu_e7a25f9c6thrust24THRUST_300001_SM_1000_NS12placeholders2_2E)
_ZN34_INTERNAL_e4e35869_4_k_cu_e7a25f9c6thrust24THRUST_300001_SM_1000_NS12placeholders2_2E:
	.zero		1
	.type		_ZN34_INTERNAL_e4e35869_4_k_cu_e7a25f9c4cuda3std3__45__cpo6cbeginE,@object
	.size		_ZN34_INTERNAL_e4e35869_4_k_cu_e7a25f9c4cuda3std3__45__cpo6cbeginE,(_ZN34_INTERNAL_e4e35869_4_k_cu_e7a25f9c4cuda3std6ranges3__45__cpo6cbeginE - _ZN34_INTERNAL_e4e35869_4_k_cu_e7a25f9c4cuda3std3__45__cpo6cbeginE)
_ZN34_INTERNAL_e4e35869_4_k_cu_e7a25f9c4cuda3std3__45__cpo6cbeginE:
	.zero		1
	.type		_ZN34_INTERNAL_e4e35869_4_k_cu_e7a25f9c4cuda3std6ranges3__45__cpo6cbeginE,@object
	.size		_ZN34_INTERNAL_e4e35869_4_k_cu_e7a25f9c4cuda3std6ranges3__45__cpo6cbeginE,(_ZN34_INTERNAL_e4e35869_4_k_cu_e7a25f9c6thrust24THRUST_300001_SM_1000_NS12placeholders2_6E - _ZN34_INTERNAL_e4e35869_4_k_cu_e7a25f9c4cuda3std6ranges3__45__cpo6cbeginE)
_ZN34_INTERNAL_e4e35869_4_k_cu_e7a25f9c4cuda3std6ranges3__45__cpo6cbeginE:
	.zero		1
	.type		_ZN34_INTERNAL_e4e35869_4_k_cu_e7a25f9c6thrust24THRUST_300001_SM_1000_NS12placeholders2_6E,@object
	.size		_ZN34_INTERNAL_e4e35869_4_k_cu_e7a25f9c6thrust24THRUST_300001_SM_1000_NS12placeholders2_6E,(_ZN34_INTERNAL_e4e35869_4_k_cu_e7a25f9c4cuda3std3__45__cpo7crbeginE - _ZN34_INTERNAL_e4e35869_4_k_cu_e7a25f9c6thrust24THRUST_300001_SM_1000_NS12placeholders2_6E)
_ZN34_INTERNAL_e4e35869_4_k_cu_e7a25f9c6thrust24THRUST_300001_SM_1000_NS12placeholders2_6E:
	.zero		1
	.type		_ZN34_INTERNAL_e4e35869_4_k_cu_e7a25f9c4cuda3std3__45__cpo7crbeginE,@object
	.size		_ZN34_INTERNAL_e4e35869_4_k_cu_e7a25f9c4cuda3std3__45__cpo7crbeginE,(_ZN34_INTERNAL_e4e35869_4_k_cu_e7a25f9c4cuda3std6ranges3__45__cpo4nextE - _ZN34_INTERNAL_e4e35869_4_k_cu_e7a25f9c4cuda3std3__45__cpo7crbeginE)
_ZN34_INTERNAL_e4e35869_4_k_cu_e7a25f9c4cuda3std3__45__cpo7crbeginE:
	.zero		1
	.type		_ZN34_INTERNAL_e4e35869_4_k_cu_e7a25f9c4cuda3std6ranges3__45__cpo4nextE,@object
	.size		_ZN34_INTERNAL_e4e35869_4_k_cu_e7a25f9c4cuda3std6ranges3__45__cpo4nextE,(_ZN34_INTERNAL_e4e35869_4_k_cu_e7a25f9c4cuda3std6ranges3__45__cpo4swapE - _ZN34_INTERNAL_e4e35869_4_k_cu_e7a25f9c4cuda3std6ranges3__45__cpo4nextE)
_ZN34_INTERNAL_e4e35869_4_k_cu_e7a25f9c4cuda3std6ranges3__45__cpo4nextE:
	.zero		1
	.type		_ZN34_INTERNAL_e4e35869_4_k_cu_e7a25f9c4cuda3std6ranges3__45__cpo4swapE,@object
	.size		_ZN34_INTERNAL_e4e35869_4_k_cu_e7a25f9c4cuda3std6ranges3__45__cpo4swapE,(_ZN34_INTERNAL_e4e35869_4_k_cu_e7a25f9c6thrust24THRUST_300001_SM_1000_NS8cuda_cub10par_nosyncE - _ZN34_INTERNAL_e4e35869_4_k_cu_e7a25f9c4cuda3std6ranges3__45__cpo4swapE)
_ZN34_INTERNAL_e4e35869_4_k_cu_e7a25f9c4cuda3std6ranges3__45__cpo4swapE:
	.zero		1
	.type		_ZN34_INTERNAL_e4e35869_4_k_cu_e7a25f9c6thrust24THRUST_300001_SM_1000_NS8cuda_cub10par_nosyncE,@object
	.size		_ZN34_INTERNAL_e4e35869_4_k_cu_e7a25f9c6thrust24THRUST_300001_SM_1000_NS8cuda_cub10par_nosyncE,(_ZN34_INTERNAL_e4e35869_4_k_cu_e7a25f9c6thrust24THRUST_300001_SM_1000_NS3seqE - _ZN34_INTERNAL_e4e35869_4_k_cu_e7a25f9c6thrust24THRUST_300001_SM_1000_NS8cuda_cub10par_nosyncE)
_ZN34_INTERNAL_e4e35869_4_k_cu_e7a25f9c6thrust24THRUST_300001_SM_1000_NS8cuda_cub10par_nosyncE:
	.zero		1
	.type		_ZN34_INTERNAL_e4e35869_4_k_cu_e7a25f9c6thrust24THRUST_300001_SM_1000_NS3seqE,@object
	.size		_ZN34_INTERNAL_e4e35869_4_k_cu_e7a25f9c6thrust24THRUST_300001_SM_1000_NS3seqE,(_ZN34_INTERNAL_e4e35869_4_k_cu_e7a25f9c4cuda3std3__420unreachable_sentinelE - _ZN34_INTERNAL_e4e35869_4_k_cu_e7a25f9c6thrust24THRUST_300001_SM_1000_NS3seqE)
_ZN34_INTERNAL_e4e35869_4_k_cu_e7a25f9c6thrust24THRUST_300001_SM_1000_NS3seqE:
	.zero		1
	.type		_ZN34_INTERNAL_e4e35869_4_k_cu_e7a25f9c4cuda3std3__420unreachable_sentinelE,@object
	.size		_ZN34_INTERNAL_e4e35869_4_k_cu_e7a25f9c4cuda3std3__420unreachable_sentinelE,(_ZN34_INTERNAL_e4e35869_4_k_cu_e7a25f9c4cuda3std6ranges3__45__cpo5ssizeE - _ZN34_INTERNAL_e4e35869_4_k_cu_e7a25f9c4cuda3std3__420unreachable_sentinelE)
_ZN34_INTERNAL_e4e35869_4_k_cu_e7a25f9c4cuda3std3__420unreachable_sentinelE:
	.zero		1
	.type		_ZN34_INTERNAL_e4e35869_4_k_cu_e7a25f9c4cuda3std6ranges3__45__cpo5ssizeE,@object
	.size		_ZN34_INTERNAL_e4e35869_4_k_cu_e7a25f9c4cuda3std6ranges3__45__cpo5ssizeE,(_ZN34_INTERNAL_e4e35869_4_k_cu_e7a25f9c6thrust24THRUST_300001_SM_1000_NS12placeholders2_3E - _ZN34_INTERNAL_e4e35869_4_k_cu_e7a25f9c4cuda3std6ranges3__45__cpo5ssizeE)
_ZN34_INTERNAL_e4e35869_4_k_cu_e7a25f9c4cuda3std6ranges3__45__cpo5ssizeE:
	.zero		1
	.type		_ZN34_INTERNAL_e4e35869_4_k_cu_e7a25f9c6thrust24THRUST_300001_SM_1000_NS12placeholders2_3E,@object
	.size		_ZN34_INTERNAL_e4e35869_4_k_cu_e7a25f9c6thrust24THRUST_300001_SM_1000_NS12placeholders2_3E,(_ZN34_INTERNAL_e4e35869_4_k_cu_e7a25f9c4cuda3std3__45__cpo4cendE - _ZN34_INTERNAL_e4e35869_4_k_cu_e7a25f9c6thrust24THRUST_300001_SM_1000_NS12placeholders2_3E)
_ZN34_INTERNAL_e4e35869_4_k_cu_e7a25f9c6thrust24THRUST_300001_SM_1000_NS12placeholders2_3E:
	.zero		1
	.type		_ZN34_INTERNAL_e4e35869_4_k_cu_e7a25f9c4cuda3std3__45__cpo4cendE,@object
	.size		_ZN34_INTERNAL_e4e35869_4_k_cu_e7a25f9c4cuda3std3__45__cpo4cendE,(_ZN34_INTERNAL_e4e35869_4_k_cu_e7a25f9c4cuda3std6ranges3__45__cpo4cendE - _ZN34_INTERNAL_e4e35869_4_k_cu_e7a25f9c4cuda3std3__45__cpo4cendE)
_ZN34_INTERNAL_e4e35869_4_k_cu_e7a25f9c4cuda3std3__45__cpo4cendE:
	.zero		1
	.type		_ZN34_INTERNAL_e4e35869_4_k_cu_e7a25f9c4cuda3std6ranges3__45__cpo4cendE,@object
	.size		_ZN34_INTERNAL_e4e35869_4_k_cu_e7a25f9c4cuda3std6ranges3__45__cpo4cendE,(_ZN34_INTERNAL_e4e35869_4_k_cu_e7a25f9c6thrust24THRUST_300001_SM_1000_NS12placeholders2_7E - _ZN34_INTERNAL_e4e35869_4_k_cu_e7a25f9c4cuda3std6ranges3__45__cpo4cendE)
_ZN34_INTERNAL_e4e35869_4_k_cu_e7a25f9c4cuda3std6ranges3__45__cpo4cendE:
	.zero		1
	.type		_ZN34_INTERNAL_e4e35869_4_k_cu_e7a25f9c6thrust24THRUST_300001_SM_1000_NS12placeholders2_7E,@object
	.size		_ZN34_INTERNAL_e4e35869_4_k_cu_e7a25f9c6thrust24THRUST_300001_SM_1000_NS12placeholders2_7E,(_ZN34_INTERNAL_e4e35869_4_k_cu_e7a25f9c4cuda3std3__45__cpo5crendE - _ZN34_INTERNAL_e4e35869_4_k_cu_e7a25f9c6thrust24THRUST_300001_SM_1000_NS12placeholders2_7E)
_ZN34_INTERNAL_e4e35869_4_k_cu_e7a25f9c6thrust24THRUST_300001_SM_1000_NS12placeholders2_7E:
	.zero		1
	.type		_ZN34_INTERNAL_e4e35869_4_k_cu_e7a25f9c4cuda3std3__45__cpo5crendE,@object
	.size		_ZN34_INTERNAL_e4e35869_4_k_cu_e7a25f9c4cuda3std3__45__cpo5crendE,(_ZN34_INTERNAL_e4e35869_4_k_cu_e7a25f9c4cuda3std6ranges3__45__cpo4prevE - _ZN34_INTERNAL_e4e35869_4_k_cu_e7a25f9c4cuda3std3__45__cpo5crendE)
_ZN34_INTERNAL_e4e35869_4_k_cu_e7a25f9c4cuda3std3__45__cpo5crendE:
	.zero		1
	.type		_ZN34_INTERNAL_e4e35869_4_k_cu_e7a25f9c4cuda3std6ranges3__45__cpo4prevE,@object
	.size		_ZN34_INTERNAL_e4e35869_4_k_cu_e7a25f9c4cuda3std6ranges3__45__cpo4prevE,(_ZN34_INTERNAL_e4e35869_4_k_cu_e7a25f9c4cuda3std6ranges3__45__cpo9iter_moveE - _ZN34_INTERNAL_e4e35869_4_k_cu_e7a25f9c4cuda3std6ranges3__45__cpo4prevE)
_ZN34_INTERNAL_e4e35869_4_k_cu_e7a25f9c4cuda3std6ranges3__45__cpo4prevE:
	.zero		1
	.type		_ZN34_INTERNAL_e4e35869_4_k_cu_e7a25f9c4cuda3std6ranges3__45__cpo9iter_moveE,@object
	.size		_ZN34_INTERNAL_e4e35869_4_k_cu_e7a25f9c4cuda3std6ranges3__45__cpo9iter_moveE,(_ZN34_INTERNAL_e4e35869_4_k_cu_e7a25f9c6thrust24THRUST_300001_SM_1000_NS6system6detail10sequential3seqE - _ZN34_INTERNAL_e4e35869_4_k_cu_e7a25f9c4cuda3std6ranges3__45__cpo9iter_moveE)
_ZN34_INTERNAL_e4e35869_4_k_cu_e7a25f9c4cuda3std6ranges3__45__cpo9iter_moveE:
	.zero		1
	.type		_ZN34_INTERNAL_e4e35869_4_k_cu_e7a25f9c6thrust24THRUST_300001_SM_1000_NS6system6detail10sequential3seqE,@object
	.size		_ZN34_INTERNAL_e4e35869_4_k_cu_e7a25f9c6thrust24THRUST_300001_SM_1000_NS6system6detail10sequential3seqE,(_ZN34_INTERNAL_e4e35869_4_k_cu_e7a25f9c6thrust24THRUST_300001_SM_1000_NS12placeholders2_9E - _ZN34_INTERNAL_e4e35869_4_k_cu_e7a25f9c6thrust24THRUST_300001_SM_1000_NS6system6detail10sequential3seqE)
_ZN34_INTERNAL_e4e35869_4_k_cu_e7a25f9c6thrust24THRUST_300001_SM_1000_NS6system6detail10sequential3seqE:
	.zero		1
	.type		_ZN34_INTERNAL_e4e35869_4_k_cu_e7a25f9c6thrust24THRUST_300001_SM_1000_NS12placeholders2_9E,@object
	.size		_ZN34_INTERNAL_e4e35869_4_k_cu_e7a25f9c6thrust24THRUST_300001_SM_1000_NS12placeholders2_9E,(_ZN34_INTERNAL_e4e35869_4_k_cu_e7a25f9c4cuda3std3__419piecewise_constructE - _ZN34_INTERNAL_e4e35869_4_k_cu_e7a25f9c6thrust24THRUST_300001_SM_1000_NS12placeholders2_9E)
_ZN34_INTERNAL_e4e35869_4_k_cu_e7a25f9c6thrust24THRUST_300001_SM_1000_NS12placeholders2_9E:
	.zero		1
	.type		_ZN34_INTERNAL_e4e35869_4_k_cu_e7a25f9c4cuda3std3__419piecewise_constructE,@object
	.size		_ZN34_INTERNAL_e4e35869_4_k_cu_e7a25f9c4cuda3std3__419piecewise_constructE,(_ZN34_INTERNAL_e4e35869_4_k_cu_e7a25f9c4cuda3std6ranges3__45__cpo5cdataE - _ZN34_INTERNAL_e4e35869_4_k_cu_e7a25f9c4cuda3std3__419piecewise_constructE)
_ZN34_INTERNAL_e4e35869_4_k_cu_e7a25f9c4cuda3std3__419piecewise_constructE:
	.zero		1
	.type		_ZN34_INTERNAL_e4e35869_4_k_cu_e7a25f9c4cuda3std6ranges3__45__cpo5cdataE,@object
	.size		_ZN34_INTERNAL_e4e35869_4_k_cu_e7a25f9c4cuda3std6ranges3__45__cpo5cdataE,(_ZN34_INTERNAL_e4e35869_4_k_cu_e7a25f9c6thrust24THRUST_300001_SM_1000_NS12placeholders2_1E - _ZN34_INTERNAL_e4e35869_4_k_cu_e7a25f9c4cuda3std6ranges3__45__cpo5cdataE)
_ZN34_INTERNAL_e4e35869_4_k_cu_e7a25f9c4cuda3std6ranges3__45__cpo5cdataE:
	.zero		1
	.type		_ZN34_INTERNAL_e4e35869_4_k_cu_e7a25f9c6thrust24THRUST_300001_SM_1000_NS12placeholders2_1E,@object
	.size		_ZN34_INTERNAL_e4e35869_4_k_cu_e7a25f9c6thrust24THRUST_300001_SM_1000_NS12placeholders2_1E,(_ZN34_INTERNAL_e4e35869_4_k_cu_e7a25f9c4cuda3std3__45__cpo3endE - _ZN34_INTERNAL_e4e35869_4_k_cu_e7a25f9c6thrust24THRUST_300001_SM_1000_NS12placeholders2_1E)
_ZN34_INTERNAL_e4e35869_4_k_cu_e7a25f9c6thrust24THRUST_300001_SM_1000_NS12placeholders2_1E:
	.zero		1
	.type		_ZN34_INTERNAL_e4e35869_4_k_cu_e7a25f9c4cuda3std3__45__cpo3endE,@object
	.size		_ZN34_INTERNAL_e4e35869_4_k_cu_e7a25f9c4cuda3std3__45__cpo3endE,(_ZN34_INTERNAL_e4e35869_4_k_cu_e7a25f9c4cuda3std6ranges3__45__cpo3endE - _ZN34_INTERNAL_e4e35869_4_k_cu_e7a25f9c4cuda3std3__45__cpo3endE)
_ZN34_INTERNAL_e4e35869_4_k_cu_e7a25f9c4cuda3std3__45__cpo3endE:
	.zero		1
	.type		_ZN34_INTERNAL_e4e35869_4_k_cu_e7a25f9c4cuda3std6ranges3__45__cpo3endE,@object
	.size		_ZN34_INTERNAL_e4e35869_4_k_cu_e7a25f9c4cuda3std6ranges3__45__cpo3endE,(_ZN34_INTERNAL_e4e35869_4_k_cu_e7a25f9c6thrust24THRUST_300001_SM_1000_NS12placeholders2_5E - _ZN34_INTERNAL_e4e35869_4_k_cu_e7a25f9c4cuda3std6ranges3__45__cpo3endE)
_ZN34_INTERNAL_e4e35869_4_k_cu_e7a25f9c4cuda3std6ranges3__45__cpo3endE:
	.zero		1
	.type		_ZN34_INTERNAL_e4e35869_4_k_cu_e7a25f9c6thrust24THRUST_300001_SM_1000_NS12placeholders2_5E,@object
	.size		_ZN34_INTERNAL_e4e35869_4_k_cu_e7a25f9c6thrust24THRUST_300001_SM_1000_NS12placeholders2_5E,(_ZN34_INTERNAL_e4e35869_4_k_cu_e7a25f9c4cuda3std3__45__cpo4rendE - _ZN34_INTERNAL_e4e35869_4_k_cu_e7a25f9c6thrust24THRUST_300001_SM_1000_NS12placeholders2_5E)
_ZN34_INTERNAL_e4e35869_4_k_cu_e7a25f9c6thrust24THRUST_300001_SM_1000_NS12placeholders2_5E:
	.zero		1
	.type		_ZN34_INTERNAL_e4e35869_4_k_cu_e7a25f9c4cuda3std3__45__cpo4rendE,@object
	.size		_ZN34_INTERNAL_e4e35869_4_k_cu_e7a25f9c4cuda3std3__45__cpo4rendE,(_ZN34_INTERNAL_e4e35869_4_k_cu_e7a25f9c4cuda3std6ranges3__45__cpo9iter_swapE - _ZN34_INTERNAL_e4e35869_4_k_cu_e7a25f9c4cuda3std3__45__cpo4rendE)
_ZN34_INTERNAL_e4e35869_4_k_cu_e7a25f9c4cuda3std3__45__cpo4rendE:
	.zero		1
	.type		_ZN34_INTERNAL_e4e35869_4_k_cu_e7a25f9c4cuda3std6ranges3__45__cpo9iter_swapE,@object
	.size		_ZN34_INTERNAL_e4e35869_4_k_cu_e7a25f9c4cuda3std6ranges3__45__cpo9iter_swapE,(_ZN34_INTERNAL_e4e35869_4_k_cu_e7a25f9c4cuda3std3__48unexpectE - _ZN34_INTERNAL_e4e35869_4_k_cu_e7a25f9c4cuda3std6ranges3__45__cpo9iter_swapE)
_ZN34_INTERNAL_e4e35869_4_k_cu_e7a25f9c4cuda3std6ranges3__45__cpo9iter_swapE:
	.zero		1
	.type		_ZN34_INTERNAL_e4e35869_4_k_cu_e7a25f9c4cuda3std3__48unexpectE,@object
	.size		_ZN34_INTERNAL_e4e35869_4_k_cu_e7a25f9c4cuda3std3__48unexpectE,(_ZN34_INTERNAL_e4e35869_4_k_cu_e7a25f9c6thrust24THRUST_300001_SM_1000_NS8cuda_cub3parE - _ZN34_INTERNAL_e4e35869_4_k_cu_e7a25f9c4cuda3std3__48unexpectE)
_ZN34_INTERNAL_e4e35869_4_k_cu_e7a25f9c4cuda3std3__48unexpectE:
	.zero		1
	.type		_ZN34_INTERNAL_e4e35869_4_k_cu_e7a25f9c6thrust24THRUST_300001_SM_1000_NS8cuda_cub3parE,@object
	.size		_ZN34_INTERNAL_e4e35869_4_k_cu_e7a25f9c6thrust24THRUST_300001_SM_1000_NS8cuda_cub3parE,(.L_29 - _ZN34_INTERNAL_e4e35869_4_k_cu_e7a25f9c6thrust24THRUST_300001_SM_1000_NS8cuda_cub3parE)
_ZN34_INTERNAL_e4e35869_4_k_cu_e7a25f9c6thrust24THRUST_300001_SM_1000_NS8cuda_cub3parE:
	.zero		1
.L_29:


//--------------------- .nv.shared._ZN6thrust24THRUST_300001_SM_1000_NS8cuda_cub4core6detail13_kernel_agentINS1_8__reduce11ReduceAgentIPN4cuda3std3__45tupleIJdlEEESC_SB_lNS1_9__extrema9arg_max_fIdl10comparatorEEEEJSC_SC_iSG_EEEvDpT0_ --------------------------
	.section	.nv.shared._ZN6thrust24THRUST_300001_SM_1000_NS8cuda_cub4core6detail13_kernel_agentINS1_8__reduce11ReduceAgentIPN4cuda3std3__45tupleIJdlEEESC_SB_lNS1_9__extrema9arg_max_fIdl10comparatorEEEEJSC_SC_iSG_EEEvDpT0_,"aw",@nobits
	.sectionflags	@""
	.align	16
	.zero		1024


//--------------------- .nv.shared._ZN6thrust24THRUST_300001_SM_1000_NS8cuda_cub4core6detail13_kernel_agentINS1_8__reduce10DrainAgentIlEEJN3cub18CUB_300001_SM_10009GridQueueIyEElEEEvDpT0_ --------------------------
	.section	.nv.shared._ZN6thrust24THRUST_300001_SM_1000_NS8cuda_cub4core6detail13_kernel_agentINS1_8__reduce10DrainAgentIlEEJN3cub18CUB_300001_SM_10009GridQueueIyEElEEEvDpT0_,"aw",@nobits
	.sectionflags	@""
	.align	16
	.zero		1024


//--------------------- .nv.shared._ZN6thrust24THRUST_300001_SM_1000_NS8cuda_cub4core6detail13_kernel_agentINS1_8__reduce11ReduceAgentINS0_12zip_iteratorIN4cuda3std3__45tupleIJNS0_10device_ptrIdEENS0_17counting_iteratorIlNS0_11use_defaultESF_SF_EEEEEEEPNSB_IJdlEEESJ_lNS1_9__extrema9arg_max_fIdl10comparatorEEEEJSI_SK_lN3cub18CUB_300001_SM_100013GridEvenShareIlEENSR_9GridQueueIyEESO_EEEvDpT0_ --------------------------
	.section	.nv.shared._ZN6thrust24THRUST_300001_SM_1000_NS8cuda_cub4core6detail13_kernel_agentINS1_8__reduce11ReduceAgentINS0_12zip_iteratorIN4cuda3std3__45tupleIJNS0_10device_ptrIdEENS0_17counting_iteratorIlNS0_11use_defaultESF_SF_EEEEEEEPNSB_IJdlEEESJ_lNS1_9__extrema9arg_max_fIdl10comparatorEEEEJSI_SK_lN3cub18CUB_300001_SM_100013GridEvenShareIlEENSR_9GridQueueIyEESO_EEEvDpT0_,"aw",@nobits
	.sectionflags	@""
	.align	16
	.zero		1024


//--------------------- .nv.shared._ZN6thrust24THRUST_300001_SM_1000_NS8cuda_cub4core6detail13_kernel_agentINS1_8__reduce11ReduceAgentINS0_12zip_iteratorIN4cuda3std3__45tupleIJNS0_10device_ptrIdEENS0_17counting_iteratorIlNS0_11use_defaultESF_SF_EEEEEEEPNSB_IJdlEEESJ_lNS1_9__extrema9arg_max_fIdl10comparatorEEEEJSI_SK_lSO_EEEvDpT0_ --------------------------
	.section	.nv.shared._ZN6thrust24THRUST_300001_SM_1000_NS8cuda_cub4core6detail13_kernel_agentINS1_8__reduce11ReduceAgentINS0_12zip_iteratorIN4cuda3std3__45tupleIJNS0_10device_ptrIdEENS0_17counting_iteratorIlNS0_11use_defaultESF_SF_EEEEEEEPNSB_IJdlEEESJ_lNS1_9__extrema9arg_max_fIdl10comparatorEEEEJSI_SK_lSO_EEEvDpT0_,"aw",@nobits
	.sectionflags	@""
	.align	16
	.zero		1024


//--------------------- .nv.shared._ZN6thrust24THRUST_300001_SM_1000_NS8cuda_cub4core6detail13_kernel_agentINS1_8__reduce11ReduceAgentIPN4cuda3std3__45tupleIJdlEEESC_SB_iNS1_9__extrema9arg_max_fIdl10comparatorEEEEJSC_SC_iSG_EEEvDpT0_ --------------------------
	.section	.nv.shared._ZN6thrust24THRUST_300001_SM_1000_NS8cuda_cub4core6detail13_kernel_agentINS1_8__reduce11ReduceAgentIPN4cuda3std3__45tupleIJdlEEESC_SB_iNS1_9__extrema9arg_max_fIdl10comparatorEEEEJSC_SC_iSG_EEEvDpT0_,"aw",@nobits
	.sectionflags	@""
	.align	16
	.zero		1024


//--------------------- .nv.shared._ZN6thrust24THRUST_300001_SM_1000_NS8cuda_cub4core6detail13_kernel_agentINS1_8__reduce10DrainAgentIiEEJN3cub18CUB_300001_SM_10009GridQueueIjEEiEEEvDpT0_ --------------------------
	.section	.nv.shared._ZN6thrust24THRUST_300001_SM_1000_NS8cuda_cub4core6detail13_kernel_agentINS1_8__reduce10DrainAgentIiEEJN3cub18CUB_300001_SM_10009GridQueueIjEEiEEEvDpT0_,"aw",@nobits
	.sectionflags	@""
	.align	16
	.zero		1024


//--------------------- .nv.shared._ZN6thrust24THRUST_300001_SM_1000_NS8cuda_cub4core6detail13_kernel_agentINS1_8__reduce11ReduceAgentINS0_12zip_iteratorIN4cuda3std3__45tupleIJNS0_10device_ptrIdEENS0_17counting_iteratorIlNS0_11use_defaultESF_SF_EEEEEEEPNSB_IJdlEEESJ_iNS1_9__extrema9arg_max_fIdl10comparatorEEEEJSI_SK_iN3cub18CUB_300001_SM_100013GridEvenShareIiEENSR_9GridQueueIjEESO_EEEvDpT0_ --------------------------
	.section	.nv.shared._ZN6thrust24THRUST_300001_SM_1000_NS8cuda_cub4core6detail13_kernel_agentINS1_8__reduce11ReduceAgentINS0_12zip_iteratorIN4cuda3std3__45tupleIJNS0_10device_ptrIdEENS0_17counting_iteratorIlNS0_11use_defaultESF_SF_EEEEEEEPNSB_IJdlEEESJ_iNS1_9__extrema9arg_max_fIdl10comparatorEEEEJSI_SK_iN3cub18CUB_300001_SM_100013GridEvenShareIiEENSR_9GridQueueIjEESO_EEEvDpT0_,"aw",@nobits
	.sectionflags	@""
	.align	16
	.zero		1024


//--------------------- .nv.shared._ZN6thrust24THRUST_300001_SM_1000_NS8cuda_cub4core6detail13_kernel_agentINS1_8__reduce11ReduceAgentINS0_12zip_iteratorIN4cuda3std3__45tupleIJNS0_10device_ptrIdEENS0_17counting_iteratorIlNS0_11use_defaultESF_SF_EEEEEEEPNSB_IJdlEEESJ_iNS1_9__extrema9arg_max_fIdl10comparatorEEEEJSI_SK_iSO_EEEvDpT0_ --------------------------
	.section	.nv.shared._ZN6thrust24THRUST_300001_SM_1000_NS8cuda_cub4core6detail13_kernel_agentINS1_8__reduce11ReduceAgentINS0_12zip_iteratorIN4cuda3std3__45tupleIJNS0_10device_ptrIdEENS0_17counting_iteratorIlNS0_11use_defaultESF_SF_EEEEEEEPNSB_IJdlEEESJ_iNS1_9__extrema9arg_max_fIdl10comparatorEEEEJSI_SK_iSO_EEEvDpT0_,"aw",@nobits
	.sectionflags	@""
	.align	16
	.zero		1024


//--------------------- .nv.shared._Z6kernelPdiiii --------------------------
	.section	.nv.shared._Z6kernelPdiiii,"aw",@nobits
	.sectionflags	@""
	.align	16
	.zero		1024


//--------------------- .nv.shared._Z16kernel_swap_rowsPdiiii --------------------------
	.section	.nv.shared._Z16kernel_swap_rowsPdiiii,"aw",@nobits
	.sectionflags	@""
	.align	16
	.zero		1024


//--------------------- .nv.constant0._ZN3cub18CUB_300001_SM_10006detail11EmptyKernelIvEEvv --------------------------
	.section	.nv.constant0._ZN3cub18CUB_300001_SM_10006detail11EmptyKernelIvEEvv,"a",@progbits
	.sectionflags	@""
	.align	4
.nv.constant0._ZN3cub18CUB_300001_SM_10006detail11EmptyKernelIvEEvv:
	.zero		896


//--------------------- .nv.constant0._ZN6thrust24THRUST_300001_SM_1000_NS8cuda_cub4core6detail13_kernel_agentINS1_8__reduce11ReduceAgentIPN4cuda3std3__45tupleIJdlEEESC_SB_lNS1_9__extrema9arg_max_fIdl10comparatorEEEEJSC_SC_iSG_EEEvDpT0_ --------------------------
	.section	.nv.constant0._ZN6thrust24THRUST_300001_SM_1000_NS8cuda_cub4core6detail13_kernel_agentINS1_8__reduce11ReduceAgentIPN4cuda3std3__45tupleIJdlEEESC_SB_lNS1_9__extrema9arg_max_fIdl10comparatorEEEEJSC_SC_iSG_EEEvDpT0_,"a",@progbits
	.sectionflags	@""
	.align	4
.nv.constant0._ZN6thrust24THRUST_300001_SM_1000_NS8cuda_cub4core6detail13_kernel_agentINS1_8__reduce11ReduceAgentIPN4cuda3std3__45tupleIJdlEEESC_SB_lNS1_9__extrema9arg_max_fIdl10comparatorEEEEJSC_SC_iSG_EEEvDpT0_:
	.zero		917


//--------------------- .nv.constant0._ZN6thrust24THRUST_300001_SM_1000_NS8cuda_cub4core6detail13_kernel_agentINS1_8__reduce10DrainAgentIlEEJN3cub18CUB_300001_SM_10009GridQueueIyEElEEEvDpT0_ --------------------------
	.section	.nv.constant0._ZN6thrust24THRUST_300001_SM_1000_NS8cuda_cub4core6detail13_kernel_agentINS1_8__reduce10DrainAgentIlEEJN3cub18CUB_300001_SM_10009GridQueueIyEElEEEvDpT0_,"a",@progbits
	.sectionflags	@""
	.align	4
.nv.constant0._ZN6thrust24THRUST_300001_SM_1000_NS8cuda_cub4core6detail13_kernel_agentINS1_8__reduce10DrainAgentIlEEJN3cub18CUB_300001_SM_10009GridQueueIyEElEEEvDpT0_:
	.zero		912


//--------------------- .nv.constant0._ZN6thrust24THRUST_300001_SM_1000_NS8cuda_cub4core6detail13_kernel_agentINS1_8__reduce11ReduceAgentINS0_12zip_iteratorIN4cuda3std3__45tupleIJNS0_10device_ptrIdEENS0_17counting_iteratorIlNS0_11use_defaultESF_SF_EEEEEEEPNSB_IJdlEEESJ_lNS1_9__extrema9arg_max_fIdl10comparatorEEEEJSI_SK_lN3cub18CUB_300001_SM_100013GridEvenShareIlEENSR_9GridQueueIyEESO_EEEvDpT0_ --------------------------
	.section	.nv.constant0._ZN6thrust24THRUST_300001_SM_1000_NS8cuda_cub4core6detail13_kernel_agentINS1_8__reduce11ReduceAgentINS0_12zip_iteratorIN4cuda3std3__45tupleIJNS0_10device_ptrIdEENS0_17counting_iteratorIlNS0_11use_defaultESF_SF_EEEEEEEPNSB_IJdlEEESJ_lNS1_9__extrema9arg_max_fIdl10comparatorEEEEJSI_SK_lN3cub18CUB_300001_SM_100013GridEvenShareIlEENSR_9GridQueueIyEESO_EEEvDpT0_,"a",@progbits
	.sectionflags	@""
	.align	4
.nv.constant0._ZN6thrust24THRUST_300001_SM_1000_NS8cuda_cub4core6detail13_kernel_agentINS1_8__reduce11ReduceAgentINS0_12zip_iteratorIN4cuda3std3__45tupleIJNS0_10device_ptrIdEENS0_17counting_iteratorIlNS0_11use_defaultESF_SF_EEEEEEEPNSB_IJdlEEESJ_lNS1_9__extrema9arg_max_fIdl10comparatorEEEEJSI_SK_lN3cub18CUB_300001_SM_100013GridEvenShareIlEENSR_9GridQueueIyEESO_EEEvDpT0_:
	.zero		1009


//--------------------- .nv.constant0._ZN6thrust24THRUST_300001_SM_1000_NS8cuda_cub4core6detail13_kernel_agentINS1_8__reduce11ReduceAgentINS0_12zip_iteratorIN4cuda3std3__45tupleIJNS0_10device_ptrIdEENS0_17counting_iteratorIlNS0_11use_defaultESF_SF_EEEEEEEPNSB_IJdlEEESJ_lNS1_9__extrema9arg_max_fIdl10comparatorEEEEJSI_SK_lSO_EEEvDpT0_ --------------------------
	.section	.nv.constant0._ZN6thrust24THRUST_300001_SM_1000_NS8cuda_cub4core6detail13_kernel_agentINS1_8__reduce11ReduceAgentINS0_12zip_iteratorIN4cuda3std3__45tupleIJNS0_10device_ptrIdEENS0_17counting_iteratorIlNS0_11use_defaultESF_SF_EEEEEEEPNSB_IJdlEEESJ_lNS1_9__extrema9arg_max_fIdl10comparatorEEEEJSI_SK_lSO_EEEvDpT0_,"a",@progbits
	.sectionflags	@""
	.align	4
.nv.constant0._ZN6thrust24THRUST_300001_SM_1000_NS8cuda_cub4core6detail13_kernel_agentINS1_8__reduce11ReduceAgentINS0_12zip_iteratorIN4cuda3std3__45tupleIJNS0_10device_ptrIdEENS0_17counting_iteratorIlNS0_11use_defaultESF_SF_EEEEEEEPNSB_IJdlEEESJ_lNS1_9__extrema9arg_max_fIdl10comparatorEEEEJSI_SK_lSO_EEEvDpT0_:
	.zero		929


//--------------------- .nv.constant0._ZN6thrust24THRUST_300001_SM_1000_NS8cuda_cub4core6detail13_kernel_agentINS1_8__reduce11ReduceAgentIPN4cuda3std3__45tupleIJdlEEESC_SB_iNS1_9__extrema9arg_max_fIdl10comparatorEEEEJSC_SC_iSG_EEEvDpT0_ --------------------------
	.section	.nv.constant0._ZN6thrust24THRUST_300001_SM_1000_NS8cuda_cub4core6detail13_kernel_agentINS1_8__reduce11ReduceAgentIPN4cuda3std3__45tupleIJdlEEESC_SB_iNS1_9__extrema9arg_max_fIdl10comparatorEEEEJSC_SC_iSG_EEEvDpT0_,"a",@progbits
	.sectionflags	@""
	.align	4
.nv.constant0._ZN6thrust24THRUST_300001_SM_1000_NS8cuda_cub4core6detail13_kernel_agentINS1_8__reduce11ReduceAgentIPN4cuda3std3__45tupleIJdlEEESC_SB_iNS1_9__extrema9arg_max_fIdl10comparatorEEEEJSC_SC_iSG_EEEvDpT0_:
	.zero		917


//--------------------- .nv.constant0._ZN6thrust24THRUST_300001_SM_1000_NS8cuda_cub4core6detail13_kernel_agentINS1_8__reduce10DrainAgentIiEEJN3cub18CUB_300001_SM_10009GridQueueIjEEiEEEvDpT0_ --------------------------
	.section	.nv.constant0._ZN6thrust24THRUST_300001_SM_1000_NS8cuda_cub4core6detail13_kernel_agentINS1_8__reduce10DrainAgentIiEEJN3cub18CUB_300001_SM_10009GridQueueIjEEiEEEvDpT0_,"a",@progbits
	.sectionflags	@""
	.align	4
.nv.constant0._ZN6thrust24THRUST_300001_SM_1000_NS8cuda_cub4core6detail13_kernel_agentINS1_8__reduce10DrainAgentIiEEJN3cub18CUB_300001_SM_10009GridQueueIjEEiEEEvDpT0_:
	.zero		908


//--------------------- .nv.constant0._ZN6thrust24THRUST_300001_SM_1000_NS8cuda_cub4core6detail13_kernel_agentINS1_8__reduce11ReduceAgentINS0_12zip_iteratorIN4cuda3std3__45tupleIJNS0_10device_ptrIdEENS0_17counting_iteratorIlNS0_11use_defaultESF_SF_EEEEEEEPNSB_IJdlEEESJ_iNS1_9__extrema9arg_max_fIdl10comparatorEEEEJSI_SK_iN3cub18CUB_300001_SM_100013GridEvenShareIiEENSR_9GridQueueIjEESO_EEEvDpT0_ --------------------------
	.section	.nv.constant0._ZN6thrust24THRUST_300001_SM_1000_NS8cuda_cub4core6detail13_kernel_agentINS1_8__reduce11ReduceAgentINS0_12zip_iteratorIN4cuda3std3__45tupleIJNS0_10device_ptrIdEENS0_17counting_iteratorIlNS0_11use_defaultESF_SF_EEEEEEEPNSB_IJdlEEESJ_iNS1_9__extrema9arg_max_fIdl10comparatorEEEEJSI_SK_iN3cub18CUB_300001_SM_100013GridEvenShareIiEENSR_9GridQueueIjEESO_EEEvDpT0_,"a",@progbits
	.sectionflags	@""
	.align	4
.nv.constant0._ZN6thrust24THRUST_300001_SM_1000_NS8cuda_cub4core6detail13_kernel_agentINS1_8__reduce11ReduceAgentINS0_12zip_iteratorIN4cuda3std3__45tupleIJNS0_10device_ptrIdEENS0_17counting_iteratorIlNS0_11use_defaultESF_SF_EEEEEEEPNSB_IJdlEEESJ_iNS1_9__extrema9arg_max_fIdl10comparatorEEEEJSI_SK_iN3cub18CUB_300001_SM_100013GridEvenShareIiEENSR_9GridQueueIjEESO_EEEvDpT0_:
	.zero		977


//--------------------- .nv.constant0._ZN6thrust24THRUST_300001_SM_1000_NS8cuda_cub4core6detail13_kernel_agentINS1_8__reduce11ReduceAgentINS0_12zip_iteratorIN4cuda3std3__45tupleIJNS0_10device_ptrIdEENS0_17counting_iteratorIlNS0_11use_defaultESF_SF_EEEEEEEPNSB_IJdlEEESJ_iNS1_9__extrema9arg_max_fIdl10comparatorEEEEJSI_SK_iSO_EEEvDpT0_ --------------------------
	.section	.nv.constant0._ZN6thrust24THRUST_300001_SM_1000_NS8cuda_cub4core6detail13_kernel_agentINS1_8__reduce11ReduceAgentINS0_12zip_iteratorIN4cuda3std3__45tupleIJNS0_10device_ptrIdEENS0_17counting_iteratorIlNS0_11use_defaultESF_SF_EEEEEEEPNSB_IJdlEEESJ_iNS1_9__extrema9arg_max_fIdl10comparatorEEEEJSI_SK_iSO_EEEvDpT0_,"a",@progbits
	.sectionflags	@""
	.align	4
.nv.constant0._ZN6thrust24THRUST_300001_SM_1000_NS8cuda_cub4core6detail13_kernel_agentINS1_8__reduce11ReduceAgentINS0_12zip_iteratorIN4cuda3std3__45tupleIJNS0_10device_ptrIdEENS0_17counting_iteratorIlNS0_11use_defaultESF_SF_EEEEEEEPNSB_IJdlEEESJ_iNS1_9__extrema9arg_max_fIdl10comparatorEEEEJSI_SK_iSO_EEEvDpT0_:
	.zero		925


//--------------------- .nv.constant0._Z6kernelPdiiii --------------------------
	.section	.nv.constant0._Z6kernelPdiiii,"a",@progbits
	.sectionflags	@""
	.align	4
.nv.constant0._Z6kernelPdiiii:
	.zero		920


//--------------------- .nv.constant0._Z16kernel_swap_rowsPdiiii --------------------------
	.section	.nv.constant0._Z16kernel_swap_rowsPdiiii,"a",@progbits
	.sectionflags	@""
	.align	4
.nv.constant0._Z16kernel_swap_rowsPdiiii:
	.zero		920


//--------------------- SYMBOLS --------------------------

	.type		.nv.reservedSmem.offset0,@object
	.size		.nv.reservedSmem.offset0,0x4
	.type		.nv.reservedSmem.cap,@object
	.size		.nv.reservedSmem.cap,0x4
